	.target	sm_90a

	.elftype	@"ET_EXEC"


//--------------------- .note.nv.tkinfo           --------------------------
	.section	.note.nv.tkinfo,"",@"SHT_NOTE"
	.sectionflags	@"SHF_NOTE_NV_TKINFO"
	.tkinfo
        /*0018*/ 	.word	0x00000002
        /*0030*/ 	.string	""
        /*0030*/ 	.string	"ptxas"
        /*0030*/ 	.string	"Cuda compilation tools, release 13.0, V13.0.88"
        /*0030*/ 	.string	"Build cuda_13.0.r13.0/compiler.36424714_0"
        /*0030*/ 	.string	"-v  -suppress-debug-info  -lineinfo  -arch sm_90a "



//--------------------- .note.nv.cuinfo           --------------------------
	.section	.note.nv.cuinfo,"",@"SHT_NOTE"
	.sectionflags	@"SHF_NOTE_NV_CUINFO"
        /*0018*/ 	.short	0x0002
        /*001a*/ 	.short	0x005a
        /*001c*/ 	.short	0x0082
	.zero		2


//--------------------- .nv.info                  --------------------------
	.section	.nv.info,"",@"SHT_CUDA_INFO"
	.align	4


	//----- nvinfo : EIATTR_REGCOUNT
	.align		4
        /*0000*/ 	.byte	0x04, 0x2f
        /*0002*/ 	.short	(.L_1 - .L_0)
	.align		4
.L_0:
        /*0004*/ 	.word	index@(matmul_kernel)
        /*0008*/ 	.word	0x00000020


	//----- nvinfo : EIATTR_FRAME_SIZE
	.align		4
.L_1:
        /*000c*/ 	.byte	0x04, 0x11
        /*000e*/ 	.short	(.L_3 - .L_2)
	.align		4
.L_2:
        /*0010*/ 	.word	index@(matmul_kernel)
        /*0014*/ 	.word	0x00001068


	//----- nvinfo : EIATTR_MIN_STACK_SIZE
	.align		4
.L_3:
        /*0018*/ 	.byte	0x04, 0x12
        /*001a*/ 	.short	(.L_5 - .L_4)
	.align		4
.L_4:
        /*001c*/ 	.word	index@(matmul_kernel)
        /*0020*/ 	.word	0x00001068
.L_5:


//--------------------- .nv.compat                --------------------------
	.section	.nv.compat,"",@"SHT_CUDA_COMPAT_INFO"
	.align	4
        /*0000*/ 	.byte	0x02, 0x09, 0x01, 0x00, 0x02, 0x02, 0x02, 0x00, 0x02, 0x05, 0x05, 0x00, 0x03, 0x07, 0x01, 0x01
        /*0010*/ 	.byte	0x02, 0x03, 0x00, 0x00, 0x02, 0x06, 0x01, 0x00, 0x04, 0x0b, 0x08, 0x00, 0x00, 0x00, 0x00, 0x00
        /*0020*/ 	.byte	0x00, 0x00, 0x00, 0x00


//--------------------- .nv.info.matmul_kernel    --------------------------
	.section	.nv.info.matmul_kernel,"",@"SHT_CUDA_INFO"
	.sectionflags	@""
	.align	4


	//----- nvinfo : EIATTR_CUDA_API_VERSION
	.align		4
        /*0000*/ 	.byte	0x04, 0x37
        /*0002*/ 	.short	(.L_7 - .L_6)
.L_6:
        /*0004*/ 	.word	0x00000082


	//----- nvinfo : EIATTR_KPARAM_INFO
	.align		4
.L_7:
        /*0008*/ 	.byte	0x04, 0x17
        /*000a*/ 	.short	(.L_9 - .L_8)
.L_8:
        /*000c*/ 	.word	0x00000000
        /*0010*/ 	.short	0x000d
        /*0012*/ 	.short	0x0048
        /*0014*/ 	.byte	0x00, 0xf4, 0x21, 0x00


	//----- nvinfo : EIATTR_KPARAM_INFO
	.align		4
.L_9:
        /*0018*/ 	.byte	0x04, 0x17
        /*001a*/ 	.short	(.L_11 - .L_10)
.L_10:
        /*001c*/ 	.word	0x00000000
        /*0020*/ 	.short	0x000c
        /*0022*/ 	.short	0x0040
        /*0024*/ 	.byte	0x00, 0xf4, 0x21, 0x00


	//----- nvinfo : EIATTR_KPARAM_INFO
	.align		4
.L_11:
        /*0028*/ 	.byte	0x04, 0x17
        /*002a*/ 	.short	(.L_13 - .L_12)
.L_12:
        /*002c*/ 	.word	0x00000000
        /*0030*/ 	.short	0x000b
        /*0032*/ 	.short	0x0038
        /*0034*/ 	.byte	0x00, 0xf0, 0x11, 0x00


	//----- nvinfo : EIATTR_KPARAM_INFO
	.align		4
.L_13:
        /*0038*/ 	.byte	0x04, 0x17
        /*003a*/ 	.short	(.L_15 - .L_14)
.L_14:
        /*003c*/ 	.word	0x00000000
        /*0040*/ 	.short	0x000a
        /*0042*/ 	.short	0x0034
        /*0044*/ 	.byte	0x00, 0xf0, 0x11, 0x00


	//----- nvinfo : EIATTR_KPARAM_INFO
	.align		4
.L_15:
        /*0048*/ 	.byte	0x04, 0x17
        /*004a*/ 	.short	(.L_17 - .L_16)
.L_16:
        /*004c*/ 	.word	0x00000000
        /*0050*/ 	.short	0x0009
        /*0052*/ 	.short	0x0030
        /*0054*/ 	.byte	0x00, 0xf0, 0x11, 0x00


	//----- nvinfo : EIATTR_KPARAM_INFO
	.align		4
.L_17:
        /*0058*/ 	.byte	0x04, 0x17
        /*005a*/ 	.short	(.L_19 - .L_18)
.L_18:
        /*005c*/ 	.word	0x00000000
        /*0060*/ 	.short	0x0008
        /*0062*/ 	.short	0x002c
        /*0064*/ 	.byte	0x00, 0xf0, 0x11, 0x00


	//----- nvinfo : EIATTR_KPARAM_INFO
	.align		4
.L_19:
        /*0068*/ 	.byte	0x04, 0x17
        /*006a*/ 	.short	(.L_21 - .L_20)
.L_20:
        /*006c*/ 	.word	0x00000000
        /*0070*/ 	.short	0x0007
        /*0072*/ 	.short	0x0028
        /*0074*/ 	.byte	0x00, 0xf0, 0x11, 0x00


	//----- nvinfo : EIATTR_KPARAM_INFO
	.align		4
.L_21:
        /*0078*/ 	.byte	0x04, 0x17
        /*007a*/ 	.short	(.L_23 - .L_22)
.L_22:
        /*007c*/ 	.word	0x00000000
        /*0080*/ 	.short	0x0006
        /*0082*/ 	.short	0x0024
        /*0084*/ 	.byte	0x00, 0xf0, 0x11, 0x00


	//----- nvinfo : EIATTR_KPARAM_INFO
	.align		4
.L_23:
        /*0088*/ 	.byte	0x04, 0x17
        /*008a*/ 	.short	(.L_25 - .L_24)
.L_24:
        /*008c*/ 	.word	0x00000000
        /*0090*/ 	.short	0x0005
        /*0092*/ 	.short	0x0020
        /*0094*/ 	.byte	0x00, 0xf0, 0x11, 0x00


	//----- nvinfo : EIATTR_KPARAM_INFO
	.align		4
.L_25:
        /*0098*/ 	.byte	0x04, 0x17
        /*009a*/ 	.short	(.L_27 - .L_26)
.L_26:
        /*009c*/ 	.word	0x00000000
        /*00a0*/ 	.short	0x0004
        /*00a2*/ 	.short	0x001c
        /*00a4*/ 	.byte	0x00, 0xf0, 0x11, 0x00


	//----- nvinfo : EIATTR_KPARAM_INFO
	.align		4
.L_27:
        /*00a8*/ 	.byte	0x04, 0x17
        /*00aa*/ 	.short	(.L_29 - .L_28)
.L_28:
        /*00ac*/ 	.word	0x00000000
        /*00b0*/ 	.short	0x0003
        /*00b2*/ 	.short	0x0018
        /*00b4*/ 	.byte	0x00, 0xf0, 0x11, 0x00


	//----- nvinfo : EIATTR_KPARAM_INFO
	.align		4
.L_29:
        /*00b8*/ 	.byte	0x04, 0x17
        /*00ba*/ 	.short	(.L_31 - .L_30)
.L_30:
        /*00bc*/ 	.word	0x00000000
        /*00c0*/ 	.short	0x0002
        /*00c2*/ 	.short	0x0010
        /*00c4*/ 	.byte	0x00, 0xf4, 0x21, 0x00


	//----- nvinfo : EIATTR_KPARAM_INFO
	.align		4
.L_31:
        /*00c8*/ 	.byte	0x04, 0x17
        /*00ca*/ 	.short	(.L_33 - .L_32)
.L_32:
        /*00cc*/ 	.word	0x00000000
        /*00d0*/ 	.short	0x0001
        /*00d2*/ 	.short	0x0008
        /*00d4*/ 	.byte	0x00, 0xf4, 0x21, 0x00


	//----- nvinfo : EIATTR_KPARAM_INFO
	.align		4
.L_33:
        /*00d8*/ 	.byte	0x04, 0x17
        /*00da*/ 	.short	(.L_35 - .L_34)
.L_34:
        /*00dc*/ 	.word	0x00000000
        /*00e0*/ 	.short	0x0000
        /*00e2*/ 	.short	0x0000
        /*00e4*/ 	.byte	0x00, 0xf4, 0x21, 0x00


	//----- nvinfo : EIATTR_SPARSE_MMA_MASK
	.align		4
.L_35:
        /*00e8*/ 	.byte	0x03, 0x50
        /*00ea*/ 	.short	0x0000


	//----- nvinfo : EIATTR_MAXREG_COUNT
	.align		4
        /*00ec*/ 	.byte	0x03, 0x1b
        /*00ee*/ 	.short	0x00ff


	//----- nvinfo : EIATTR_NUM_BARRIERS
	.align		4
        /*00f0*/ 	.byte	0x02, 0x4c
        /*00f2*/ 	.byte	0x01
	.zero		1


	//----- nvinfo : EIATTR_ANNOTATIONS
	.align		4
        /*00f4*/ 	.byte	0x04, 0x55
        /*00f6*/ 	.short	(.L_37 - .L_36)


	//   ....[0]....
.L_36:
        /*00f8*/ 	.word	0x00000001
        /*00fc*/ 	.byte	0x00, 0x05, 0x00, 0x00, 0x01, 0x00, 0x00, 0x00, 0x10, 0x05, 0x00, 0x00, 0x01, 0x00, 0x00, 0x00
        /* <DEDUP_REMOVED lines=1901> */
        /*77dc*/ 	.byte	0x70, 0xf0, 0x01, 0x00, 0x01, 0x00, 0x00, 0x00, 0xd0, 0xf0, 0x01, 0x00


	//----- nvinfo : EIATTR_MERCURY_ISA_VERSION
	.align		4
.L_37:
        /*77e8*/ 	.byte	0x03, 0x5f
        /*77ea*/ 	.short	0x0101


	//----- nvinfo : EIATTR_EXIT_INSTR_OFFSETS
	.align		4
        /*77ec*/ 	.byte	0x04, 0x1c
        /*77ee*/ 	.short	(.L_39 - .L_38)


	//   ....[0]....
.L_38:
        /*77f0*/ 	.word	0x0001f4e0


	//   ....[1]....
        /*77f4*/ 	.word	0x0001f500


	//----- nvinfo : EIATTR_REQNTID
	.align		4
.L_39:
        /*77f8*/ 	.byte	0x04, 0x10
        /*77fa*/ 	.short	(.L_41 - .L_40)
.L_40:
        /*77fc*/ 	.word	0x00000040
        /*7800*/ 	.word	0x00000001
        /*7804*/ 	.word	0x00000001


	//----- nvinfo : EIATTR_CBANK_PARAM_SIZE
	.align		4
.L_41:
        /*7808*/ 	.byte	0x03, 0x19
        /*780a*/ 	.short	0x0050


	//----- nvinfo : EIATTR_PARAM_CBANK
	.align		4
        /*780c*/ 	.byte	0x04, 0x0a
        /*780e*/ 	.short	(.L_43 - .L_42)
	.align		4
.L_42:
        /*7810*/ 	.word	index@(.nv.constant0.matmul_kernel)
        /*7814*/ 	.short	0x0210
        /*7816*/ 	.short	0x0050


	//----- nvinfo : EIATTR_SW_WAR
	.align		4
.L_43:
        /*7818*/ 	.byte	0x04, 0x36
        /*781a*/ 	.short	(.L_45 - .L_44)
.L_44:
        /*781c*/ 	.word	0x00000008
.L_45:


//--------------------- .nv.callgraph             --------------------------
	.section	.nv.callgraph,"",@"SHT_CUDA_CALLGRAPH"
	.align	4
	.sectionentsize	8
	.align		4
        /*0000*/ 	.word	0x00000000
	.align		4
        /*0004*/ 	.word	0xffffffff
	.align		4
        /*0008*/ 	.word	0x00000000
	.align		4
        /*000c*/ 	.word	0xfffffffe
	.align		4
        /*0010*/ 	.word	0x00000000
	.align		4
        /*0014*/ 	.word	0xfffffffd
	.align		4
        /*0018*/ 	.word	0x00000000
	.align		4
        /*001c*/ 	.word	0xfffffffc


//--------------------- .text.matmul_kernel       --------------------------
	.section	.text.matmul_kernel,"ax",@progbits
	.align	128
        .global         matmul_kernel
        .type           matmul_kernel,@function
        .size           matmul_kernel,(.L_x_4 - matmul_kernel)
        .other          matmul_kernel,@"STO_CUDA_ENTRY STV_DEFAULT"
matmul_kernel:
.text.matmul_kernel:
[----:B------:R-:W0:Y:S08]  /*0000*/  LDC R1, c[0x0][0x28] ;  /* 0x00000a00ff017b82 */ /* 0x000e300000000800 */
[----:B------:R-:W1:Y:S01]  /*0010*/  LDC.64 R2, c[0x0][0x228] ;  /* 0x00008a00ff027b82 */ /* 0x000e620000000a00 */
[----:B0-----:R-:W-:Y:S01]  /*0020*/  VIADD R1, R1, 0xffffef98 ;  /* 0xffffef9801017836 */ /* 0x001fe20000000000 */
[----:B------:R-:W-:Y:S01]  /*0030*/  ULDC.64 UR8, c[0x0][0x208] ;  /* 0x0000820000087ab9 */ /* 0x000fe20000000a00 */
[----:B-1----:R-:W-:-:S05]  /*0040*/  VIADD R0, R3, 0x3f ;  /* 0x0000003f03007836 */ /* 0x002fca0000000000 */
[----:B------:R-:W-:-:S04]  /*0050*/  SHF.R.S32.HI R5, RZ, 0x1f, R0 ;  /* 0x0000001fff057819 */ /* 0x000fc80000011400 */
[----:B------:R-:W-:-:S04]  /*0060*/  LEA.HI R5, R5, R0, RZ, 0x6 ;  /* 0x0000000005057211 */ /* 0x000fc800078f30ff */
[----:B------:R-:W-:Y:S02]  /*0070*/  SHF.R.S32.HI R0, RZ, 0x6, R5 ;  /* 0x00000006ff007819 */ /* 0x000fe40000011405 */
[----:B------:R-:W0:Y:S03]  /*0080*/  S2R R5, SR_CTAID.X ;  /* 0x0000000000057919 */ /* 0x000e260000002500 */
[----:B------:R-:W-:-:S05]  /*0090*/  IMAD.SHL.U32 R0, R0, 0x8, RZ ;  /* 0x0000000800007824 */ /* 0x000fca00078e00ff */
[-C--:B------:R-:W-:Y:S02]  /*00a0*/  IABS R9, R0.reuse ;  /* 0x0000000000097213 */ /* 0x080fe40000000000 */
[----:B------:R-:W-:Y:S02]  /*00b0*/  IABS R12, R0 ;  /* 0x00000000000c7213 */ /* 0x000fe40000000000 */
[----:B------:R-:W1:Y:S08]  /*00c0*/  I2F.RP R4, R9 ;  /* 0x0000000900047306 */ /* 0x000e700000209400 */
[----:B-1----:R-:W1:Y:S01]  /*00d0*/  MUFU.RCP R4, R4 ;  /* 0x0000000400047308 */ /* 0x002e620000001000 */
[----:B0-----:R-:W-:Y:S01]  /*00e0*/  IABS R10, R5 ;  /* 0x00000005000a7213 */ /* 0x001fe20000000000 */
[----:B-1----:R-:W-:-:S02]  /*00f0*/  VIADD R6, R4, 0xffffffe ;  /* 0x0ffffffe04067836 */ /* 0x002fc40000000000 */
[----:B------:R-:W-:-:S04]  /*0100*/  IMAD.MOV R4, RZ, RZ, -R12 ;  /* 0x000000ffff047224 */ /* 0x000fc800078e0a0c */
[----:B------:R0:W1:Y:S02]  /*0110*/  F2I.FTZ.U32.TRUNC.NTZ R7, R6 ;  /* 0x0000000600077305 */ /* 0x000064000021f000 */
[----:B0-----:R-:W-:Y:S02]  /*0120*/  IMAD.MOV.U32 R6, RZ, RZ, RZ ;  /* 0x000000ffff067224 */ /* 0x001fe400078e00ff */
[----:B-1----:R-:W-:-:S04]  /*0130*/  IMAD.MOV R8, RZ, RZ, -R7 ;  /* 0x000000ffff087224 */ /* 0x002fc800078e0a07 */
[----:B------:R-:W-:Y:S02]  /*0140*/  IMAD R11, R8, R9, RZ ;  /* 0x00000009080b7224 */ /* 0x000fe400078e02ff */
[----:B------:R-:W-:Y:S02]  /*0150*/  IMAD.MOV.U32 R8, RZ, RZ, R10 ;  /* 0x000000ffff087224 */ /* 0x000fe400078e000a */
[----:B------:R-:W-:-:S06]  /*0160*/  IMAD.HI.U32 R7, R7, R11, R6 ;  /* 0x0000000b07077227 */ /* 0x000fcc00078e0006 */
[----:B------:R-:W-:-:S04]  /*0170*/  IMAD.HI.U32 R7, R7, R8, RZ ;  /* 0x0000000807077227 */ /* 0x000fc800078e00ff */
[----:B------:R-:W-:-:S05]  /*0180*/  IMAD R4, R7, R4, R8 ;  /* 0x0000000407047224 */ /* 0x000fca00078e0208 */
[----:B------:R-:W-:-:S13]  /*0190*/  ISETP.GT.U32.AND P1, PT, R9, R4, PT ;  /* 0x000000040900720c */ /* 0x000fda0003f24070 */
[----:B------:R-:W-:Y:S02]  /*01a0*/  @!P1 IMAD.IADD R4, R4, 0x1, -R9 ;  /* 0x0000000104049824 */ /* 0x000fe400078e0a09 */
[----:B------:R-:W-:Y:S01]  /*01b0*/  @!P1 VIADD R7, R7, 0x1 ;  /* 0x0000000107079836 */ /* 0x000fe20000000000 */
[----:B------:R-:W-:Y:S02]  /*01c0*/  ISETP.NE.AND P1, PT, R0, RZ, PT ;  /* 0x000000ff0000720c */ /* 0x000fe40003f25270 */
[----:B------:R-:W-:Y:S02]  /*01d0*/  ISETP.GE.U32.AND P0, PT, R4, R9, PT ;  /* 0x000000090400720c */ /* 0x000fe40003f06070 */
[----:B------:R-:W-:-:S04]  /*01e0*/  LOP3.LUT R4, R5, R0, RZ, 0x3c, !PT ;  /* 0x0000000005047212 */ /* 0x000fc800078e3cff */
[----:B------:R-:W-:Y:S01]  /*01f0*/  ISETP.GE.AND P2, PT, R4, RZ, PT ;  /* 0x000000ff0400720c */ /* 0x000fe20003f46270 */
[----:B------:R-:W-:-:S06]  /*0200*/  VIADD R4, R2, 0x1f ;  /* 0x0000001f02047836 */ /* 0x000fcc0000000000 */
[----:B------:R-:W-:-:S04]  /*0210*/  @P0 VIADD R7, R7, 0x1 ;  /* 0x0000000107070836 */ /* 0x000fc80000000000 */
[----:B------:R-:W-:Y:S01]  /*0220*/  IMAD.MOV.U32 R6, RZ, RZ, R7 ;  /* 0x000000ffff067224 */ /* 0x000fe200078e0007 */
[----:B------:R-:W-:-:S03]  /*0230*/  SHF.R.S32.HI R7, RZ, 0x1f, R4 ;  /* 0x0000001fff077819 */ /* 0x000fc60000011404 */
[----:B------:R-:W-:Y:S01]  /*0240*/  @!P2 IMAD.MOV R6, RZ, RZ, -R6 ;  /* 0x000000ffff06a224 */ /* 0x000fe200078e0a06 */
[----:B------:R-:W-:Y:S02]  /*0250*/  @!P1 LOP3.LUT R6, RZ, R0, RZ, 0x33, !PT ;  /* 0x00000000ff069212 */ /* 0x000fe400078e33ff */
[----:B------:R-:W-:-:S03]  /*0260*/  LEA.HI R7, R7, R4, RZ, 0x5 ;  /* 0x0000000407077211 */ /* 0x000fc600078f28ff */
[----:B------:R-:W-:Y:S02]  /*0270*/  IMAD.SHL.U32 R4, R6, 0x8, RZ ;  /* 0x0000000806047824 */ /* 0x000fe400078e00ff */
[----:B------:R-:W-:-:S03]  /*0280*/  IMAD.MOV R6, RZ, RZ, -R6 ;  /* 0x000000ffff067224 */ /* 0x000fc600078e0a06 */
[----:B------:R-:W-:Y:S01]  /*0290*/  LEA.HI.SX32 R7, R7, -R4, 0x1b ;  /* 0x8000000407077211 */ /* 0x000fe200078fdaff */
[----:B------:R-:W-:Y:S02]  /*02a0*/  IMAD R15, R0, R6, R5 ;  /* 0x00000006000f7224 */ /* 0x000fe400078e0205 */
[----:B------:R-:W-:Y:S01]  /*02b0*/  IMAD.MOV.U32 R6, RZ, RZ, RZ ;  /* 0x000000ffff067224 */ /* 0x000fe200078e00ff */
[----:B------:R-:W-:Y:S02]  /*02c0*/  VIMNMX R8, R7, 0x8, PT ;  /* 0x0000000807087848 */ /* 0x000fe40003fe0100 */
[----:B------:R-:W-:Y:S02]  /*02d0*/  IABS R13, R15 ;  /* 0x0000000f000d7213 */ /* 0x000fe40000000000 */
[----:B------:R-:W-:-:S04]  /*02e0*/  IABS R11, R8 ;  /* 0x00000008000b7213 */ /* 0x000fc80000000000 */
[----:B------:R-:W0:Y:S08]  /*02f0*/  I2F.RP R9, R11 ;  /* 0x0000000b00097306 */ /* 0x000e300000209400 */
[----:B0-----:R-:W0:Y:S02]  /*0300*/  MUFU.RCP R9, R9 ;  /* 0x0000000900097308 */ /* 0x001e240000001000 */
[----:B0-----:R-:W-:-:S02]  /*0310*/  VIADD R7, R9, 0xffffffe ;  /* 0x0ffffffe09077836 */ /* 0x001fc40000000000 */
[----:B------:R-:W0:Y:S04]  /*0320*/  S2R R9, SR_TID.X ;  /* 0x0000000000097919 */ /* 0x000e280000002100 */
[----:B------:R-:W1:Y:S02]  /*0330*/  F2I.FTZ.U32.TRUNC.NTZ R7, R7 ;  /* 0x0000000700077305 */ /* 0x000e64000021f000 */
[----:B-1----:R-:W-:-:S04]  /*0340*/  IMAD.MOV R10, RZ, RZ, -R7 ;  /* 0x000000ffff0a7224 */ /* 0x002fc800078e0a07 */
[----:B------:R-:W-:-:S04]  /*0350*/  IMAD.MOV.U32 R0, RZ, RZ, R10 ;  /* 0x000000ffff007224 */ /* 0x000fc800078e000a */
[----:B------:R-:W-:Y:S01]  /*0360*/  IMAD R5, R0, R11, RZ ;  /* 0x0000000b00057224 */ /* 0x000fe200078e02ff */
[----:B------:R-:W-:-:S03]  /*0370*/  IABS R0, R8 ;  /* 0x0000000800007213 */ /* 0x000fc60000000000 */
[----:B------:R-:W-:Y:S02]  /*0380*/  IMAD.HI.U32 R6, R7, R5, R6 ;  /* 0x0000000507067227 */ /* 0x000fe400078e0006 */
[----:B------:R-:W1:Y:S02]  /*0390*/  LDC R7, c[0x0][0x230] ;  /* 0x00008c00ff077b82 */ /* 0x000e640000000800 */
[----:B------:R-:W-:Y:S02]  /*03a0*/  IMAD.MOV R0, RZ, RZ, -R0 ;  /* 0x000000ffff007224 */ /* 0x000fe400078e0a00 */
[----:B------:R-:W-:-:S04]  /*03b0*/  IMAD.HI.U32 R6, R6, R13, RZ ;  /* 0x0000000d06067227 */ /* 0x000fc800078e00ff */
[----:B------:R-:W-:-:S05]  /*03c0*/  IMAD R0, R6, R0, R13 ;  /* 0x0000000006007224 */ /* 0x000fca00078e020d */
[----:B------:R-:W-:Y:S01]  /*03d0*/  ISETP.GT.U32.AND P1, PT, R11, R0, PT ;  /* 0x000000000b00720c */ /* 0x000fe20003f24070 */
[----:B-1----:R-:W-:-:S12]  /*03e0*/  VIADD R7, R7, 0x7f ;  /* 0x0000007f07077836 */ /* 0x002fd80000000000 */
[----:B------:R-:W-:Y:S02]  /*03f0*/  @!P1 IMAD.IADD R0, R0, 0x1, -R11 ;  /* 0x0000000100009824 */ /* 0x000fe400078e0a0b */
[----:B------:R-:W-:Y:S01]  /*0400*/  @!P1 VIADD R6, R6, 0x1 ;  /* 0x0000000106069836 */ /* 0x000fe20000000000 */
[----:B------:R-:W-:Y:S02]  /*0410*/  ISETP.NE.AND P1, PT, R8, RZ, PT ;  /* 0x000000ff0800720c */ /* 0x000fe40003f25270 */
[----:B------:R-:W-:Y:S02]  /*0420*/  ISETP.GE.U32.AND P0, PT, R0, R11, PT ;  /* 0x0000000b0000720c */ /* 0x000fe40003f06070 */
[----:B------:R-:W-:-:S04]  /*0430*/  LOP3.LUT R0, R15, R8, RZ, 0x3c, !PT ;  /* 0x000000080f007212 */ /* 0x000fc800078e3cff */
[----:B------:R-:W-:Y:S02]  /*0440*/  ISETP.GE.AND P2, PT, R0, RZ, PT ;  /* 0x000000ff0000720c */ /* 0x000fe40003f46270 */
[----:B0-----:R-:W-:-:S05]  /*0450*/  LOP3.LUT R0, R9, 0x1f, RZ, 0xc0, !PT ;  /* 0x0000001f09007812 */ /* 0x001fca00078ec0ff */
[----:B------:R-:W-:Y:S01]  /*0460*/  @P0 VIADD R6, R6, 0x1 ;  /* 0x0000000106060836 */ /* 0x000fe20000000000 */
[----:B------:R-:W-:-:S05]  /*0470*/  ISETP.GT.AND P0, PT, R7, 0x7f, PT ;  /* 0x0000007f0700780c */ /* 0x000fca0003f04270 */
[----:B------:R-:W-:Y:S01]  /*0480*/  @!P2 IMAD.MOV R6, RZ, RZ, -R6 ;  /* 0x000000ffff06a224 */ /* 0x000fe200078e0a06 */
[----:B------:R-:W-:-:S05]  /*0490*/  @!P1 LOP3.LUT R6, RZ, R8, RZ, 0x33, !PT ;  /* 0x00000008ff069212 */ /* 0x000fca00078e33ff */
[----:B------:R-:W-:Y:S02]  /*04a0*/  IMAD.MOV R5, RZ, RZ, -R6 ;  /* 0x000000ffff057224 */ /* 0x000fe400078e0a06 */
[----:B------:R-:W-:Y:S02]  /*04b0*/  IMAD.SHL.U32 R27, R6, 0x40, RZ ;  /* 0x00000040061b7824 */ /* 0x000fe400078e00ff */
[----:B------:R-:W-:-:S04]  /*04c0*/  IMAD R5, R8, R5, R15 ;  /* 0x0000000508057224 */ /* 0x000fc800078e020f */
[----:B------:R-:W-:-:S04]  /*04d0*/  IMAD.IADD R5, R4, 0x1, R5 ;  /* 0x0000000104057824 */ /* 0x000fc800078e0205 */
[----:B------:R-:W-:Y:S01]  /*04e0*/  IMAD R16, R5, 0x20, R0 ;  /* 0x0000002005107824 */ /* 0x000fe200078e0200 */
[----:B------:R-:W-:-:S04]  /*04f0*/  LOP3.LUT R0, R9, 0x20, RZ, 0xc0, !PT ;  /* 0x0000002009007812 */ /* 0x000fc800078ec0ff */
[----:B------:R0:W-:Y:S04]  /*0500*/  STL [R1+0xa20], R16 ;  /* 0x000a201001007387 */ /* 0x0001e80000100800 */
[----:B------:R0:W-:Y:S01]  /*0510*/  STL [R1+0x2dc], R27 ;  /* 0x0002dc1b01007387 */ /* 0x0001e20000100800 */
[----:B------:R-:W-:Y:S05]  /*0520*/  @P0 BRA `(.L_x_0) ;  /* 0x00000000008c0947 */ /* 0x000fea0003800000 */
[----:B------:R-:W-:Y:S01]  /*0530*/  IMAD.SHL.U32 R0, R0, 0x20, RZ ;  /* 0x0000002000007824 */ /* 0x000fe200078e00ff */
[----:B------:R2:W-:Y:S04]  /*0540*/  STL [R1+0x1e0], RZ ;  /* 0x0001e0ff01007387 */ /* 0x0005e80000100800 */
[----:B------:R2:W-:Y:S04]  /*0550*/  STL [R1+0xa24], R0 ;  /* 0x000a240001007387 */ /* 0x0005e80000100800 */
[----:B------:R2:W-:Y:S04]  /*0560*/  STL [R1+0x1e4], RZ ;  /* 0x0001e4ff01007387 */ /* 0x0005e80000100800 */
        /* <DEDUP_REMOVED lines=29> */
[----:B------:R2:W-:Y:S01]  /*0740*/  STL [R1+0x16c], RZ ;  /* 0x00016cff01007387 */ /* 0x0005e20000100800 */
[----:B------:R-:W-:Y:S05]  /*0750*/  BRA `(.L_x_1) ;  /* 0x000001d000d87947 */ /* 0x000fea0003800000 */
.L_x_0:
[----:B------:R-:W-:Y:S01]  /*0760*/  IABS R0, R2 ;  /* 0x0000000200007213 */ /* 0x000fe20000000000 */
[C---:B------:R-:W-:Y:S01]  /*0770*/  VIADD R10, R27.reuse, 0x3f ;  /* 0x0000003f1b0a7836 */ /* 0x040fe20000000000 */
[----:B------:R-:W-:Y:S01]  /*0780*/  IABS R14, R3 ;  /* 0x00000003000e7213 */ /* 0x000fe20000000000 */
[C---:B------:R-:W-:Y:S01]  /*0790*/  VIADD R13, R27.reuse, 0x3e ;  /* 0x0000003e1b0d7836 */ /* 0x040fe20000000000 */
[----:B------:R-:W1:Y:S01]  /*07a0*/  I2F.RP R8, R0 ;  /* 0x0000000000087306 */ /* 0x000e620000209400 */
[----:B------:R-:W-:Y:S01]  /*07b0*/  IABS R21, R16 ;  /* 0x0000001000157213 */ /* 0x000fe20000000000 */
[----:B------:R-:W-:Y:S01]  /*07c0*/  VIADD R12, R27, 0x3d ;  /* 0x0000003d1b0c7836 */ /* 0x000fe20000000000 */
[----:B------:R-:W-:Y:S01]  /*07d0*/  ISETP.GE.AND P5, PT, R10, RZ, PT ;  /* 0x000000ff0a00720c */ /* 0x000fe20003fa6270 */
[----:B------:R2:W-:Y:S01]  /*07e0*/  STL [R1+0xb84], R3 ;  /* 0x000b840301007387 */ /* 0x0005e20000100800 */
[----:B------:R-:W-:Y:S01]  /*07f0*/  ISETP.GE.AND P1, PT, R13, RZ, PT ;  /* 0x000000ff0d00720c */ /* 0x000fe20003f26270 */
[C---:B------:R-:W-:Y:S01]  /*0800*/  VIADD R18, R27.reuse, 0x36 ;  /* 0x000000361b127836 */ /* 0x040fe20000000000 */
[----:B------:R-:W-:Y:S01]  /*0810*/  ISETP.GE.AND P6, PT, R16, RZ, PT ;  /* 0x000000ff1000720c */ /* 0x000fe20003fc6270 */
[----:B------:R-:W3:Y:S01]  /*0820*/  I2F.RP R9, R14 ;  /* 0x0000000e00097306 */ /* 0x000ee20000209400 */
[----:B------:R-:W-:Y:S01]  /*0830*/  ISETP.NE.AND P4, PT, R2, RZ, PT ;  /* 0x000000ff0200720c */ /* 0x000fe20003f85270 */
[C---:B------:R-:W-:Y:S01]  /*0840*/  VIADD R19, R27.reuse, 0x35 ;  /* 0x000000351b137836 */ /* 0x040fe20000000000 */
[----:B------:R-:W-:Y:S01]  /*0850*/  ULDC UR6, c[0x0][0x238] ;  /* 0x00008e0000067ab9 */ /* 0x000fe20000000800 */
[C---:B------:R-:W-:Y:S01]  /*0860*/  VIADD R29, R27.reuse, 0x3 ;  /* 0x000000031b1d7836 */ /* 0x040fe20000000000 */
[----:B------:R-:W-:Y:S01]  /*0870*/  ULDC UR4, c[0x0][0x234] ;  /* 0x00008d0000047ab9 */ /* 0x000fe20000000800 */
[----:B------:R-:W-:Y:S01]  /*0880*/  VIADD R28, R27, 0x1 ;  /* 0x000000011b1c7836 */ /* 0x000fe20000000000 */
[----:B------:R-:W-:Y:S01]  /*0890*/  ULDC UR10, c[0x0][0x230] ;  /* 0x00008c00000a7ab9 */ /* 0x000fe20000000800 */
[----:B-1----:R-:W1:Y:S01]  /*08a0*/  MUFU.RCP R8, R8 ;  /* 0x0000000800087308 */ /* 0x002e620000001000 */
[----:B------:R-:W-:Y:S01]  /*08b0*/  IABS R24, R29 ;  /* 0x0000001d00187213 */ /* 0x000fe20000000000 */
[----:B------:R-:W-:Y:S01]  /*08c0*/  ULDC UR11, c[0x0][0x23c] ;  /* 0x00008f00000b7ab9 */ /* 0x000fe20000000800 */
[----:B------:R-:W-:Y:S01]  /*08d0*/  IABS R26, R28 ;  /* 0x0000001c001a7213 */ /* 0x000fe20000000000 */
[----:B------:R-:W-:-:S04]  /*08e0*/  ULDC UR14, c[0x0][0x238] ;  /* 0x00008e00000e7ab9 */ /* 0x000fc80000000800 */
[----:B---3--:R-:W3:Y:S01]  /*08f0*/  MUFU.RCP R9, R9 ;  /* 0x0000000900097308 */ /* 0x008ee20000001000 */
[----:B-1----:R-:W-:-:S07]  /*0900*/  VIADD R6, R8, 0xffffffe ;  /* 0x0ffffffe08067836 */ /* 0x002fce0000000000 */
[----:B------:R1:W4:Y:S01]  /*0910*/  F2I.FTZ.U32.TRUNC.NTZ R7, R6 ;  /* 0x0000000600077305 */ /* 0x000322000021f000 */
[----:B---3--:R-:W-:-:S07]  /*0920*/  VIADD R4, R9, 0xffffffe ;  /* 0x0ffffffe09047836 */ /* 0x008fce0000000000 */
[----:B------:R3:W5:Y:S01]  /*0930*/  F2I.FTZ.U32.TRUNC.NTZ R5, R4 ;  /* 0x0000000400057305 */ /* 0x000762000021f000 */
[----:B-1----:R-:W-:Y:S02]  /*0940*/  IMAD.MOV.U32 R6, RZ, RZ, RZ ;  /* 0x000000ffff067224 */ /* 0x002fe400078e00ff */
[----:B----4-:R-:W-:Y:S02]  /*0950*/  IMAD.MOV R11, RZ, RZ, -R7 ;  /* 0x000000ffff0b7224 */ /* 0x010fe400078e0a07 */
[----:B---3--:R-:W-:Y:S02]  /*0960*/  IMAD.MOV.U32 R4, RZ, RZ, RZ ;  /* 0x000000ffff047224 */ /* 0x008fe400078e00ff */
[----:B------:R-:W-:-:S04]  /*0970*/  IMAD R11, R11, R0, RZ ;  /* 0x000000000b0b7224 */ /* 0x000fc800078e02ff */
[----:B------:R-:W-:Y:S01]  /*0980*/  IMAD.HI.U32 R7, R7, R11, R6 ;  /* 0x0000000b07077227 */ /* 0x000fe200078e0006 */
[----:B------:R-:W-:Y:S02]  /*0990*/  IABS R6, R10 ;  /* 0x0000000a00067213 */ /* 0x000fe40000000000 */
[----:B------:R-:W-:Y:S01]  /*09a0*/  IABS R11, R13 ;  /* 0x0000000d000b7213 */ /* 0x000fe20000000000 */
[----:B-----5:R-:W-:Y:S02]  /*09b0*/  IMAD.MOV R9, RZ, RZ, -R5 ;  /* 0x000000ffff097224 */ /* 0x020fe400078e0a05 */
[----:B------:R-:W-:-:S04]  /*09c0*/  IMAD.HI.U32 R7, R7, R21, RZ ;  /* 0x0000001507077227 */ /* 0x000fc800078e00ff */
[----:B------:R-:W-:Y:S02]  /*09d0*/  IMAD R9, R9, R14, RZ ;  /* 0x0000000e09097224 */ /* 0x000fe400078e02ff */
[----:B------:R-:W-:Y:S02]  /*09e0*/  IMAD.MOV R7, RZ, RZ, -R7 ;  /* 0x000000ffff077224 */ /* 0x000fe400078e0a07 */
[----:B------:R-:W-:Y:S01]  /*09f0*/  IMAD.HI.U32 R4, R5, R9, R4 ;  /* 0x0000000905047227 */ /* 0x000fe200078e0004 */
[----:B------:R-:W-:-:S03]  /*0a00*/  IABS R9, R12 ;  /* 0x0000000c00097213 */ /* 0x000fc60000000000 */
[----:B------:R-:W-:Y:S02]  /*0a10*/  IMAD R21, R0, R7, R21 ;  /* 0x0000000700157224 */ /* 0x000fe400078e0215 */
[----:B------:R-:W-:Y:S02]  /*0a20*/  IMAD.MOV.U32 R7, RZ, RZ, R6 ;  /* 0x000000ffff077224 */ /* 0x000fe400078e0006 */
[----:B------:R-:W-:Y:S01]  /*0a30*/  IMAD.HI.U32 R6, R4, R9, RZ ;  /* 0x0000000904067227 */ /* 0x000fe200078e00ff */
[----:B------:R-:W-:-:S03]  /*0a40*/  ISETP.GT.U32.AND P0, PT, R0, R21, PT ;  /* 0x000000150000720c */ /* 0x000fc60003f04070 */
[----:B------:R-:W-:-:S04]  /*0a50*/  IMAD.HI.U32 R5, R4, R7, RZ ;  /* 0x0000000704057227 */ /* 0x000fc800078e00ff */
[----:B------:R-:W-:Y:S02]  /*0a60*/  IMAD.MOV R8, RZ, RZ, -R5 ;  /* 0x000000ffff087224 */ /* 0x000fe400078e0a05 */
[----:B------:R-:W-:-:S04]  /*0a70*/  IMAD.HI.U32 R5, R4, R11, RZ ;  /* 0x0000000b04057227 */ /* 0x000fc800078e00ff */
[----:B------:R-:W-:Y:S02]  /*0a80*/  IMAD.MOV R5, RZ, RZ, -R5 ;  /* 0x000000ffff057224 */ /* 0x000fe400078e0a05 */
[----:B------:R-:W-:Y:S02]  /*0a90*/  @!P0 IMAD.IADD R21, R21, 0x1, -R0 ;  /* 0x0000000115158824 */ /* 0x000fe400078e0a00 */
[C---:B------:R-:W-:Y:S02]  /*0aa0*/  IMAD R11, R14.reuse, R5, R11 ;  /* 0x000000050e0b7224 */ /* 0x040fe400078e020b */
[----:B------:R-:W-:Y:S01]  /*0ab0*/  IMAD R7, R14, R8, R7 ;  /* 0x000000080e077224 */ /* 0x000fe200078e0207 */
[----:B------:R-:W-:Y:S01]  /*0ac0*/  ISETP.GT.U32.AND P0, PT, R0, R21, PT ;  /* 0x000000150000720c */ /* 0x000fe20003f04070 */
[C---:B------:R-:W-:Y:S01]  /*0ad0*/  VIADD R8, R27.reuse, 0x3c ;  /* 0x0000003c1b087836 */ /* 0x040fe20000000000 */
[C---:B------:R-:W-:Y:S01]  /*0ae0*/  ISETP.GT.U32.AND P3, PT, R14.reuse, R11, PT ;  /* 0x0000000b0e00720c */ /* 0x040fe20003f64070 */
[----:B------:R-:W-:Y:S01]  /*0af0*/  IMAD.MOV R6, RZ, RZ, -R6 ;  /* 0x000000ffff067224 */ /* 0x000fe200078e0a06 */
[C---:B------:R-:W-:Y:S01]  /*0b00*/  ISETP.GT.U32.AND P2, PT, R14.reuse, R7, PT ;  /* 0x000000070e00720c */ /* 0x040fe20003f44070 */
[----:B------:R-:W-:Y:S01]  /*0b10*/  VIADD R10, R27, 0x3b ;  /* 0x0000003b1b0a7836 */ /* 0x000fe20000000000 */
[----:B------:R-:W-:Y:S01]  /*0b20*/  IABS R13, R8 ;  /* 0x00000008000d7213 */ /* 0x000fe20000000000 */
[----:B------:R-:W-:-:S03]  /*0b30*/  IMAD R5, R14, R6, R9 ;  /* 0x000000060e057224 */ /* 0x000fc600078e0209 */
[----:B------:R-:W-:-:S03]  /*0b40*/  IABS R9, R10 ;  /* 0x0000000a00097213 */ /* 0x000fc60000000000 */
[----:B------:R-:W-:Y:S01]  /*0b50*/  @!P0 IMAD.IADD R21, R21, 0x1, -R0 ;  /* 0x0000000115158824 */ /* 0x000fe200078e0a00 */
[----:B------:R-:W-:Y:S01]  /*0b60*/  ISETP.GT.U32.AND P0, PT, R14, R5, PT ;  /* 0x000000050e00720c */ /* 0x000fe20003f04070 */
[----:B------:R-:W-:Y:S02]  /*0b70*/  @!P3 IMAD.IADD R11, R11, 0x1, -R14 ;  /* 0x000000010b0bb824 */ /* 0x000fe400078e0a0e */
[----:B------:R-:W-:-:S03]  /*0b80*/  IMAD.HI.U32 R0, R4, R13, RZ ;  /* 0x0000000d04007227 */ /* 0x000fc600078e00ff */
[C---:B------:R-:W-:Y:S01]  /*0b90*/  ISETP.GT.U32.AND P3, PT, R14.reuse, R11, PT ;  /* 0x0000000b0e00720c */ /* 0x040fe20003f64070 */
[----:B------:R-:W-:Y:S02]  /*0ba0*/  @!P2 IMAD.IADD R7, R7, 0x1, -R14 ;  /* 0x000000010707a824 */ /* 0x000fe400078e0a0e */
[----:B------:R-:W-:Y:S02]  /*0bb0*/  IMAD.MOV R0, RZ, RZ, -R0 ;  /* 0x000000ffff007224 */ /* 0x000fe400078e0a00 */
[----:B------:R-:W-:Y:S01]  /*0bc0*/  @!P6 IMAD.MOV R21, RZ, RZ, -R21 ;  /* 0x000000ffff15e224 */ /* 0x000fe200078e0a15 */
[C---:B------:R-:W-:Y:S01]  /*0bd0*/  ISETP.GT.U32.AND P2, PT, R14.reuse, R7, PT ;  /* 0x000000070e00720c */ /* 0x040fe20003f44070 */
[----:B------:R-:W-:Y:S01]  /*0be0*/  IMAD R13, R14, R0, R13 ;  /* 0x000000000e0d7224 */ /* 0x000fe200078e020d */
[----:B------:R-:W-:Y:S01]  /*0bf0*/  @!P4 LOP3.LUT R21, RZ, R2, RZ, 0x33, !PT ;  /* 0x00000002ff15c212 */ /* 0x000fe200078e33ff */
[----:B------:R-:W-:Y:S01]  /*0c00*/  VIADD R0, R27, 0x3a ;  /* 0x0000003a1b007836 */ /* 0x000fe20000000000 */
[----:B------:R-:W-:Y:S01]  /*0c10*/  ISETP.GE.AND P4, PT, R8, RZ, PT ;  /* 0x000000ff0800720c */ /* 0x000fe20003f86270 */
[--C-:B------:R-:W-:Y:S01]  /*0c20*/  @!P0 IMAD.IADD R5, R5, 0x1, -R14.reuse ;  /* 0x0000000105058824 */ /* 0x100fe200078e0a0e */
[----:B------:R-:W-:Y:S01]  /*0c30*/  ISETP.GE.AND P6, PT, R12, RZ, PT ;  /* 0x000000ff0c00720c */ /* 0x000fe20003fc6270 */
[--C-:B------:R-:W-:Y:S01]  /*0c40*/  @!P3 IMAD.IADD R11, R11, 0x1, -R14.reuse ;  /* 0x000000010b0bb824 */ /* 0x100fe200078e0a0e */
[C---:B------:R-:W-:Y:S01]  /*0c50*/  ISETP.GT.U32.AND P3, PT, R14.reuse, R13, PT ;  /* 0x0000000d0e00720c */ /* 0x040fe20003f64070 */
[----:B------:R-:W-:Y:S01]  /*0c60*/  VIADD R2, R27, 0x39 ;  /* 0x000000391b027836 */ /* 0x000fe20000000000 */
[----:B------:R-:W-:Y:S01]  /*0c70*/  ISETP.GT.U32.AND P0, PT, R14, R5, PT ;  /* 0x000000050e00720c */ /* 0x000fe20003f04070 */
[----:B--2---:R-:W-:Y:S01]  /*0c80*/  IMAD.MOV.U32 R3, RZ, RZ, R11 ;  /* 0x000000ffff037224 */ /* 0x004fe200078e000b */
[----:B------:R-:W-:Y:S01]  /*0c90*/  IABS R11, R0 ;  /* 0x00000000000b7213 */ /* 0x000fe20000000000 */
[--C-:B------:R-:W-:Y:S01]  /*0ca0*/  @!P2 IMAD.IADD R7, R7, 0x1, -R14.reuse ;  /* 0x000000010707a824 */ /* 0x100fe200078e0a0e */
[----:B------:R-:W-:Y:S01]  /*0cb0*/  IABS R17, R2 ;  /* 0x0000000200117213 */ /* 0x000fe20000000000 */
[----:B------:R-:W-:Y:S01]  /*0cc0*/  @!P1 IMAD.MOV R3, RZ, RZ, -R3 ;  /* 0x000000ffff039224 */ /* 0x000fe200078e0a03 */
[----:B------:R-:W-:Y:S01]  /*0cd0*/  ISETP.GE.AND P1, PT, R2, RZ, PT ;  /* 0x000000ff0200720c */ /* 0x000fe20003f26270 */
[----:B------:R-:W-:Y:S01]  /*0ce0*/  IMAD.MOV.U32 R15, RZ, RZ, R7 ;  /* 0x000000ffff0f7224 */ /* 0x000fe200078e0007 */
[----:B------:R-:W-:Y:S01]  /*0cf0*/  ISETP.GE.AND P2, PT, R10, RZ, PT ;  /* 0x000000ff0a00720c */ /* 0x000fe20003f46270 */
[----:B------:R-:W-:Y:S01]  /*0d00*/  IMAD.HI.U32 R2, R4, R17, RZ ;  /* 0x0000001104027227 */ /* 0x000fe200078e00ff */
[----:B------:R-:W-:Y:S03]  /*0d10*/  STL [R1+0xb88], R21 ;  /* 0x000b881501007387 */ /* 0x000fe60000100800 */
[----:B------:R-:W-:-:S02]  /*0d20*/  @!P3 IMAD.IADD R13, R13, 0x1, -R14 ;  /* 0x000000010d0db824 */ /* 0x000fc400078e0a0e */
[----:B------:R-:W-:Y:S01]  /*0d30*/  @!P5 IMAD.MOV R15, RZ, RZ, -R15 ;  /* 0x000000ffff0fd224 */ /* 0x000fe200078e0a0f */
[----:B------:R-:W-:Y:S01]  /*0d40*/  ISETP.GE.AND P5, PT, R0, RZ, PT ;  /* 0x000000ff0000720c */ /* 0x000fe20003fa6270 */
[----:B------:R-:W-:Y:S01]  /*0d50*/  IMAD.HI.U32 R0, R4, R11, RZ ;  /* 0x0000000b04007227 */ /* 0x000fe200078e00ff */
[----:B------:R-:W-:Y:S02]  /*0d60*/  ISETP.GT.U32.AND P3, PT, R14, R13, PT ;  /* 0x0000000d0e00720c */ /* 0x000fe40003f64070 */
[----:B------:R-:W-:Y:S01]  /*0d70*/  STL [R1+0xf4], R15 ;  /* 0x0000f40f01007387 */ /* 0x000fe20000100800 */
[----:B------:R-:W-:Y:S02]  /*0d80*/  IMAD.MOV R0, RZ, RZ, -R0 ;  /* 0x000000ffff007224 */ /* 0x000fe400078e0a00 */
[----:B------:R-:W-:Y:S01]  /*0d90*/  IMAD.HI.U32 R6, R4, R9, RZ ;  /* 0x0000000904067227 */ /* 0x000fe200078e00ff */
[----:B------:R1:W-:Y:S03]  /*0da0*/  STL [R1+0xf0], R3 ;  /* 0x0000f00301007387 */ /* 0x0003e60000100800 */
[----:B------:R-:W-:-:S02]  /*0db0*/  IMAD R8, R14, R0, R11 ;  /* 0x000000000e087224 */ /* 0x000fc400078e020b */
[--C-:B------:R-:W-:Y:S02]  /*0dc0*/  @!P0 IMAD.IADD R5, R5, 0x1, -R14.reuse ;  /* 0x0000000105058824 */ /* 0x100fe400078e0a0e */
[----:B------:R-:W-:Y:S01]  /*0dd0*/  @!P3 IMAD.IADD R13, R13, 0x1, -R14 ;  /* 0x000000010d0db824 */ /* 0x000fe200078e0a0e */
[C---:B------:R-:W-:Y:S01]  /*0de0*/  ISETP.GT.U32.AND P3, PT, R14.reuse, R8, PT ;  /* 0x000000080e00720c */ /* 0x040fe20003f64070 */
[----:B------:R-:W-:Y:S02]  /*0df0*/  IMAD.MOV R2, RZ, RZ, -R2 ;  /* 0x000000ffff027224 */ /* 0x000fe400078e0a02 */
[----:B------:R-:W-:Y:S02]  /*0e00*/  IMAD.MOV R6, RZ, RZ, -R6 ;  /* 0x000000ffff067224 */ /* 0x000fe400078e0a06 */
[C---:B------:R-:W-:Y:S02]  /*0e10*/  IMAD R20, R14.reuse, R2, R17 ;  /* 0x000000020e147224 */ /* 0x040fe400078e0211 */
[----:B------:R-:W-:Y:S01]  /*0e20*/  IMAD.MOV.U32 R12, RZ, RZ, R5 ;  /* 0x000000ffff0c7224 */ /* 0x000fe200078e0005 */
[----:B------:R-:W-:Y:S01]  /*0e30*/  IABS R5, R18 ;  /* 0x0000001200057213 */ /* 0x000fe20000000000 */
[----:B------:R-:W-:-:S02]  /*0e40*/  IMAD R9, R14, R6, R9 ;  /* 0x000000060e097224 */ /* 0x000fc400078e0209 */
[C---:B------:R-:W-:Y:S02]  /*0e50*/  VIADD R10, R27.reuse, 0x38 ;  /* 0x000000381b0a7836 */ /* 0x040fe40000000000 */
[----:B------:R-:W-:Y:S01]  /*0e60*/  @!P6 IMAD.MOV R12, RZ, RZ, -R12 ;  /* 0x000000ffff0ce224 */ /* 0x000fe200078e0a0c */
[----:B------:R-:W-:Y:S01]  /*0e70*/  ISETP.GT.U32.AND P6, PT, R14, R20, PT ;  /* 0x000000140e00720c */ /* 0x000fe20003fc4070 */
[----:B------:R-:W-:Y:S01]  /*0e80*/  @!P3 IMAD.IADD R8, R8, 0x1, -R14 ;  /* 0x000000010808b824 */ /* 0x000fe200078e0a0e */
[C---:B------:R-:W-:Y:S01]  /*0e90*/  ISETP.GT.U32.AND P0, PT, R14.reuse, R9, PT ;  /* 0x000000090e00720c */ /* 0x040fe20003f04070 */
[----:B------:R-:W-:Y:S01]  /*0ea0*/  VIADD R6, R27, 0x37 ;  /* 0x000000371b067836 */ /* 0x000fe20000000000 */
[----:B------:R-:W-:Y:S01]  /*0eb0*/  IABS R7, R10 ;  /* 0x0000000a00077213 */ /* 0x000fe20000000000 */
[----:B-1----:R-:W-:Y:S01]  /*0ec0*/  IMAD.MOV.U32 R3, RZ, RZ, R13 ;  /* 0x000000ffff037224 */ /* 0x002fe200078e000d */
[----:B------:R-:W-:Y:S01]  /*0ed0*/  ISETP.GT.U32.AND P3, PT, R14, R8, PT ;  /* 0x000000080e00720c */ /* 0x000fe20003f64070 */
[----:B------:R-:W-:Y:S01]  /*0ee0*/  STL [R1+0xec], R12 ;  /* 0x0000ec0c01007387 */ /* 0x000fe20000100800 */
[----:B------:R-:W-:Y:S01]  /*0ef0*/  IABS R15, R6 ;  /* 0x00000006000f7213 */ /* 0x000fe20000000000 */
[----:B------:R-:W-:Y:S01]  /*0f00*/  IMAD.HI.U32 R0, R4, R7, RZ ;  /* 0x0000000704007227 */ /* 0x000fe200078e00ff */
[----:B------:R-:W-:-:S03]  /*0f10*/  IABS R13, R19 ;  /* 0x00000013000d7213 */ /* 0x000fc60000000000 */
[----:B------:R-:W-:Y:S02]  /*0f20*/  IMAD.MOV R0, RZ, RZ, -R0 ;  /* 0x000000ffff007224 */ /* 0x000fe400078e0a00 */
[--C-:B------:R-:W-:Y:S02]  /*0f30*/  @!P6 IMAD.IADD R20, R20, 0x1, -R14.reuse ;  /* 0x000000011414e824 */ /* 0x100fe400078e0a0e */
[----:B------:R-:W-:Y:S01]  /*0f40*/  @!P4 IMAD.MOV R3, RZ, RZ, -R3 ;  /* 0x000000ffff03c224 */ /* 0x000fe200078e0a03 */
[----:B------:R-:W-:Y:S01]  /*0f50*/  ISETP.GE.AND P4, PT, R10, RZ, PT ;  /* 0x000000ff0a00720c */ /* 0x000fe20003f86270 */
[----:B------:R-:W-:Y:S01]  /*0f60*/  @!P0 IMAD.IADD R9, R9, 0x1, -R14 ;  /* 0x0000000109098824 */ /* 0x000fe200078e0a0e */
[C---:B------:R-:W-:Y:S01]  /*0f70*/  ISETP.GT.U32.AND P6, PT, R14.reuse, R20, PT ;  /* 0x000000140e00720c */ /* 0x040fe20003fc4070 */
[----:B------:R-:W-:Y:S01]  /*0f80*/  IMAD R10, R14, R0, R7 ;  /* 0x000000000e0a7224 */ /* 0x000fe200078e0207 */
[----:B------:R1:W-:Y:S01]  /*0f90*/  STL [R1+0xe8], R3 ;  /* 0x0000e80301007387 */ /* 0x0003e20000100800 */
[----:B------:R-:W-:Y:S01]  /*0fa0*/  IMAD.HI.U32 R2, R4, R15, RZ ;  /* 0x0000000f04027227 */ /* 0x000fe200078e00ff */
[----:B------:R-:W-:-:S03]  /*0fb0*/  ISETP.GT.U32.AND P0, PT, R14, R9, PT ;  /* 0x000000090e00720c */ /* 0x000fc60003f04070 */
[----:B------:R-:W-:Y:S01]  /*0fc0*/  @!P3 IMAD.IADD R8, R8, 0x1, -R14 ;  /* 0x000000010808b824 */ /* 0x000fe200078e0a0e */
[----:B------:R-:W-:Y:S01]  /*0fd0*/  ISETP.GT.U32.AND P3, PT, R14, R10, PT ;  /* 0x0000000a0e00720c */ /* 0x000fe20003f64070 */
[----:B------:R-:W-:Y:S02]  /*0fe0*/  IMAD.MOV R2, RZ, RZ, -R2 ;  /* 0x000000ffff027224 */ /* 0x000fe400078e0a02 */
[----:B------:R-:W-:-:S04]  /*0ff0*/  IMAD.HI.U32 R7, R4, R5, RZ ;  /* 0x0000000504077227 */ /* 0x000fc800078e00ff */
[----:B------:R-:W-:Y:S02]  /*1000*/  IMAD R15, R14, R2, R15 ;  /* 0x000000020e0f7224 */ /* 0x000fe400078e020f */
[----:B------:R-:W-:Y:S02]  /*1010*/  IMAD.MOV R7, RZ, RZ, -R7 ;  /* 0x000000ffff077224 */ /* 0x000fe400078e0a07 */
[----:B------:R-:W-:Y:S01]  /*1020*/  @!P6 IMAD.IADD R20, R20, 0x1, -R14 ;  /* 0x000000011414e824 */ /* 0x000fe200078e0a0e */
[C---:B------:R-:W-:Y:S01]  /*1030*/  ISETP.GT.U32.AND P6, PT, R14.reuse, R15, PT ;  /* 0x0000000f0e00720c */ /* 0x040fe20003fc4070 */
[----:B------:R-:W-:Y:S02]  /*1040*/  IMAD R5, R14, R7, R5 ;  /* 0x000000070e057224 */ /* 0x000fe400078e0205 */
[----:B------:R-:W-:-:S04]  /*1050*/  IMAD.HI.U32 R23, R4, R13, RZ ;  /* 0x0000000d04177227 */ /* 0x000fc800078e00ff */
[--C-:B------:R-:W-:Y:S01]  /*1060*/  @!P0 IMAD.IADD R9, R9, 0x1, -R14.reuse ;  /* 0x0000000109098824 */ /* 0x100fe200078e0a0e */
[----:B------:R-:W-:Y:S01]  /*1070*/  ISETP.GE.AND P0, PT, R6, RZ, PT ;  /* 0x000000ff0600720c */ /* 0x000fe20003f06270 */
[----:B------:R-:W-:Y:S01]  /*1080*/  @!P3 IMAD.IADD R10, R10, 0x1, -R14 ;  /* 0x000000010a0ab824 */ /* 0x000fe200078e0a0e */
[----:B------:R-:W-:Y:S01]  /*1090*/  ISETP.GT.U32.AND P3, PT, R14, R5, PT ;  /* 0x000000050e00720c */ /* 0x000fe20003f64070 */
[----:B------:R-:W-:Y:S02]  /*10a0*/  IMAD.MOV R23, RZ, RZ, -R23 ;  /* 0x000000ffff177224 */ /* 0x000fe400078e0a17 */
[----:B-1----:R-:W-:Y:S02]  /*10b0*/  IMAD.MOV.U32 R3, RZ, RZ, R9 ;  /* 0x000000ffff037224 */ /* 0x002fe400078e0009 */
[C---:B------:R-:W-:Y:S02]  /*10c0*/  VIADD R0, R27.reuse, 0x34 ;  /* 0x000000341b007836 */ /* 0x040fe40000000000 */
[----:B------:R-:W-:-:S02]  /*10d0*/  VIADD R17, R27, 0x33 ;  /* 0x000000331b117836 */ /* 0x000fc40000000000 */
[C---:B------:R-:W-:Y:S01]  /*10e0*/  IMAD R13, R14.reuse, R23, R13 ;  /* 0x000000170e0d7224 */ /* 0x040fe200078e020d */
[----:B0-----:R-:W-:Y:S01]  /*10f0*/  IABS R16, R0 ;  /* 0x0000000000107213 */ /* 0x001fe20000000000 */
[----:B------:R-:W-:Y:S01]  /*1100*/  @!P2 IMAD.MOV R3, RZ, RZ, -R3 ;  /* 0x000000ffff03a224 */ /* 0x000fe200078e0a03 */
[----:B------:R-:W-:Y:S01]  /*1110*/  IABS R6, R17 ;  /* 0x0000001100067213 */ /* 0x000fe20000000000 */
[--C-:B------:R-:W-:Y:S01]  /*1120*/  @!P6 IMAD.IADD R15, R15, 0x1, -R14.reuse ;  /* 0x000000010f0fe824 */ /* 0x100fe200078e0a0e */
[----:B------:R-:W-:Y:S01]  /*1130*/  ISETP.GT.U32.AND P6, PT, R14, R13, PT ;  /* 0x0000000d0e00720c */ /* 0x000fe20003fc4070 */
[----:B------:R-:W-:Y:S01]  /*1140*/  @!P3 IMAD.IADD R5, R5, 0x1, -R14 ;  /* 0x000000010505b824 */ /* 0x000fe200078e0a0e */
[----:B------:R0:W-:Y:S01]  /*1150*/  STL [R1+0xe4], R3 ;  /* 0x0000e40301007387 */ /* 0x0001e20000100800 */
[----:B------:R-:W-:Y:S01]  /*1160*/  IMAD.HI.U32 R22, R4, R16, RZ ;  /* 0x0000001004167227 */ /* 0x000fe200078e00ff */
[C---:B------:R-:W-:Y:S02]  /*1170*/  ISETP.GT.U32.AND P3, PT, R14.reuse, R10, PT ;  /* 0x0000000a0e00720c */ /* 0x040fe40003f64070 */
[----:B------:R-:W-:Y:S01]  /*1180*/  ISETP.GT.U32.AND P2, PT, R14, R15, PT ;  /* 0x0000000f0e00720c */ /* 0x000fe20003f44070 */
[----:B------:R-:W-:-:S02]  /*1190*/  VIADD R11, R27, 0x32 ;  /* 0x000000321b0b7836 */ /* 0x000fc40000000000 */
[----:B------:R-:W-:-:S03]  /*11a0*/  IMAD.HI.U32 R7, R4, R6, RZ ;  /* 0x0000000604077227 */ /* 0x000fc600078e00ff */
[----:B------:R-:W-:Y:S01]  /*11b0*/  IABS R2, R11 ;  /* 0x0000000b00027213 */ /* 0x000fe20000000000 */
[----:B0-----:R-:W-:Y:S02]  /*11c0*/  IMAD.MOV.U32 R3, RZ, RZ, R8 ;  /* 0x000000ffff037224 */ /* 0x001fe400078e0008 */
[----:B------:R-:W-:Y:S02]  /*11d0*/  IMAD.MOV R22, RZ, RZ, -R22 ;  /* 0x000000ffff167224 */ /* 0x000fe400078e0a16 */
[----:B------:R-:W-:Y:S02]  /*11e0*/  @!P5 IMAD.MOV R3, RZ, RZ, -R3 ;  /* 0x000000ffff03d224 */ /* 0x000fe400078e0a03 */
[----:B------:R-:W-:Y:S02]  /*11f0*/  IMAD.MOV R23, RZ, RZ, -R7 ;  /* 0x000000ffff177224 */ /* 0x000fe400078e0a07 */
[C---:B------:R-:W-:Y:S01]  /*1200*/  IMAD R7, R14.reuse, R22, R16 ;  /* 0x000000160e077224 */ /* 0x040fe200078e0210 */
[----:B------:R0:W-:Y:S01]  /*1210*/  STL [R1+0xe0], R3 ;  /* 0x0000e00301007387 */ /* 0x0001e20000100800 */
[----:B------:R-:W-:-:S02]  /*1220*/  IMAD R6, R14, R23, R6 ;  /* 0x000000170e067224 */ /* 0x000fc400078e0206 */
[----:B------:R-:W-:Y:S01]  /*1230*/  @!P6 IMAD.IADD R13, R13, 0x1, -R14 ;  /* 0x000000010d0de824 */ /* 0x000fe200078e0a0e */
[----:B------:R-:W-:Y:S01]  /*1240*/  ISETP.GT.U32.AND P6, PT, R14, R5, PT ;  /* 0x000000050e00720c */ /* 0x000fe20003fc4070 */
[----:B------:R-:W-:-:S03]  /*1250*/  IMAD.HI.U32 R12, R4, R2, RZ ;  /* 0x00000002040c7227 */ /* 0x000fc600078e00ff */
[----:B------:R-:W-:Y:S01]  /*1260*/  ISETP.GT.U32.AND P5, PT, R14, R13, PT ;  /* 0x0000000d0e00720c */ /* 0x000fe20003fa4070 */
[----:B------:R-:W-:Y:S01]  /*1270*/  @!P3 IMAD.IADD R10, R10, 0x1, -R14 ;  /* 0x000000010a0ab824 */ /* 0x000fe200078e0a0e */
[C---:B------:R-:W-:Y:S01]  /*1280*/  ISETP.GT.U32.AND P3, PT, R14.reuse, R6, PT ;  /* 0x000000060e00720c */ /* 0x040fe20003f64070 */
[----:B0-----:R-:W-:Y:S02]  /*1290*/  IMAD.MOV.U32 R3, RZ, RZ, R20 ;  /* 0x000000ffff037224 */ /* 0x001fe400078e0014 */
[----:B------:R-:W-:Y:S02]  /*12a0*/  IMAD.MOV R16, RZ, RZ, -R12 ;  /* 0x000000ffff107224 */ /* 0x000fe400078e0a0c */
[----:B------:R-:W-:Y:S01]  /*12b0*/  @!P1 IMAD.MOV R3, RZ, RZ, -R3 ;  /* 0x000000ffff039224 */ /* 0x000fe200078e0a03 */
[C---:B------:R-:W-:Y:S01]  /*12c0*/  ISETP.GT.U32.AND P1, PT, R14.reuse, R7, PT ;  /* 0x000000070e00720c */ /* 0x040fe20003f24070 */
[----:B------:R-:W-:Y:S02]  /*12d0*/  IMAD R2, R14, R16, R2 ;  /* 0x000000100e027224 */ /* 0x000fe400078e0202 */
[----:B------:R-:W-:Y:S01]  /*12e0*/  VIADD R12, R27, 0x31 ;  /* 0x000000311b0c7836 */ /* 0x000fe20000000000 */
[----:B------:R0:W-:Y:S01]  /*12f0*/  STL [R1+0xdc], R3 ;  /* 0x0000dc0301007387 */ /* 0x0001e20000100800 */
[--C-:B------:R-:W-:Y:S01]  /*1300*/  @!P2 IMAD.IADD R15, R15, 0x1, -R14.reuse ;  /* 0x000000010f0fa824 */ /* 0x100fe200078e0a0e */
[----:B------:R-:W-:Y:S01]  /*1310*/  ISETP.GE.AND P2, PT, R18, RZ, PT ;  /* 0x000000ff1200720c */ /* 0x000fe20003f46270 */
[----:B------:R-:W-:Y:S01]  /*1320*/  @!P6 IMAD.IADD R5, R5, 0x1, -R14 ;  /* 0x000000010505e824 */ /* 0x000fe200078e0a0e */
[----:B------:R-:W-:Y:S01]  /*1330*/  ISETP.GT.U32.AND P6, PT, R14, R2, PT ;  /* 0x000000020e00720c */ /* 0x000fe20003fc4070 */
[----:B------:R-:W-:Y:S01]  /*1340*/  VIADD R9, R27, 0x30 ;  /* 0x000000301b097836 */ /* 0x000fe20000000000 */
[----:B------:R-:W-:Y:S01]  /*1350*/  IABS R16, R12 ;  /* 0x0000000c00107213 */ /* 0x000fe20000000000 */
[----:B------:R-:W-:-:S02]  /*1360*/  IMAD.MOV.U32 R21, RZ, RZ, R10 ;  /* 0x000000ffff157224 */ /* 0x000fc400078e000a */
[--C-:B------:R-:W-:Y:S01]  /*1370*/  @!P1 IMAD.IADD R7, R7, 0x1, -R14.reuse ;  /* 0x0000000107079824 */ /* 0x100fe200078e0a0e */
[----:B------:R-:W-:Y:S01]  /*1380*/  IABS R8, R9 ;  /* 0x0000000900087213 */ /* 0x000fe20000000000 */
[--C-:B------:R-:W-:Y:S01]  /*1390*/  @!P3 IMAD.IADD R6, R6, 0x1, -R14.reuse ;  /* 0x000000010606b824 */ /* 0x100fe200078e0a0e */
[----:B------:R-:W-:Y:S01]  /*13a0*/  ISETP.GE.AND P1, PT, R0, RZ, PT ;  /* 0x000000ff0000720c */ /* 0x000fe20003f26270 */
[----:B0-----:R-:W-:Y:S01]  /*13b0*/  IMAD.MOV.U32 R3, RZ, RZ, R15 ;  /* 0x000000ffff037224 */ /* 0x001fe200078e000f */
[----:B------:R-:W-:Y:S01]  /*13c0*/  ISETP.GE.AND P3, PT, R17, RZ, PT ;  /* 0x000000ff1100720c */ /* 0x000fe20003f66270 */
[----:B------:R-:W-:Y:S01]  /*13d0*/  @!P5 IMAD.IADD R13, R13, 0x1, -R14 ;  /* 0x000000010d0dd824 */ /* 0x000fe200078e0a0e */
[----:B------:R-:W-:Y:S01]  /*13e0*/  ISETP.GE.AND P5, PT, R19, RZ, PT ;  /* 0x000000ff1300720c */ /* 0x000fe20003fa6270 */
[----:B------:R-:W-:Y:S01]  /*13f0*/  @!P4 IMAD.MOV R21, RZ, RZ, -R21 ;  /* 0x000000ffff15c224 */ /* 0x000fe200078e0a15 */
[C---:B------:R-:W-:Y:S01]  /*1400*/  ISETP.GT.U32.AND P4, PT, R14.reuse, R7, PT ;  /* 0x000000070e00720c */ /* 0x040fe20003f84070 */
[----:B------:R-:W-:Y:S01]  /*1410*/  @!P0 IMAD.MOV R3, RZ, RZ, -R3 ;  /* 0x000000ffff038224 */ /* 0x000fe200078e0a03 */
[----:B------:R-:W-:Y:S01]  /*1420*/  ISETP.GT.U32.AND P0, PT, R14, R6, PT ;  /* 0x000000060e00720c */ /* 0x000fe20003f04070 */
[C---:B------:R-:W-:Y:S01]  /*1430*/  IMAD.HI.U32 R20, R4.reuse, R16, RZ ;  /* 0x0000001004147227 */ /* 0x040fe200078e00ff */
[----:B------:R-:W-:Y:S03]  /*1440*/  STL [R1+0xd8], R21 ;  /* 0x0000d81501007387 */ /* 0x000fe60000100800 */
[----:B------:R-:W-:Y:S01]  /*1450*/  IMAD.HI.U32 R18, R4, R8, RZ ;  /* 0x0000000804127227 */ /* 0x000fe200078e00ff */
[----:B------:R0:W-:Y:S03]  /*1460*/  STL [R1+0xd4], R3 ;  /* 0x0000d40301007387 */ /* 0x0001e60000100800 */
[----:B------:R-:W-:-:S02]  /*1470*/  IMAD.MOV R20, RZ, RZ, -R20 ;  /* 0x000000ffff147224 */ /* 0x000fc400078e0a14 */
[----:B------:R-:W-:Y:S02]  /*1480*/  @!P6 IMAD.IADD R2, R2, 0x1, -R14 ;  /* 0x000000010202e824 */ /* 0x000fe400078e0a0e */
[----:B------:R-:W-:Y:S02]  /*1490*/  IMAD.MOV.U32 R15, RZ, RZ, R5 ;  /* 0x000000ffff0f7224 */ /* 0x000fe400078e0005 */
[----:B------:R-:W-:Y:S01]  /*14a0*/  IMAD.MOV R18, RZ, RZ, -R18 ;  /* 0x000000ffff127224 */ /* 0x000fe200078e0a12 */
[C---:B------:R-:W-:Y:S01]  /*14b0*/  ISETP.GT.U32.AND P6, PT, R14.reuse, R2, PT ;  /* 0x000000020e00720c */ /* 0x040fe20003fc4070 */
[----:B0-----:R-:W-:Y:S02]  /*14c0*/  IMAD.MOV.U32 R3, RZ, RZ, R13 ;  /* 0x000000ffff037224 */ /* 0x001fe400078e000d */
[C---:B------:R-:W-:Y:S02]  /*14d0*/  IMAD R0, R14.reuse, R20, R16 ;  /* 0x000000140e007224 */ /* 0x040fe400078e0210 */
[----:B------:R-:W-:Y:S01]  /*14e0*/  VIADD R10, R27, 0x2f ;  /* 0x0000002f1b0a7836 */ /* 0x000fe20000000000 */
[----:B------:R-:W0:Y:S01]  /*14f0*/  S2R R20, SR_TID.X ;  /* 0x0000000000147919 */ /* 0x000e220000002100 */
[----:B------:R-:W-:Y:S01]  /*1500*/  @!P2 IMAD.MOV R15, RZ, RZ, -R15 ;  /* 0x000000ffff0fa224 */ /* 0x000fe200078e0a0f */
[C---:B------:R-:W-:Y:S01]  /*1510*/  ISETP.GT.U32.AND P2, PT, R14.reuse, R0, PT ;  /* 0x000000000e00720c */ /* 0x040fe20003f44070 */
[----:B------:R-:W-:-:S02]  /*1520*/  IMAD R8, R14, R18, R8 ;  /* 0x000000120e087224 */ /* 0x000fc400078e0208 */
[----:B------:R-:W-:Y:S01]  /*1530*/  @!P5 IMAD.MOV R3, RZ, RZ, -R3 ;  /* 0x000000ffff03d224 */ /* 0x000fe200078e0a03 */
[----:B------:R-:W-:Y:S01]  /*1540*/  ISETP.GE.AND P5, PT, R11, RZ, PT ;  /* 0x000000ff0b00720c */ /* 0x000fe20003fa6270 */
[--C-:B------:R-:W-:Y:S01]  /*1550*/  @!P4 IMAD.IADD R7, R7, 0x1, -R14.reuse ;  /* 0x000000010707c824 */ /* 0x100fe200078e0a0e */
[----:B------:R-:W-:Y:S01]  /*1560*/  IABS R11, R10 ;  /* 0x0000000a000b7213 */ /* 0x000fe20000000000 */
[----:B------:R-:W-:Y:S01]  /*1570*/  @!P0 IMAD.IADD R6, R6, 0x1, -R14 ;  /* 0x0000000106068824 */ /* 0x000fe200078e0a0e */
[----:B------:R-:W-:Y:S01]  /*1580*/  STL [R1+0xd0], R15 ;  /* 0x0000d00f01007387 */ /* 0x000fe20000100800 */
[----:B------:R-:W-:Y:S01]  /*1590*/  ISETP.GT.U32.AND P4, PT, R14, R8, PT ;  /* 0x000000080e00720c */ /* 0x000fe20003f84070 */
[----:B------:R-:W-:Y:S01]  /*15a0*/  IMAD.MOV.U32 R13, RZ, RZ, R7 ;  /* 0x000000ffff0d7224 */ /* 0x000fe200078e0007 */
[----:B------:R-:W-:Y:S01]  /*15b0*/  ISETP.GE.AND P0, PT, R12, RZ, PT ;  /* 0x000000ff0c00720c */ /* 0x000fe20003f06270 */
[----:B------:R1:W-:Y:S01]  /*15c0*/  STL [R1+0xcc], R3 ;  /* 0x0000cc0301007387 */ /* 0x0003e20000100800 */
[----:B------:R-:W-:-:S04]  /*15d0*/  IMAD.HI.U32 R12, R4, R11, RZ ;  /* 0x0000000b040c7227 */ /* 0x000fc800078e00ff */
[----:B------:R-:W-:Y:S02]  /*15e0*/  @!P1 IMAD.MOV R13, RZ, RZ, -R13 ;  /* 0x000000ffff0d9224 */ /* 0x000fe400078e0a0d */
[----:B------:R-:W-:Y:S01]  /*15f0*/  @!P6 IMAD.IADD R2, R2, 0x1, -R14 ;  /* 0x000000010202e824 */ /* 0x000fe200078e0a0e */
[----:B------:R-:W-:Y:S01]  /*1600*/  ISETP.GE.AND P6, PT, R9, RZ, PT ;  /* 0x000000ff0900720c */ /* 0x000fe20003fc6270 */
[----:B------:R-:W-:Y:S01]  /*1610*/  IMAD.MOV R12, RZ, RZ, -R12 ;  /* 0x000000ffff0c7224 */ /* 0x000fe200078e0a0c */
[----:B------:R2:W-:Y:S01]  /*1620*/  STL [R1+0xc8], R13 ;  /* 0x0000c80d01007387 */ /* 0x0005e20000100800 */
[----:B-1----:R-:W-:Y:S02]  /*1630*/  IMAD.MOV.U32 R3, RZ, RZ, R6 ;  /* 0x000000ffff037224 */ /* 0x002fe400078e0006 */
[----:B------:R-:W-:Y:S02]  /*1640*/  VIADD R5, R27, 0x2e ;  /* 0x0000002e1b057836 */ /* 0x000fe40000000000 */
[----:B------:R-:W-:-:S02]  /*1650*/  @!P3 IMAD.MOV R3, RZ, RZ, -R3 ;  /* 0x000000ffff03b224 */ /* 0x000fc400078e0a03 */
[--C-:B------:R-:W-:Y:S01]  /*1660*/  @!P2 IMAD.IADD R0, R0, 0x1, -R14.reuse ;  /* 0x000000010000a824 */ /* 0x100fe200078e0a0e */
[----:B------:R-:W-:Y:S01]  /*1670*/  IABS R16, R5 ;  /* 0x0000000500107213 */ /* 0x000fe20000000000 */
[----:B------:R-:W-:Y:S01]  /*1680*/  IMAD R12, R14, R12, R11 ;  /* 0x0000000c0e0c7224 */ /* 0x000fe200078e020b */
[----:B------:R1:W-:Y:S01]  /*1690*/  STL [R1+0xc4], R3 ;  /* 0x0000c40301007387 */ /* 0x0003e20000100800 */
[----:B------:R-:W-:Y:S01]  /*16a0*/  @!P4 IMAD.IADD R8, R8, 0x1, -R14 ;  /* 0x000000010808c824 */ /* 0x000fe200078e0a0e */
[----:B------:R-:W-:Y:S01]  /*16b0*/  ISETP.GT.U32.AND P1, PT, R14, R0, PT ;  /* 0x000000000e00720c */ /* 0x000fe20003f24070 */
[----:B------:R-:W-:Y:S01]  /*16c0*/  IMAD.HI.U32 R9, R4, R16, RZ ;  /* 0x0000001004097227 */ /* 0x000fe200078e00ff */
[----:B------:R-:W-:Y:S02]  /*16d0*/  ISETP.GE.AND P3, PT, R5, RZ, PT ;  /* 0x000000ff0500720c */ /* 0x000fe40003f66270 */
[----:B------:R-:W-:Y:S01]  /*16e0*/  ISETP.GT.U32.AND P4, PT, R14, R8, PT ;  /* 0x000000080e00720c */ /* 0x000fe20003f84070 */
[----:B------:R-:W-:Y:S01]  /*16f0*/  IMAD.MOV R9, RZ, RZ, -R9 ;  /* 0x000000ffff097224 */ /* 0x000fe200078e0a09 */
[----:B------:R-:W-:Y:S01]  /*1700*/  ISETP.GE.AND P2, PT, R10, RZ, PT ;  /* 0x000000ff0a00720c */ /* 0x000fe20003f46270 */
[----:B--2---:R-:W-:Y:S01]  /*1710*/  VIADD R13, R27, 0x2d ;  /* 0x0000002d1b0d7836 */ /* 0x004fe20000000000 */
[----:B0-----:R-:W-:Y:S01]  /*1720*/  SHF.R.U32.HI R20, RZ, 0x5, R20 ;  /* 0x00000005ff147819 */ /* 0x001fe20000011614 */
[----:B-1----:R-:W-:-:S02]  /*1730*/  IMAD.MOV.U32 R3, RZ, RZ, R2 ;  /* 0x000000ffff037224 */ /* 0x002fc400078e0002 */
[----:B------:R-:W-:Y:S01]  /*1740*/  IMAD R16, R14, R9, R16 ;  /* 0x000000090e107224 */ /* 0x000fe200078e0210 */
[----:B------:R-:W-:Y:S01]  /*1750*/  SGXT.U32 R20, R20, 0x1 ;  /* 0x000000011414781a */ /* 0x000fe20000000000 */
[----:B------:R-:W-:Y:S01]  /*1760*/  @!P5 IMAD.MOV R3, RZ, RZ, -R3 ;  /* 0x000000ffff03d224 */ /* 0x000fe200078e0a03 */
[----:B------:R-:W-:Y:S01]  /*1770*/  ISETP.GT.U32.AND P5, PT, R14, R12, PT ;  /* 0x0000000c0e00720c */ /* 0x000fe20003fa4070 */
[--C-:B------:R-:W-:Y:S01]  /*1780*/  @!P1 IMAD.IADD R0, R0, 0x1, -R14.reuse ;  /* 0x0000000100009824 */ /* 0x100fe200078e0a0e */
[----:B------:R-:W-:Y:S01]  /*1790*/  ISETP.GE.AND P1, PT, R13, RZ, PT ;  /* 0x000000ff0d00720c */ /* 0x000fe20003f26270 */
[----:B------:R-:W-:Y:S01]  /*17a0*/  @!P4 IMAD.IADD R8, R8, 0x1, -R14 ;  /* 0x000000010808c824 */ /* 0x000fe200078e0a0e */
[----:B------:R-:W-:Y:S01]  /*17b0*/  IABS R13, R13 ;  /* 0x0000000d000d7213 */ /* 0x000fe20000000000 */
[----:B------:R0:W-:Y:S01]  /*17c0*/  STL [R1+0xc0], R3 ;  /* 0x0000c00301007387 */ /* 0x0001e20000100800 */
[----:B------:R-:W-:Y:S01]  /*17d0*/  ISETP.GT.U32.AND P4, PT, R14, R16, PT ;  /* 0x000000100e00720c */ /* 0x000fe20003f84070 */
[----:B------:R-:W-:Y:S01]  /*17e0*/  VIADD R2, R27, 0x2c ;  /* 0x0000002c1b027836 */ /* 0x000fe20000000000 */
[----:B------:R-:W-:Y:S01]  /*17f0*/  LOP3.LUT R20, R20, 0x7e, RZ, 0xfc, !PT ;  /* 0x0000007e14147812 */ /* 0x000fe200078efcff */
[----:B------:R-:W-:-:S03]  /*1800*/  IMAD.HI.U32 R7, R4, R13, RZ ;  /* 0x0000000d04077227 */ /* 0x000fc600078e00ff */
[----:B------:R-:W-:Y:S01]  /*1810*/  IABS R5, R2 ;  /* 0x0000000200057213 */ /* 0x000fe20000000000 */
[----:B------:R-:W-:Y:S02]  /*1820*/  @!P5 IMAD.IADD R12, R12, 0x1, -R14 ;  /* 0x000000010c0cd824 */ /* 0x000fe400078e0a0e */
[----:B0-----:R-:W-:Y:S02]  /*1830*/  IMAD.MOV.U32 R3, RZ, RZ, R0 ;  /* 0x000000ffff037224 */ /* 0x001fe400078e0000 */
[----:B------:R-:W-:Y:S01]  /*1840*/  VIADD R6, R27, 0x2b ;  /* 0x0000002b1b067836 */ /* 0x000fe20000000000 */
[C---:B------:R-:W-:Y:S01]  /*1850*/  ISETP.GT.U32.AND P5, PT, R14.reuse, R12, PT ;  /* 0x0000000c0e00720c */ /* 0x040fe20003fa4070 */
[----:B------:R-:W-:Y:S02]  /*1860*/  IMAD.MOV R7, RZ, RZ, -R7 ;  /* 0x000000ffff077224 */ /* 0x000fe400078e0a07 */
[----:B------:R-:W-:Y:S01]  /*1870*/  @!P0 IMAD.MOV R3, RZ, RZ, -R3 ;  /* 0x000000ffff038224 */ /* 0x000fe200078e0a03 */
[----:B------:R-:W-:Y:S01]  /*1880*/  IABS R10, R6 ;  /* 0x00000006000a7213 */ /* 0x000fe20000000000 */
[----:B------:R-:W-:Y:S01]  /*1890*/  IMAD R13, R14, R7, R13 ;  /* 0x000000070e0d7224 */ /* 0x000fe200078e020d */
[----:B------:R-:W-:Y:S01]  /*18a0*/  ISETP.GE.AND P0, PT, R2, RZ, PT ;  /* 0x000000ff0200720c */ /* 0x000fe20003f06270 */
[----:B------:R-:W-:Y:S01]  /*18b0*/  @!P4 IMAD.IADD R16, R16, 0x1, -R14 ;  /* 0x000000011010c824 */ /* 0x000fe200078e0a0e */
[----:B------:R0:W-:Y:S01]  /*18c0*/  STL [R1+0xbc], R3 ;  /* 0x0000bc0301007387 */ /* 0x0001e20000100800 */
[----:B------:R-:W-:-:S02]  /*18d0*/  IMAD.MOV.U32 R0, RZ, RZ, R5 ;  /* 0x000000ffff007224 */ /* 0x000fc400078e0005 */
[----:B------:R-:W-:Y:S01]  /*18e0*/  IMAD.HI.U32 R2, R4, R10, RZ ;  /* 0x0000000a04027227 */ /* 0x000fe200078e00ff */
[----:B------:R-:W-:-:S03]  /*18f0*/  ISETP.GT.U32.AND P4, PT, R14, R16, PT ;  /* 0x000000100e00720c */ /* 0x000fc60003f84070 */
[----:B------:R-:W-:Y:S01]  /*1900*/  @!P5 IMAD.IADD R12, R12, 0x1, -R14 ;  /* 0x000000010c0cd824 */ /* 0x000fe200078e0a0e */
[----:B------:R-:W-:Y:S01]  /*1910*/  ISETP.GT.U32.AND P5, PT, R14, R13, PT ;  /* 0x0000000d0e00720c */ /* 0x000fe20003fa4070 */
[----:B------:R-:W-:-:S04]  /*1920*/  IMAD.HI.U32 R5, R4, R0, RZ ;  /* 0x0000000004057227 */ /* 0x000fc800078e00ff */
[----:B0-----:R-:W-:Y:S02]  /*1930*/  IMAD.MOV.U32 R3, RZ, RZ, R8 ;  /* 0x000000ffff037224 */ /* 0x001fe400078e0008 */
[----:B------:R-:W-:Y:S02]  /*1940*/  IMAD.MOV R5, RZ, RZ, -R5 ;  /* 0x000000ffff057224 */ /* 0x000fe400078e0a05 */
[----:B------:R-:W-:Y:S01]  /*1950*/  @!P6 IMAD.MOV R3, RZ, RZ, -R3 ;  /* 0x000000ffff03e224 */ /* 0x000fe200078e0a03 */
[----:B------:R-:W-:Y:S01]  /*1960*/  ISETP.GE.AND P6, PT, R6, RZ, PT ;  /* 0x000000ff0600720c */ /* 0x000fe20003fc6270 */
[----:B------:R-:W-:Y:S02]  /*1970*/  IMAD.MOV R6, RZ, RZ, -R2 ;  /* 0x000000ffff067224 */ /* 0x000fe400078e0a02 */
[C---:B------:R-:W-:Y:S01]  /*1980*/  IMAD R0, R14.reuse, R5, R0 ;  /* 0x000000050e007224 */ /* 0x040fe200078e0200 */
[----:B------:R0:W-:Y:S01]  /*1990*/  STL [R1+0xb8], R3 ;  /* 0x0000b80301007387 */ /* 0x0001e20000100800 */
[----:B------:R-:W-:-:S02]  /*19a0*/  IMAD R10, R14, R6, R10 ;  /* 0x000000060e0a7224 */ /* 0x000fc400078e020a */
[--C-:B------:R-:W-:Y:S02]  /*19b0*/  @!P5 IMAD.IADD R13, R13, 0x1, -R14.reuse ;  /* 0x000000010d0dd824 */ /* 0x100fe400078e0a0e */
[----:B------:R-:W-:Y:S01]  /*19c0*/  @!P4 IMAD.IADD R16, R16, 0x1, -R14 ;  /* 0x000000011010c824 */ /* 0x000fe200078e0a0e */
[C---:B------:R-:W-:Y:S01]  /*19d0*/  ISETP.GT.U32.AND P5, PT, R14.reuse, R10, PT ;  /* 0x0000000a0e00720c */ /* 0x040fe20003fa4070 */
[C---:B------:R-:W-:Y:S01]  /*19e0*/  VIADD R2, R27.reuse, 0x2a ;  /* 0x0000002a1b027836 */ /* 0x040fe20000000000 */
[C---:B------:R-:W-:Y:S01]  /*19f0*/  ISETP.GT.U32.AND P4, PT, R14.reuse, R0, PT ;  /* 0x000000000e00720c */ /* 0x040fe20003f84070 */
[C---:B------:R-:W-:Y:S02]  /*1a00*/  VIADD R8, R27.reuse, 0x28 ;  /* 0x000000281b087836 */ /* 0x040fe40000000000 */
[----:B0-----:R-:W-:Y:S01]  /*1a10*/  IMAD.MOV.U32 R3, RZ, RZ, R12 ;  /* 0x000000ffff037224 */ /* 0x001fe200078e000c */
[----:B------:R-:W-:Y:S01]  /*1a20*/  IABS R6, R2 ;  /* 0x0000000200067213 */ /* 0x000fe20000000000 */
[----:B------:R-:W-:Y:S01]  /*1a30*/  VIADD R11, R27, 0x29 ;  /* 0x000000291b0b7836 */ /* 0x000fe20000000000 */
[----:B------:R-:W-:Y:S01]  /*1a40*/  IABS R9, R8 ;  /* 0x0000000800097213 */ /* 0x000fe20000000000 */
[----:B------:R-:W-:Y:S01]  /*1a50*/  @!P2 IMAD.MOV R3, RZ, RZ, -R3 ;  /* 0x000000ffff03a224 */ /* 0x000fe200078e0a03 */
[----:B------:R-:W-:Y:S01]  /*1a60*/  ISETP.GT.U32.AND P2, PT, R14, R13, PT ;  /* 0x0000000d0e00720c */ /* 0x000fe20003f44070 */
[----:B------:R-:W-:Y:S01]  /*1a70*/  IMAD.HI.U32 R12, R4, R6, RZ ;  /* 0x00000006040c7227 */ /* 0x000fe200078e00ff */
[----:B------:R-:W-:-:S02]  /*1a80*/  IABS R15, R11 ;  /* 0x0000000b000f7213 */ /* 0x000fc40000000000 */
[----:B------:R0:W-:Y:S01]  /*1a90*/  STL [R1+0xb4], R3 ;  /* 0x0000b40301007387 */ /* 0x0001e20000100800 */
[--C-:B------:R-:W-:Y:S02]  /*1aa0*/  @!P5 IMAD.IADD R10, R10, 0x1, -R14.reuse ;  /* 0x000000010a0ad824 */ /* 0x100fe400078e0a0e */
[----:B------:R-:W-:Y:S02]  /*1ab0*/  @!P4 IMAD.IADD R0, R0, 0x1, -R14 ;  /* 0x000000010000c824 */ /* 0x000fe400078e0a0e */
[----:B------:R-:W-:Y:S01]  /*1ac0*/  VIADD R5, R27, 0x27 ;  /* 0x000000271b057836 */ /* 0x000fe20000000000 */
[C---:B------:R-:W-:Y:S01]  /*1ad0*/  ISETP.GT.U32.AND P5, PT, R14.reuse, R10, PT ;  /* 0x0000000a0e00720c */ /* 0x040fe20003fa4070 */
[----:B------:R-:W-:Y:S01]  /*1ae0*/  IMAD.MOV R12, RZ, RZ, -R12 ;  /* 0x000000ffff0c7224 */ /* 0x000fe200078e0a0c */
[----:B------:R-:W-:Y:S01]  /*1af0*/  ISETP.GT.U32.AND P4, PT, R14, R0, PT ;  /* 0x000000000e00720c */ /* 0x000fe20003f84070 */
[----:B------:R-:W-:Y:S01]  /*1b00*/  @!P2 IMAD.IADD R13, R13, 0x1, -R14 ;  /* 0x000000010d0da824 */ /* 0x000fe200078e0a0e */
[----:B------:R-:W-:Y:S01]  /*1b10*/  IABS R7, R5 ;  /* 0x0000000500077213 */ /* 0x000fe20000000000 */
[----:B0-----:R-:W-:-:S02]  /*1b20*/  IMAD.MOV.U32 R3, RZ, RZ, R16 ;  /* 0x000000ffff037224 */ /* 0x001fc400078e0010 */
[----:B------:R-:W-:-:S04]  /*1b30*/  IMAD.HI.U32 R16, R4, R15, RZ ;  /* 0x0000000f04107227 */ /* 0x000fc800078e00ff */
[----:B------:R-:W-:Y:S01]  /*1b40*/  @!P3 IMAD.MOV R3, RZ, RZ, -R3 ;  /* 0x000000ffff03b224 */ /* 0x000fe200078e0a03 */
[----:B------:R-:W-:Y:S01]  /*1b50*/  ISETP.GE.AND P3, PT, R2, RZ, PT ;  /* 0x000000ff0200720c */ /* 0x000fe20003f66270 */
[----:B------:R-:W-:Y:S02]  /*1b60*/  IMAD R2, R14, R12, R6 ;  /* 0x0000000c0e027224 */ /* 0x000fe400078e0206 */
[----:B------:R-:W-:Y:S01]  /*1b70*/  IMAD.HI.U32 R6, R4, R9, RZ ;  /* 0x0000000904067227 */ /* 0x000fe200078e00ff */
[----:B------:R0:W-:Y:S02]  /*1b80*/  STL [R1+0xb0], R3 ;  /* 0x0000b00301007387 */ /* 0x0001e40000100800 */
[----:B------:R-:W-:Y:S01]  /*1b90*/  ISETP.GT.U32.AND P2, PT, R14, R2, PT ;  /* 0x000000020e00720c */ /* 0x000fe20003f44070 */
[----:B------:R-:W-:-:S04]  /*1ba0*/  IMAD.HI.U32 R12, R4, R7, RZ ;  /* 0x00000007040c7227 */ /* 0x000fc800078e00ff */
[----:B------:R-:W-:Y:S02]  /*1bb0*/  IMAD.MOV R6, RZ, RZ, -R6 ;  /* 0x000000ffff067224 */ /* 0x000fe400078e0a06 */
[----:B------:R-:W-:Y:S02]  /*1bc0*/  IMAD.MOV R16, RZ, RZ, -R16 ;  /* 0x000000ffff107224 */ /* 0x000fe400078e0a10 */
[----:B0-----:R-:W-:Y:S02]  /*1bd0*/  IMAD.MOV.U32 R3, RZ, RZ, R13 ;  /* 0x000000ffff037224 */ /* 0x001fe400078e000d */
[----:B------:R-:W-:Y:S02]  /*1be0*/  IMAD.MOV R12, RZ, RZ, -R12 ;  /* 0x000000ffff0c7224 */ /* 0x000fe400078e0a0c */
[----:B------:R-:W-:Y:S02]  /*1bf0*/  @!P1 IMAD.MOV R3, RZ, RZ, -R3 ;  /* 0x000000ffff039224 */ /* 0x000fe400078e0a03 */
[----:B------:R-:W-:-:S02]  /*1c00*/  IMAD R9, R14, R6, R9 ;  /* 0x000000060e097224 */ /* 0x000fc400078e0209 */
[--C-:B------:R-:W-:Y:S01]  /*1c10*/  @!P5 IMAD.IADD R10, R10, 0x1, -R14.reuse ;  /* 0x000000010a0ad824 */ /* 0x100fe200078e0a0e */
[----:B------:R0:W-:Y:S01]  /*1c20*/  STL [R1+0xac], R3 ;  /* 0x0000ac0301007387 */ /* 0x0001e20000100800 */
[----:B------:R-:W-:Y:S01]  /*1c30*/  VIADD R6, R27, 0x26 ;  /* 0x000000261b067836 */ /* 0x000fe20000000000 */
[----:B------:R-:W-:Y:S01]  /*1c40*/  ISETP.GT.U32.AND P5, PT, R14, R9, PT ;  /* 0x000000090e00720c */ /* 0x000fe20003fa4070 */
[----:B------:R-:W-:Y:S01]  /*1c50*/  @!P4 IMAD.IADD R0, R0, 0x1, -R14 ;  /* 0x000000010000c824 */ /* 0x000fe200078e0a0e */
[----:B------:R-:W-:Y:S01]  /*1c60*/  ISETP.GE.AND P4, PT, R11, RZ, PT ;  /* 0x000000ff0b00720c */ /* 0x000fe20003f86270 */
[C---:B------:R-:W-:Y:S02]  /*1c70*/  IMAD R11, R14.reuse, R16, R15 ;  /* 0x000000100e0b7224 */ /* 0x040fe400078e020f */
[C---:B------:R-:W-:Y:S01]  /*1c80*/  IMAD R7, R14.reuse, R12, R7 ;  /* 0x0000000c0e077224 */ /* 0x040fe200078e0207 */
[----:B------:R-:W-:Y:S01]  /*1c90*/  IABS R12, R6 ;  /* 0x00000006000c7213 */ /* 0x000fe20000000000 */
[----:B------:R-:W-:Y:S01]  /*1ca0*/  IMAD.MOV.U32 R13, RZ, RZ, R0 ;  /* 0x000000ffff0d7224 */ /* 0x000fe200078e0000 */
[----:B------:R-:W-:Y:S01]  /*1cb0*/  ISETP.GT.U32.AND P1, PT, R14, R11, PT ;  /* 0x0000000b0e00720c */ /* 0x000fe20003f24070 */
[----:B0-----:R-:W-:-:S02]  /*1cc0*/  IMAD.MOV.U32 R3, RZ, RZ, R10 ;  /* 0x000000ffff037224 */ /* 0x001fc400078e000a */
[----:B------:R-:W-:Y:S02]  /*1cd0*/  @!P2 IMAD.IADD R2, R2, 0x1, -R14 ;  /* 0x000000010202a824 */ /* 0x000fe400078e0a0e */
[----:B------:R-:W-:Y:S01]  /*1ce0*/  @!P6 IMAD.MOV R3, RZ, RZ, -R3 ;  /* 0x000000ffff03e224 */ /* 0x000fe200078e0a03 */
[C---:B------:R-:W-:Y:S01]  /*1cf0*/  ISETP.GT.U32.AND P6, PT, R14.reuse, R7, PT ;  /* 0x000000070e00720c */ /* 0x040fe20003fc4070 */
[----:B------:R-:W-:Y:S01]  /*1d00*/  IMAD.MOV.U32 R0, RZ, RZ, R12 ;  /* 0x000000ffff007224 */ /* 0x000fe200078e000c */
[----:B------:R-:W-:Y:S01]  /*1d10*/  ISETP.GT.U32.AND P2, PT, R14, R2, PT ;  /* 0x000000020e00720c */ /* 0x000fe20003f44070 */
[----:B------:R-:W-:Y:S01]  /*1d20*/  @!P0 IMAD.MOV R13, RZ, RZ, -R13 ;  /* 0x000000ffff0d8224 */ /* 0x000fe200078e0a0d */
[----:B------:R-:W-:Y:S01]  /*1d30*/  ISETP.GE.AND P0, PT, R8, RZ, PT ;  /* 0x000000ff0800720c */ /* 0x000fe20003f06270 */
[----:B------:R-:W-:Y:S02]  /*1d40*/  VIADD R8, R27, 0x25 ;  /* 0x000000251b087836 */ /* 0x000fe40000000000 */
[----:B------:R-:W-:Y:S01]  /*1d50*/  IMAD.HI.U32 R10, R4, R0, RZ ;  /* 0x00000000040a7227 */ /* 0x000fe200078e00ff */
[----:B------:R-:W-:Y:S02]  /*1d60*/  STL [R1+0xa8], R13 ;  /* 0x0000a80d01007387 */ /* 0x000fe40000100800 */
[----:B------:R-:W-:Y:S01]  /*1d70*/  IABS R16, R8 ;  /* 0x0000000800107213 */ /* 0x000fe20000000000 */
[----:B------:R-:W-:Y:S01]  /*1d80*/  @!P5 IMAD.IADD R9, R9, 0x1, -R14 ;  /* 0x000000010909d824 */ /* 0x000fe200078e0a0e */
[----:B------:R0:W-:Y:S01]  /*1d90*/  STL [R1+0xa4], R3 ;  /* 0x0000a40301007387 */ /* 0x0001e20000100800 */
[----:B------:R-:W-:-:S02]  /*1da0*/  IMAD.MOV R10, RZ, RZ, -R10 ;  /* 0x000000ffff0a7224 */ /* 0x000fc400078e0a0a */
[--C-:B------:R-:W-:Y:S01]  /*1db0*/  @!P1 IMAD.IADD R11, R11, 0x1, -R14.reuse ;  /* 0x000000010b0b9824 */ /* 0x100fe200078e0a0e */
[----:B------:R-:W-:Y:S01]  /*1dc0*/  ISETP.GE.AND P1, PT, R6, RZ, PT ;  /* 0x000000ff0600720c */ /* 0x000fe20003f26270 */
[----:B------:R-:W-:Y:S01]  /*1dd0*/  @!P6 IMAD.IADD R7, R7, 0x1, -R14 ;  /* 0x000000010707e824 */ /* 0x000fe200078e0a0e */
[C---:B------:R-:W-:Y:S01]  /*1de0*/  ISETP.GT.U32.AND P6, PT, R14.reuse, R9, PT ;  /* 0x000000090e00720c */ /* 0x040fe20003fc4070 */
[C---:B------:R-:W-:Y:S01]  /*1df0*/  IMAD R0, R14.reuse, R10, R0 ;  /* 0x0000000a0e007224 */ /* 0x040fe200078e0200 */
[----:B------:R-:W-:Y:S01]  /*1e00*/  ISETP.GT.U32.AND P5, PT, R14, R11, PT ;  /* 0x0000000b0e00720c */ /* 0x000fe20003fa4070 */
[----:B------:R-:W-:-:S04]  /*1e10*/  IMAD.HI.U32 R10, R4, R16, RZ ;  /* 0x00000010040a7227 */ /* 0x000fc800078e00ff */
[----:B------:R-:W-:Y:S01]  /*1e20*/  @!P2 IMAD.IADD R2, R2, 0x1, -R14 ;  /* 0x000000010202a824 */ /* 0x000fe200078e0a0e */
[----:B------:R-:W-:Y:S01]  /*1e30*/  ISETP.GE.AND P2, PT, R5, RZ, PT ;  /* 0x000000ff0500720c */ /* 0x000fe20003f46270 */
[----:B------:R-:W-:Y:S02]  /*1e40*/  IMAD.MOV R10, RZ, RZ, -R10 ;  /* 0x000000ffff0a7224 */ /* 0x000fe400078e0a0a */
[----:B0-----:R-:W-:Y:S02]  /*1e50*/  IMAD.MOV.U32 R3, RZ, RZ, R2 ;  /* 0x000000ffff037224 */ /* 0x001fe400078e0002 */
[C---:B------:R-:W-:Y:S02]  /*1e60*/  IMAD R16, R14.reuse, R10, R16 ;  /* 0x0000000a0e107224 */ /* 0x040fe400078e0210 */
[----:B------:R-:W-:Y:S01]  /*1e70*/  @!P3 IMAD.MOV R3, RZ, RZ, -R3 ;  /* 0x000000ffff03b224 */ /* 0x000fe200078e0a03 */
[C---:B------:R-:W-:Y:S01]  /*1e80*/  ISETP.GT.U32.AND P3, PT, R14.reuse, R7, PT ;  /* 0x000000070e00720c */ /* 0x040fe20003f64070 */
[--C-:B------:R-:W-:Y:S01]  /*1e90*/  @!P6 IMAD.IADD R9, R9, 0x1, -R14.reuse ;  /* 0x000000010909e824 */ /* 0x100fe200078e0a0e */
[C---:B------:R-:W-:Y:S01]  /*1ea0*/  ISETP.GT.U32.AND P6, PT, R14.reuse, R16, PT ;  /* 0x000000100e00720c */ /* 0x040fe20003fc4070 */
[----:B------:R-:W-:Y:S01]  /*1eb0*/  @!P5 IMAD.IADD R11, R11, 0x1, -R14 ;  /* 0x000000010b0bd824 */ /* 0x000fe200078e0a0e */
[----:B------:R-:W-:Y:S01]  /*1ec0*/  ISETP.GT.U32.AND P5, PT, R14, R0, PT ;  /* 0x000000000e00720c */ /* 0x000fe20003fa4070 */
[C---:B------:R-:W-:Y:S01]  /*1ed0*/  VIADD R5, R27.reuse, 0x23 ;  /* 0x000000231b057836 */ /* 0x040fe20000000000 */
[----:B------:R0:W-:Y:S01]  /*1ee0*/  STL [R1+0xa0], R3 ;  /* 0x0000a00301007387 */ /* 0x0001e20000100800 */
[----:B------:R-:W-:-:S02]  /*1ef0*/  VIADD R6, R27, 0x24 ;  /* 0x000000241b067836 */ /* 0x000fc40000000000 */
[----:B------:R-:W-:Y:S01]  /*1f00*/  VIADD R2, R27, 0x22 ;  /* 0x000000221b027836 */ /* 0x000fe20000000000 */
[----:B------:R-:W-:Y:S01]  /*1f10*/  IABS R13, R5 ;  /* 0x00000005000d7213 */ /* 0x000fe20000000000 */
[----:B------:R-:W-:Y:S01]  /*1f20*/  @!P0 IMAD.MOV R9, RZ, RZ, -R9 ;  /* 0x000000ffff098224 */ /* 0x000fe200078e0a09 */
[----:B------:R-:W-:Y:S01]  /*1f30*/  IABS R15, R6 ;  /* 0x00000006000f7213 */ /* 0x000fe20000000000 */
[--C-:B------:R-:W-:Y:S01]  /*1f40*/  @!P3 IMAD.IADD R7, R7, 0x1, -R14.reuse ;  /* 0x000000010707b824 */ /* 0x100fe200078e0a0e */
[----:B------:R-:W-:Y:S01]  /*1f50*/  IABS R12, R2 ;  /* 0x00000002000c7213 */ /* 0x000fe20000000000 */
[----:B------:R-:W-:Y:S01]  /*1f60*/  @!P6 IMAD.IADD R16, R16, 0x1, -R14 ;  /* 0x000000011010e824 */ /* 0x000fe200078e0a0e */
[----:B------:R-:W-:Y:S01]  /*1f70*/  ISETP.GE.AND P3, PT, R8, RZ, PT ;  /* 0x000000ff0800720c */ /* 0x000fe20003f66270 */
[----:B0-----:R-:W-:Y:S02]  /*1f80*/  IMAD.MOV.U32 R3, RZ, RZ, R11 ;  /* 0x000000ffff037224 */ /* 0x001fe400078e000b */
[----:B------:R-:W-:-:S04]  /*1f90*/  IMAD.HI.U32 R8, R4, R13, RZ ;  /* 0x0000000d04087227 */ /* 0x000fc800078e00ff */
[----:B------:R-:W-:-:S04]  /*1fa0*/  IMAD.HI.U32 R10, R4, R15, RZ ;  /* 0x0000000f040a7227 */ /* 0x000fc800078e00ff */
[----:B------:R-:W-:Y:S01]  /*1fb0*/  @!P5 IMAD.IADD R0, R0, 0x1, -R14 ;  /* 0x000000010000d824 */ /* 0x000fe200078e0a0e */
[----:B------:R-:W-:Y:S01]  /*1fc0*/  ISETP.GE.AND P5, PT, R6, RZ, PT ;  /* 0x000000ff0600720c */ /* 0x000fe20003fa6270 */
[----:B------:R-:W-:Y:S01]  /*1fd0*/  @!P4 IMAD.MOV R3, RZ, RZ, -R3 ;  /* 0x000000ffff03c224 */ /* 0x000fe200078e0a03 */
[----:B------:R-:W-:Y:S01]  /*1fe0*/  ISETP.GT.U32.AND P4, PT, R14, R16, PT ;  /* 0x000000100e00720c */ /* 0x000fe20003f84070 */
[----:B------:R-:W-:Y:S01]  /*1ff0*/  IMAD.HI.U32 R6, R4, R12, RZ ;  /* 0x0000000c04067227 */ /* 0x000fe200078e00ff */
[----:B------:R-:W-:Y:S02]  /*2000*/  ISETP.GT.U32.AND P6, PT, R14, R0, PT ;  /* 0x000000000e00720c */ /* 0x000fe40003fc4070 */
[----:B------:R0:W-:Y:S01]  /*2010*/  STL [R1+0x9c], R3 ;  /* 0x00009c0301007387 */ /* 0x0001e20000100800 */
[----:B------:R-:W-:Y:S02]  /*2020*/  IMAD.MOV R8, RZ, RZ, -R8 ;  /* 0x000000ffff087224 */ /* 0x000fe400078e0a08 */
[----:B------:R-:W-:Y:S01]  /*2030*/  IMAD.MOV R10, RZ, RZ, -R10 ;  /* 0x000000ffff0a7224 */ /* 0x000fe200078e0a0a */
[----:B------:R1:W-:Y:S01]  /*2040*/  STL [R1+0x94], R9 ;  /* 0x0000940901007387 */ /* 0x0003e20000100800 */
[----:B------:R-:W-:-:S02]  /*2050*/  IMAD.MOV R6, RZ, RZ, -R6 ;  /* 0x000000ffff067224 */ /* 0x000fc400078e0a06 */
[C---:B------:R-:W-:Y:S02]  /*2060*/  IMAD R13, R14.reuse, R8, R13 ;  /* 0x000000080e0d7224 */ /* 0x040fe400078e020d */
[C---:B------:R-:W-:Y:S02]  /*2070*/  IMAD R15, R14.reuse, R10, R15 ;  /* 0x0000000a0e0f7224 */ /* 0x040fe400078e020f */
[----:B0-----:R-:W-:Y:S02]  /*2080*/  IMAD.MOV.U32 R3, RZ, RZ, R7 ;  /* 0x000000ffff037224 */ /* 0x001fe400078e0007 */
[C---:B------:R-:W-:Y:S01]  /*2090*/  IMAD R12, R14.reuse, R6, R12 ;  /* 0x000000060e0c7224 */ /* 0x040fe200078e020c */
[C---:B------:R-:W-:Y:S01]  /*20a0*/  ISETP.GT.U32.AND P0, PT, R14.reuse, R15, PT ;  /* 0x0000000f0e00720c */ /* 0x040fe20003f04070 */
[----:B------:R-:W-:Y:S01]  /*20b0*/  @!P2 IMAD.MOV R3, RZ, RZ, -R3 ;  /* 0x000000ffff03a224 */ /* 0x000fe200078e0a03 */
[----:B------:R-:W-:Y:S01]  /*20c0*/  ISETP.GT.U32.AND P2, PT, R14, R13, PT ;  /* 0x0000000d0e00720c */ /* 0x000fe20003f44070 */
[----:B------:R-:W-:Y:S01]  /*20d0*/  @!P4 IMAD.IADD R16, R16, 0x1, -R14 ;  /* 0x000000011010c824 */ /* 0x000fe200078e0a0e */
[----:B------:R-:W-:Y:S01]  /*20e0*/  ISETP.GT.U32.AND P4, PT, R14, R12, PT ;  /* 0x0000000c0e00720c */ /* 0x000fe20003f84070 */
[C---:B------:R-:W-:Y:S01]  /*20f0*/  VIADD R7, R27.reuse, 0x20 ;  /* 0x000000201b077836 */ /* 0x040fe20000000000 */
[----:B------:R0:W-:Y:S01]  /*2100*/  STL [R1+0x90], R3 ;  /* 0x0000900301007387 */ /* 0x0001e20000100800 */
[----:B------:R-:W-:-:S02]  /*2110*/  VIADD R6, R27, 0x21 ;  /* 0x000000211b067836 */ /* 0x000fc40000000000 */
[--C-:B------:R-:W-:Y:S01]  /*2120*/  @!P6 IMAD.IADD R0, R0, 0x1, -R14.reuse ;  /* 0x000000010000e824 */ /* 0x100fe200078e0a0e */
[----:B------:R-:W-:Y:S01]  /*2130*/  IABS R8, R7 ;  /* 0x0000000700087213 */ /* 0x000fe20000000000 */
[----:B------:R-:W-:Y:S01]  /*2140*/  VIADD R19, R27, 0xa ;  /* 0x0000000a1b137836 */ /* 0x000fe20000000000 */
[----:B-1----:R-:W-:Y:S01]  /*2150*/  IABS R9, R6 ;  /* 0x0000000600097213 */ /* 0x002fe20000000000 */
[--C-:B------:R-:W-:Y:S01]  /*2160*/  @!P0 IMAD.IADD R15, R15, 0x1, -R14.reuse ;  /* 0x000000010f0f8824 */ /* 0x100fe200078e0a0e */
[----:B------:R-:W-:Y:S01]  /*2170*/  ISETP.GE.AND P6, PT, R5, RZ, PT ;  /* 0x000000ff0500720c */ /* 0x000fe20003fc6270 */
[--C-:B------:R-:W-:Y:S01]  /*2180*/  @!P2 IMAD.IADD R13, R13, 0x1, -R14.reuse ;  /* 0x000000010d0da824 */ /* 0x100fe200078e0a0e */
[----:B------:R-:W-:Y:S01]  /*2190*/  ISETP.GE.AND P0, PT, R2, RZ, PT ;  /* 0x000000ff0200720c */ /* 0x000fe20003f06270 */
[----:B------:R-:W-:Y:S01]  /*21a0*/  @!P4 IMAD.IADD R12, R12, 0x1, -R14 ;  /* 0x000000010c0cc824 */ /* 0x000fe200078e0a0e */
[C---:B------:R-:W-:Y:S01]  /*21b0*/  ISETP.GT.U32.AND P2, PT, R14.reuse, R15, PT ;  /* 0x0000000f0e00720c */ /* 0x040fe20003f44070 */
[----:B0-----:R-:W-:Y:S01]  /*21c0*/  IMAD.MOV.U32 R3, RZ, RZ, R0 ;  /* 0x000000ffff037224 */ /* 0x001fe200078e0000 */
[----:B------:R-:W-:Y:S01]  /*21d0*/  ISETP.GT.U32.AND P4, PT, R14, R13, PT ;  /* 0x0000000d0e00720c */ /* 0x000fe20003f84070 */
[----:B------:R-:W-:-:S04]  /*21e0*/  IMAD.HI.U32 R0, R4, R8, RZ ;  /* 0x0000000804007227 */ /* 0x000fc800078e00ff */
[----:B------:R-:W-:-:S04]  /*21f0*/  IMAD.HI.U32 R5, R4, R9, RZ ;  /* 0x0000000904057227 */ /* 0x000fc800078e00ff */
[----:B------:R-:W-:Y:S02]  /*2200*/  IMAD.MOV R0, RZ, RZ, -R0 ;  /* 0x000000ffff007224 */ /* 0x000fe400078e0a00 */
[----:B------:R-:W-:Y:S02]  /*2210*/  IMAD.MOV R5, RZ, RZ, -R5 ;  /* 0x000000ffff057224 */ /* 0x000fe400078e0a05 */
[C---:B------:R-:W-:Y:S02]  /*2220*/  IMAD R8, R14.reuse, R0, R8 ;  /* 0x000000000e087224 */ /* 0x040fe400078e0208 */
[C---:B------:R-:W-:Y:S02]  /*2230*/  IMAD R9, R14.reuse, R5, R9 ;  /* 0x000000050e097224 */ /* 0x040fe400078e0209 */
[----:B------:R-:W-:Y:S02]  /*2240*/  VIADD R2, R27, 0x1f ;  /* 0x0000001f1b027836 */ /* 0x000fe40000000000 */
[--C-:B------:R-:W-:Y:S01]  /*2250*/  @!P4 IMAD.IADD R13, R13, 0x1, -R14.reuse ;  /* 0x000000010d0dc824 */ /* 0x100fe200078e0a0e */
[C---:B------:R-:W-:Y:S01]  /*2260*/  ISETP.GT.U32.AND P4, PT, R14.reuse, R8, PT ;  /* 0x000000080e00720c */ /* 0x040fe20003f84070 */
[----:B------:R-:W-:Y:S01]  /*2270*/  @!P2 IMAD.IADD R15, R15, 0x1, -R14 ;  /* 0x000000010f0fa824 */ /* 0x000fe200078e0a0e */
[C---:B------:R-:W-:Y:S01]  /*2280*/  ISETP.GT.U32.AND P2, PT, R14.reuse, R9, PT ;  /* 0x000000090e00720c */ /* 0x040fe20003f44070 */
[----:B------:R-:W-:Y:S01]  /*2290*/  @!P1 IMAD.MOV R3, RZ, RZ, -R3 ;  /* 0x000000ffff039224 */ /* 0x000fe200078e0a03 */
[----:B------:R-:W-:Y:S01]  /*22a0*/  IABS R17, R2 ;  /* 0x0000000200117213 */ /* 0x000fe20000000000 */
[----:B------:R-:W-:Y:S01]  /*22b0*/  VIADD R5, R27, 0x1e ;  /* 0x0000001e1b057836 */ /* 0x000fe20000000000 */
[----:B------:R-:W-:Y:S01]  /*22c0*/  ISETP.GT.U32.AND P1, PT, R14, R12, PT ;  /* 0x0000000c0e00720c */ /* 0x000fe20003f24070 */
[----:B------:R-:W-:Y:S01]  /*22d0*/  @!P5 IMAD.MOV R15, RZ, RZ, -R15 ;  /* 0x000000ffff0fd224 */ /* 0x000fe200078e0a0f */
[----:B------:R0:W-:Y:S01]  /*22e0*/  STL [R1+0x8c], R3 ;  /* 0x00008c0301007387 */ /* 0x0001e20000100800 */
[----:B------:R-:W-:Y:S01]  /*22f0*/  IMAD.HI.U32 R18, R4, R17, RZ ;  /* 0x0000001104127227 */ /* 0x000fe200078e00ff */
[----:B------:R-:W-:-:S03]  /*2300*/  IABS R10, R5 ;  /* 0x00000005000a7213 */ /* 0x000fc60000000000 */
[----:B------:R-:W-:Y:S02]  /*2310*/  IMAD.MOV R18, RZ, RZ, -R18 ;  /* 0x000000ffff127224 */ /* 0x000fe400078e0a12 */
[--C-:B------:R-:W-:Y:S02]  /*2320*/  @!P4 IMAD.IADD R8, R8, 0x1, -R14.reuse ;  /* 0x000000010808c824 */ /* 0x100fe400078e0a0e */
[----:B------:R-:W-:Y:S01]  /*2330*/  @!P2 IMAD.IADD R9, R9, 0x1, -R14 ;  /* 0x000000010909a824 */ /* 0x000fe200078e0a0e */
[----:B------:R-:W-:Y:S01]  /*2340*/  ISETP.GE.AND P2, PT, R7, RZ, PT ;  /* 0x000000ff0700720c */ /* 0x000fe20003f46270 */
[----:B0-----:R-:W-:Y:S01]  /*2350*/  IMAD.MOV.U32 R3, RZ, RZ, R16 ;  /* 0x000000ffff037224 */ /* 0x001fe200078e0010 */
[----:B------:R-:W-:Y:S01]  /*2360*/  ISETP.GT.U32.AND P4, PT, R14, R8, PT ;  /* 0x000000080e00720c */ /* 0x000fe20003f84070 */
[----:B------:R-:W-:Y:S01]  /*2370*/  @!P1 IMAD.IADD R12, R12, 0x1, -R14 ;  /* 0x000000010c0c9824 */ /* 0x000fe200078e0a0e */
[----:B------:R-:W-:Y:S01]  /*2380*/  ISETP.GE.AND P1, PT, R6, RZ, PT ;  /* 0x000000ff0600720c */ /* 0x000fe20003f26270 */
[----:B------:R-:W-:Y:S01]  /*2390*/  @!P3 IMAD.MOV R3, RZ, RZ, -R3 ;  /* 0x000000ffff03b224 */ /* 0x000fe200078e0a03 */
[C---:B------:R-:W-:Y:S01]  /*23a0*/  ISETP.GT.U32.AND P3, PT, R14.reuse, R9, PT ;  /* 0x000000090e00720c */ /* 0x040fe20003f64070 */
[----:B------:R-:W-:-:S02]  /*23b0*/  IMAD R7, R14, R18, R17 ;  /* 0x000000120e077224 */ /* 0x000fc400078e0211 */
[----:B------:R-:W-:Y:S01]  /*23c0*/  IMAD.HI.U32 R11, R4, R10, RZ ;  /* 0x0000000a040b7227 */ /* 0x000fe200078e00ff */
[----:B------:R0:W-:Y:S02]  /*23d0*/  STL [R1+0x88], R3 ;  /* 0x0000880301007387 */ /* 0x0001e40000100800 */
[----:B------:R-:W-:Y:S01]  /*23e0*/  ISETP.GT.U32.AND P5, PT, R14, R7, PT ;  /* 0x000000070e00720c */ /* 0x000fe20003fa4070 */
[----:B------:R-:W-:Y:S01]  /*23f0*/  VIADD R0, R27, 0x1d ;  /* 0x0000001d1b007836 */ /* 0x000fe20000000000 */
[----:B------:R-:W-:Y:S01]  /*2400*/  STL [R1+0x84], R15 ;  /* 0x0000840f01007387 */ /* 0x000fe20000100800 */
[----:B------:R-:W-:Y:S02]  /*2410*/  IMAD.MOV R11, RZ, RZ, -R11 ;  /* 0x000000ffff0b7224 */ /* 0x000fe400078e0a0b */
[--C-:B------:R-:W-:Y:S01]  /*2420*/  @!P4 IMAD.IADD R8, R8, 0x1, -R14.reuse ;  /* 0x000000010808c824 */ /* 0x100fe200078e0a0e */
[----:B------:R-:W-:Y:S01]  /*2430*/  IABS R6, R0 ;  /* 0x0000000000067213 */ /* 0x000fe20000000000 */
[----:B------:R-:W-:Y:S01]  /*2440*/  @!P3 IMAD.IADD R9, R9, 0x1, -R14 ;  /* 0x000000010909b824 */ /* 0x000fe200078e0a0e */
[----:B------:R-:W-:Y:S01]  /*2450*/  ISETP.GE.AND P3, PT, R0, RZ, PT ;  /* 0x000000ff0000720c */ /* 0x000fe20003f66270 */
[----:B0-----:R-:W-:-:S02]  /*2460*/  IMAD.MOV.U32 R3, RZ, RZ, R12 ;  /* 0x000000ffff037224 */ /* 0x001fc400078e000c */
[----:B------:R-:W-:-:S04]  /*2470*/  IMAD.HI.U32 R12, R4, R6, RZ ;  /* 0x00000006040c7227 */ /* 0x000fc800078e00ff */
[----:B------:R-:W-:Y:S01]  /*2480*/  @!P0 IMAD.MOV R3, RZ, RZ, -R3 ;  /* 0x000000ffff038224 */ /* 0x000fe200078e0a03 */
[----:B------:R-:W-:Y:S01]  /*2490*/  ISETP.GE.AND P0, PT, R5, RZ, PT ;  /* 0x000000ff0500720c */ /* 0x000fe20003f06270 */
[C---:B------:R-:W-:Y:S02]  /*24a0*/  IMAD R5, R14.reuse, R11, R10 ;  /* 0x0000000b0e057224 */ /* 0x040fe400078e020a */
[----:B------:R-:W-:Y:S02]  /*24b0*/  @!P5 IMAD.IADD R7, R7, 0x1, -R14 ;  /* 0x000000010707d824 */ /* 0x000fe400078e0a0e */
[----:B------:R-:W-:Y:S01]  /*24c0*/  IMAD.MOV R12, RZ, RZ, -R12 ;  /* 0x000000ffff0c7224 */ /* 0x000fe200078e0a0c */
[C---:B------:R-:W-:Y:S01]  /*24d0*/  ISETP.GT.U32.AND P4, PT, R14.reuse, R5, PT ;  /* 0x000000050e00720c */ /* 0x040fe20003f84070 */
[----:B------:R-:W-:Y:S01]  /*24e0*/  @!P6 IMAD.MOV R13, RZ, RZ, -R13 ;  /* 0x000000ffff0de224 */ /* 0x000fe200078e0a0d */
[C---:B------:R-:W-:Y:S01]  /*24f0*/  ISETP.GT.U32.AND P5, PT, R14.reuse, R7, PT ;  /* 0x000000070e00720c */ /* 0x040fe20003fa4070 */
[----:B------:R-:W-:Y:S01]  /*2500*/  IMAD R0, R14, R12, R6 ;  /* 0x0000000c0e007224 */ /* 0x000fe200078e0206 */
[----:B------:R-:W-:Y:S01]  /*2510*/  ISETP.GE.AND P6, PT, R2, RZ, PT ;  /* 0x000000ff0200720c */ /* 0x000fe20003fc6270 */
[----:B------:R-:W-:Y:S01]  /*2520*/  IMAD.MOV.U32 R16, RZ, RZ, R9 ;  /* 0x000000ffff107224 */ /* 0x000fe200078e0009 */
[----:B------:R0:W-:Y:S01]  /*2530*/  STL [R1+0x80], R13 ;  /* 0x0000800d01007387 */ /* 0x0001e20000100800 */
[----:B------:R-:W-:-:S02]  /*2540*/  VIADD R6, R27, 0x1b ;  /* 0x0000001b1b067836 */ /* 0x000fc40000000000 */
[----:B------:R-:W-:Y:S01]  /*2550*/  @!P1 IMAD.MOV R16, RZ, RZ, -R16 ;  /* 0x000000ffff109224 */ /* 0x000fe200078e0a10 */
[----:B------:R1:W-:Y:S01]  /*2560*/  STL [R1+0x78], R3 ;  /* 0x0000780301007387 */ /* 0x0003e20000100800 */
[C---:B------:R-:W-:Y:S01]  /*2570*/  ISETP.GT.U32.AND P1, PT, R14.reuse, R0, PT ;  /* 0x000000000e00720c */ /* 0x040fe20003f24070 */
[----:B------:R-:W-:Y:S02]  /*2580*/  VIADD R2, R27, 0x1c ;  /* 0x0000001c1b027836 */ /* 0x000fe40000000000 */
[--C-:B------:R-:W-:Y:S01]  /*2590*/  @!P4 IMAD.IADD R5, R5, 0x1, -R14.reuse ;  /* 0x000000010505c824 */ /* 0x100fe200078e0a0e */
[----:B------:R-:W-:Y:S01]  /*25a0*/  STL [R1+0x74], R16 ;  /* 0x0000741001007387 */ /* 0x000fe20000100800 */
[----:B------:R-:W-:Y:S01]  /*25b0*/  @!P5 IMAD.IADD R7, R7, 0x1, -R14 ;  /* 0x000000010707d824 */ /* 0x000fe200078e0a0e */
[----:B0-----:R-:W-:Y:S01]  /*25c0*/  IABS R13, R6 ;  /* 0x00000006000d7213 */ /* 0x001fe20000000000 */
[----:B------:R-:W-:Y:S01]  /*25d0*/  VIADD R9, R27, 0x18 ;  /* 0x000000181b097836 */ /* 0x000fe20000000000 */
[----:B------:R-:W-:Y:S01]  /*25e0*/  ISETP.GT.U32.AND P4, PT, R14, R5, PT ;  /* 0x000000050e00720c */ /* 0x000fe20003f84070 */
[----:B-1----:R-:W-:Y:S01]  /*25f0*/  IMAD.MOV.U32 R3, RZ, RZ, R8 ;  /* 0x000000ffff037224 */ /* 0x002fe200078e0008 */
[----:B------:R-:W-:Y:S01]  /*2600*/  ISETP.GE.AND P5, PT, R6, RZ, PT ;  /* 0x000000ff0600720c */ /* 0x000fe20003fa6270 */
[----:B------:R-:W-:Y:S01]  /*2610*/  IMAD.HI.U32 R6, R4, R13, RZ ;  /* 0x0000000d04067227 */ /* 0x000fe200078e00ff */
[----:B------:R-:W-:-:S02]  /*2620*/  IABS R15, R2 ;  /* 0x00000002000f7213 */ /* 0x000fc40000000000 */
[----:B------:R-:W-:Y:S01]  /*2630*/  IABS R11, R9 ;  /* 0x00000009000b7213 */ /* 0x000fe20000000000 */
[----:B------:R-:W-:Y:S01]  /*2640*/  @!P2 IMAD.MOV R3, RZ, RZ, -R3 ;  /* 0x000000ffff03a224 */ /* 0x000fe200078e0a03 */
[----:B------:R-:W-:Y:S01]  /*2650*/  ISETP.GE.AND P2, PT, R2, RZ, PT ;  /* 0x000000ff0200720c */ /* 0x000fe20003f46270 */
[----:B------:R-:W-:Y:S02]  /*2660*/  @!P1 IMAD.IADD R0, R0, 0x1, -R14 ;  /* 0x0000000100009824 */ /* 0x000fe400078e0a0e */
[----:B------:R-:W-:Y:S01]  /*2670*/  VIADD R2, R27, 0x1a ;  /* 0x0000001a1b027836 */ /* 0x000fe20000000000 */
[----:B------:R0:W-:Y:S01]  /*2680*/  STL [R1+0x70], R3 ;  /* 0x0000700301007387 */ /* 0x0001e20000100800 */
[----:B------:R-:W-:Y:S01]  /*2690*/  IMAD.MOV R6, RZ, RZ, -R6 ;  /* 0x000000ffff067224 */ /* 0x000fe200078e0a06 */
[----:B------:R-:W-:Y:S01]  /*26a0*/  ISETP.GT.U32.AND P1, PT, R14, R0, PT ;  /* 0x000000000e00720c */ /* 0x000fe20003f24070 */
[----:B------:R-:W-:Y:S01]  /*26b0*/  @!P4 IMAD.IADD R5, R5, 0x1, -R14 ;  /* 0x000000010505c824 */ /* 0x000fe200078e0a0e */
[----:B------:R-:W-:Y:S01]  /*26c0*/  IABS R12, R2 ;  /* 0x00000002000c7213 */ /* 0x000fe20000000000 */
[----:B------:R-:W-:-:S04]  /*26d0*/  IMAD.HI.U32 R8, R4, R15, RZ ;  /* 0x0000000f04087227 */ /* 0x000fc800078e00ff */
[----:B------:R-:W-:Y:S02]  /*26e0*/  IMAD R13, R14, R6, R13 ;  /* 0x000000060e0d7224 */ /* 0x000fe400078e020d */
[----:B0-----:R-:W-:Y:S02]  /*26f0*/  IMAD.MOV.U32 R3, RZ, RZ, R7 ;  /* 0x000000ffff037224 */ /* 0x001fe400078e0007 */
[----:B------:R-:W-:Y:S02]  /*2700*/  IMAD.MOV R8, RZ, RZ, -R8 ;  /* 0x000000ffff087224 */ /* 0x000fe400078e0a08 */
[----:B------:R-:W-:Y:S01]  /*2710*/  @!P6 IMAD.MOV R3, RZ, RZ, -R3 ;  /* 0x000000ffff03e224 */ /* 0x000fe200078e0a03 */
[----:B------:R-:W-:Y:S01]  /*2720*/  ISETP.GE.AND P6, PT, R2, RZ, PT ;  /* 0x000000ff0200720c */ /* 0x000fe20003fc6270 */
[----:B------:R-:W-:Y:S02]  /*2730*/  IMAD R15, R14, R8, R15 ;  /* 0x000000080e0f7224 */ /* 0x000fe400078e020f */
[----:B------:R-:W-:Y:S01]  /*2740*/  IMAD.HI.U32 R2, R4, R12, RZ ;  /* 0x0000000c04027227 */ /* 0x000fe200078e00ff */
[----:B------:R0:W-:Y:S02]  /*2750*/  STL [R1+0x6c], R3 ;  /* 0x00006c0301007387 */ /* 0x0001e40000100800 */
[----:B------:R-:W-:Y:S01]  /*2760*/  ISETP.GT.U32.AND P4, PT, R14, R15, PT ;  /* 0x0000000f0e00720c */ /* 0x000fe20003f84070 */
[----:B------:R-:W-:-:S02]  /*2770*/  IMAD.MOV R2, RZ, RZ, -R2 ;  /* 0x000000ffff027224 */ /* 0x000fc400078e0a02 */
[----:B------:R-:W-:Y:S02]  /*2780*/  @!P1 IMAD.IADD R0, R0, 0x1, -R14 ;  /* 0x0000000100009824 */ /* 0x000fe400078e0a0e */
[----:B------:R-:W-:Y:S02]  /*2790*/  IMAD R12, R14, R2, R12 ;  /* 0x000000020e0c7224 */ /* 0x000fe400078e020c */
[C---:B------:R-:W-:Y:S02]  /*27a0*/  VIADD R6, R27.reuse, 0x19 ;  /* 0x000000191b067836 */ /* 0x040fe40000000000 */
[----:B0-----:R-:W-:Y:S02]  /*27b0*/  IMAD.MOV.U32 R3, RZ, RZ, R5 ;  /* 0x000000ffff037224 */ /* 0x001fe400078e0005 */
[----:B------:R-:W-:Y:S01]  /*27c0*/  VIADD R7, R27, 0x17 ;  /* 0x000000171b077836 */ /* 0x000fe20000000000 */
[----:B------:R-:W-:Y:S01]  /*27d0*/  ISETP.GE.AND P1, PT, R6, RZ, PT ;  /* 0x000000ff0600720c */ /* 0x000fe20003f26270 */
[----:B------:R-:W-:Y:S01]  /*27e0*/  @!P0 IMAD.MOV R3, RZ, RZ, -R3 ;  /* 0x000000ffff038224 */ /* 0x000fe200078e0a03 */
[C---:B------:R-:W-:Y:S01]  /*27f0*/  ISETP.GT.U32.AND P0, PT, R14.reuse, R13, PT ;  /* 0x0000000d0e00720c */ /* 0x040fe20003f04070 */
[----:B------:R-:W-:Y:S01]  /*2800*/  @!P4 IMAD.IADD R15, R15, 0x1, -R14 ;  /* 0x000000010f0fc824 */ /* 0x000fe200078e0a0e */
[----:B------:R-:W-:Y:S01]  /*2810*/  IABS R6, R6 ;  /* 0x0000000600067213 */ /* 0x000fe20000000000 */
[C---:B------:R-:W-:Y:S01]  /*2820*/  VIADD R2, R27.reuse, 0x16 ;  /* 0x000000161b027836 */ /* 0x040fe20000000000 */
[----:B------:R0:W-:Y:S01]  /*2830*/  STL [R1+0x68], R3 ;  /* 0x0000680301007387 */ /* 0x0001e20000100800 */
[----:B------:R-:W-:Y:S01]  /*2840*/  IABS R8, R7 ;  /* 0x0000000700087213 */ /* 0x000fe20000000000 */
[----:B------:R-:W-:Y:S01]  /*2850*/  VIADD R22, R27, 0x2 ;  /* 0x000000021b167836 */ /* 0x000fe20000000000 */
[----:B------:R-:W-:Y:S01]  /*2860*/  ISETP.GT.U32.AND P4, PT, R14, R15, PT ;  /* 0x0000000f0e00720c */ /* 0x000fe20003f84070 */
[----:B------:R-:W-:-:S03]  /*2870*/  IMAD.HI.U32 R5, R4, R6, RZ ;  /* 0x0000000604057227 */ /* 0x000fc600078e00ff */
[----:B------:R-:W-:Y:S01]  /*2880*/  IABS R25, R22 ;  /* 0x0000001600197213 */ /* 0x000fe20000000000 */
[----:B------:R-:W-:Y:S02]  /*2890*/  IMAD.MOV R5, RZ, RZ, -R5 ;  /* 0x000000ffff057224 */ /* 0x000fe400078e0a05 */
[----:B0-----:R-:W-:Y:S02]  /*28a0*/  IMAD.MOV.U32 R3, RZ, RZ, R0 ;  /* 0x000000ffff037224 */ /* 0x001fe400078e0000 */
[----:B------:R-:W-:Y:S02]  /*28b0*/  @!P0 IMAD.IADD R13, R13, 0x1, -R14 ;  /* 0x000000010d0d8824 */ /* 0x000fe400078e0a0e */
[----:B------:R-:W-:Y:S01]  /*28c0*/  @!P3 IMAD.MOV R3, RZ, RZ, -R3 ;  /* 0x000000ffff03b224 */ /* 0x000fe200078e0a03 */
[C---:B------:R-:W-:Y:S01]  /*28d0*/  ISETP.GT.U32.AND P3, PT, R14.reuse, R12, PT ;  /* 0x0000000c0e00720c */ /* 0x040fe20003f64070 */
[C---:B------:R-:W-:Y:S01]  /*28e0*/  IMAD R6, R14.reuse, R5, R6 ;  /* 0x000000050e067224 */ /* 0x040fe200078e0206 */
[----:B------:R-:W-:Y:S01]  /*28f0*/  ISETP.GT.U32.AND P0, PT, R14, R13, PT ;  /* 0x0000000d0e00720c */ /* 0x000fe20003f04070 */
[C---:B------:R-:W-:Y:S01]  /*2900*/  IMAD.HI.U32 R0, R4.reuse, R11, RZ ;  /* 0x0000000b04007227 */ /* 0x040fe200078e00ff */
[----:B------:R0:W-:Y:S03]  /*2910*/  STL [R1+0x64], R3 ;  /* 0x0000640301007387 */ /* 0x0001e60000100800 */
[----:B------:R-:W-:-:S04]  /*2920*/  IMAD.HI.U32 R10, R4, R8, RZ ;  /* 0x00000008040a7227 */ /* 0x000fc800078e00ff */
[----:B------:R-:W-:Y:S02]  /*2930*/  IMAD.MOV R0, RZ, RZ, -R0 ;  /* 0x000000ffff007224 */ /* 0x000fe400078e0a00 */
[--C-:B------:R-:W-:Y:S02]  /*2940*/  @!P3 IMAD.IADD R12, R12, 0x1, -R14.reuse ;  /* 0x000000010c0cb824 */ /* 0x100fe400078e0a0e */
[--C-:B------:R-:W-:Y:S01]  /*2950*/  @!P0 IMAD.IADD R13, R13, 0x1, -R14.reuse ;  /* 0x000000010d0d8824 */ /* 0x100fe200078e0a0e */
[C---:B------:R-:W-:Y:S01]  /*2960*/  ISETP.GT.U32.AND P0, PT, R14.reuse, R6, PT ;  /* 0x000000060e00720c */ /* 0x040fe20003f04070 */
[----:B------:R-:W-:Y:S01]  /*2970*/  @!P4 IMAD.IADD R15, R15, 0x1, -R14 ;  /* 0x000000010f0fc824 */ /* 0x000fe200078e0a0e */
[C---:B------:R-:W-:Y:S01]  /*2980*/  ISETP.GT.U32.AND P3, PT, R14.reuse, R12, PT ;  /* 0x0000000c0e00720c */ /* 0x040fe20003f64070 */
[----:B0-----:R-:W-:Y:S01]  /*2990*/  IMAD.MOV.U32 R3, RZ, RZ, R13 ;  /* 0x000000ffff037224 */ /* 0x001fe200078e000d */
[----:B------:R-:W-:Y:S01]  /*29a0*/  ISETP.GE.AND P4, PT, R9, RZ, PT ;  /* 0x000000ff0900720c */ /* 0x000fe20003f86270 */
[----:B------:R-:W-:Y:S01]  /*29b0*/  IMAD.MOV R10, RZ, RZ, -R10 ;  /* 0x000000ffff0a7224 */ /* 0x000fe200078e0a0a */
[----:B------:R-:W-:Y:S01]  /*29c0*/  IABS R9, R2 ;  /* 0x0000000200097213 */ /* 0x000fe20000000000 */
[----:B------:R-:W-:Y:S01]  /*29d0*/  @!P5 IMAD.MOV R3, RZ, RZ, -R3 ;  /* 0x000000ffff03d224 */ /* 0x000fe200078e0a03 */
[----:B------:R-:W-:Y:S01]  /*29e0*/  ISETP.GE.AND P5, PT, R7, RZ, PT ;  /* 0x000000ff0700720c */ /* 0x000fe20003fa6270 */
[----:B------:R-:W-:-:S02]  /*29f0*/  IMAD R11, R14, R0, R11 ;  /* 0x000000000e0b7224 */ /* 0x000fc400078e020b */
[----:B------:R-:W-:Y:S02]  /*2a00*/  IMAD.MOV.U32 R16, RZ, RZ, R15 ;  /* 0x000000ffff107224 */ /* 0x000fe400078e000f */
[C---:B------:R-:W-:Y:S02]  /*2a10*/  IMAD R7, R14.reuse, R10, R8 ;  /* 0x0000000a0e077224 */ /* 0x040fe400078e0208 */
[----:B------:R-:W-:Y:S01]  /*2a20*/  @!P2 IMAD.MOV R16, RZ, RZ, -R16 ;  /* 0x000000ffff10a224 */ /* 0x000fe200078e0a10 */
[----:B------:R-:W-:Y:S01]  /*2a30*/  ISETP.GT.U32.AND P2, PT, R14, R11, PT ;  /* 0x0000000b0e00720c */ /* 0x000fe20003f44070 */
[--C-:B------:R-:W-:Y:S01]  /*2a40*/  @!P3 IMAD.IADD R12, R12, 0x1, -R14.reuse ;  /* 0x000000010c0cb824 */ /* 0x100fe200078e0a0e */
[----:B------:R-:W-:Y:S01]  /*2a50*/  ISETP.GT.U32.AND P3, PT, R14, R7, PT ;  /* 0x000000070e00720c */ /* 0x000fe20003f64070 */
[----:B------:R-:W-:Y:S01]  /*2a60*/  IMAD.HI.U32 R5, R4, R9, RZ ;  /* 0x0000000904057227 */ /* 0x000fe200078e00ff */
[----:B------:R-:W-:Y:S03]  /*2a70*/  STL [R1+0x4c], R16 ;  /* 0x00004c1001007387 */ /* 0x000fe60000100800 */
[----:B------:R-:W-:Y:S01]  /*2a80*/  @!P0 IMAD.IADD R6, R6, 0x1, -R14 ;  /* 0x0000000106068824 */ /* 0x000fe200078e0a0e */
[----:B------:R0:W-:Y:S01]  /*2a90*/  STL [R1+0x44], R3 ;  /* 0x0000440301007387 */ /* 0x0001e20000100800 */
[----:B------:R-:W-:-:S02]  /*2aa0*/  IMAD.MOV R5, RZ, RZ, -R5 ;  /* 0x000000ffff057224 */ /* 0x000fc400078e0a05 */
[C---:B------:R-:W-:Y:S01]  /*2ab0*/  VIADD R0, R27.reuse, 0x15 ;  /* 0x000000151b007836 */ /* 0x040fe20000000000 */
[C---:B------:R-:W-:Y:S01]  /*2ac0*/  ISETP.GT.U32.AND P0, PT, R14.reuse, R6, PT ;  /* 0x000000060e00720c */ /* 0x040fe20003f04070 */
[C---:B------:R-:W-:Y:S02]  /*2ad0*/  IMAD R9, R14.reuse, R5, R9 ;  /* 0x000000050e097224 */ /* 0x040fe400078e0209 */
[----:B------:R-:W-:Y:S01]  /*2ae0*/  VIADD R5, R27, 0x14 ;  /* 0x000000141b057836 */ /* 0x000fe20000000000 */
[----:B------:R-:W-:Y:S01]  /*2af0*/  IABS R10, R0 ;  /* 0x00000000000a7213 */ /* 0x000fe20000000000 */
[--C-:B------:R-:W-:Y:S02]  /*2b00*/  @!P2 IMAD.IADD R11, R11, 0x1, -R14.reuse ;  /* 0x000000010b0ba824 */ /* 0x100fe400078e0a0e */
[----:B------:R-:W-:Y:S01]  /*2b10*/  @!P3 IMAD.IADD R7, R7, 0x1, -R14 ;  /* 0x000000010707b824 */ /* 0x000fe200078e0a0e */
[----:B------:R-:W-:Y:S01]  /*2b20*/  IABS R8, R5 ;  /* 0x0000000500087213 */ /* 0x000fe20000000000 */
[----:B0-----:R-:W-:Y:S01]  /*2b30*/  IMAD.MOV.U32 R3, RZ, RZ, R12 ;  /* 0x000000ffff037224 */ /* 0x001fe200078e000c */
[----:B------:R-:W-:Y:S01]  /*2b40*/  ISETP.GT.U32.AND P2, PT, R14, R11, PT ;  /* 0x0000000b0e00720c */ /* 0x000fe20003f44070 */
[----:B------:R-:W-:Y:S01]  /*2b50*/  IMAD.HI.U32 R13, R4, R10, RZ ;  /* 0x0000000a040d7227 */ /* 0x000fe200078e00ff */
[----:B------:R-:W-:-:S03]  /*2b60*/  ISETP.GT.U32.AND P3, PT, R14, R7, PT ;  /* 0x000000070e00720c */ /* 0x000fc60003f64070 */
[----:B------:R-:W-:Y:S01]  /*2b70*/  @!P6 IMAD.MOV R3, RZ, RZ, -R3 ;  /* 0x000000ffff03e224 */ /* 0x000fe200078e0a03 */
[----:B------:R-:W-:Y:S01]  /*2b80*/  ISETP.GT.U32.AND P6, PT, R14, R9, PT ;  /* 0x000000090e00720c */ /* 0x000fe20003fc4070 */
[----:B------:R-:W-:-:S03]  /*2b90*/  IMAD.HI.U32 R12, R4, R8, RZ ;  /* 0x00000008040c7227 */ /* 0x000fc600078e00ff */
[----:B------:R0:W-:Y:S01]  /*2ba0*/  STL [R1+0x40], R3 ;  /* 0x0000400301007387 */ /* 0x0001e20000100800 */
[----:B------:R-:W-:Y:S01]  /*2bb0*/  @!P0 IMAD.IADD R6, R6, 0x1, -R14 ;  /* 0x0000000106068824 */ /* 0x000fe200078e0a0e */
[----:B------:R-:W-:Y:S01]  /*2bc0*/  ISETP.GE.AND P0, PT, R2, RZ, PT ;  /* 0x000000ff0200720c */ /* 0x000fe20003f06270 */
[----:B------:R-:W-:Y:S02]  /*2bd0*/  IMAD.MOV R12, RZ, RZ, -R12 ;  /* 0x000000ffff0c7224 */ /* 0x000fe400078e0a0c */
[----:B------:R-:W-:Y:S02]  /*2be0*/  @!P2 IMAD.IADD R11, R11, 0x1, -R14 ;  /* 0x000000010b0ba824 */ /* 0x000fe400078e0a0e */
[C---:B------:R-:W-:Y:S02]  /*2bf0*/  IMAD R8, R14.reuse, R12, R8 ;  /* 0x0000000c0e087224 */ /* 0x040fe400078e0208 */
[----:B------:R-:W-:Y:S02]  /*2c00*/  @!P3 IMAD.IADD R7, R7, 0x1, -R14 ;  /* 0x000000010707b824 */ /* 0x000fe400078e0a0e */
[----:B0-----:R-:W-:Y:S01]  /*2c10*/  IMAD.MOV.U32 R3, RZ, RZ, R6 ;  /* 0x000000ffff037224 */ /* 0x001fe200078e0006 */
[----:B------:R-:W-:Y:S01]  /*2c20*/  ISETP.GT.U32.AND P3, PT, R14, R8, PT ;  /* 0x000000080e00720c */ /* 0x000fe20003f64070 */
[----:B------:R-:W-:-:S02]  /*2c30*/  IMAD.MOV R13, RZ, RZ, -R13 ;  /* 0x000000ffff0d7224 */ /* 0x000fc400078e0a0d */
[----:B------:R-:W-:Y:S02]  /*2c40*/  @!P1 IMAD.MOV R3, RZ, RZ, -R3 ;  /* 0x000000ffff039224 */ /* 0x000fe400078e0a03 */
[----:B------:R-:W-:Y:S02]  /*2c50*/  IMAD R2, R14, R13, R10 ;  /* 0x0000000d0e027224 */ /* 0x000fe400078e020a */
[--C-:B------:R-:W-:Y:S01]  /*2c60*/  @!P6 IMAD.IADD R9, R9, 0x1, -R14.reuse ;  /* 0x000000010909e824 */ /* 0x100fe200078e0a0e */
[----:B------:R0:W-:Y:S01]  /*2c70*/  STL [R1+0x3c], R3 ;  /* 0x00003c0301007387 */ /* 0x0001e20000100800 */
[----:B------:R-:W-:Y:S01]  /*2c80*/  ISETP.GE.AND P6, PT, R0, RZ, PT ;  /* 0x000000ff0000720c */ /* 0x000fe20003fc6270 */
[C---:B------:R-:W-:Y:S01]  /*2c90*/  VIADD R0, R27.reuse, 0x12 ;  /* 0x000000121b007836 */ /* 0x040fe20000000000 */
[C---:B------:R-:W-:Y:S01]  /*2ca0*/  ISETP.GT.U32.AND P2, PT, R14.reuse, R2, PT ;  /* 0x000000020e00720c */ /* 0x040fe20003f44070 */
[C---:B------:R-:W-:Y:S01]  /*2cb0*/  VIADD R10, R27.reuse, 0x13 ;  /* 0x000000131b0a7836 */ /* 0x040fe20000000000 */
[----:B------:R-:W-:Y:S01]  /*2cc0*/  ISETP.GT.U32.AND P1, PT, R14, R9, PT ;  /* 0x000000090e00720c */ /* 0x000fe20003f24070 */
[----:B------:R-:W-:Y:S01]  /*2cd0*/  @!P3 IMAD.IADD R8, R8, 0x1, -R14 ;  /* 0x000000010808b824 */ /* 0x000fe200078e0a0e */
[----:B------:R-:W-:Y:S01]  /*2ce0*/  IABS R17, R0 ;  /* 0x0000000000117213 */ /* 0x000fe20000000000 */
[C---:B------:R-:W-:Y:S01]  /*2cf0*/  VIADD R21, R27.reuse, 0x5 ;  /* 0x000000051b157836 */ /* 0x040fe20000000000 */
[----:B------:R-:W-:Y:S01]  /*2d00*/  IABS R6, R10 ;  /* 0x0000000a00067213 */ /* 0x000fe20000000000 */
[----:B0-----:R-:W-:Y:S01]  /*2d10*/  IMAD.MOV.U32 R3, RZ, RZ, R11 ;  /* 0x000000ffff037224 */ /* 0x001fe200078e000b */
[----:B------:R-:W-:Y:S01]  /*2d20*/  ISETP.GE.AND P3, PT, R0, RZ, PT ;  /* 0x000000ff0000720c */ /* 0x000fe20003f66270 */
[----:B------:R-:W-:-:S02]  /*2d30*/  VIADD R11, R27, 0x11 ;  /* 0x000000111b0b7836 */ /* 0x000fc40000000000 */
[----:B------:R-:W-:Y:S02]  /*2d40*/  @!P4 IMAD.MOV R3, RZ, RZ, -R3 ;  /* 0x000000ffff03c224 */ /* 0x000fe400078e0a03 */
[----:B------:R-:W-:Y:S01]  /*2d50*/  @!P2 IMAD.IADD R2, R2, 0x1, -R14 ;  /* 0x000000010202a824 */ /* 0x000fe200078e0a0e */
[----:B------:R-:W-:Y:S01]  /*2d60*/  ISETP.GE.AND P2, PT, R5, RZ, PT ;  /* 0x000000ff0500720c */ /* 0x000fe20003f46270 */
[----:B------:R-:W-:Y:S01]  /*2d70*/  IMAD.HI.U32 R5, R4, R6, RZ ;  /* 0x0000000604057227 */ /* 0x000fe200078e00ff */
[----:B------:R0:W-:Y:S02]  /*2d80*/  STL [R1+0x38], R3 ;  /* 0x0000380301007387 */ /* 0x0001e40000100800 */
[----:B------:R-:W-:Y:S01]  /*2d90*/  ISETP.GT.U32.AND P4, PT, R14, R2, PT ;  /* 0x000000020e00720c */ /* 0x000fe20003f84070 */
[----:B------:R-:W-:Y:S02]  /*2da0*/  IMAD.MOV R5, RZ, RZ, -R5 ;  /* 0x000000ffff057224 */ /* 0x000fe400078e0a05 */
[----:B------:R-:W-:-:S02]  /*2db0*/  VIADD R0, R27, 0x10 ;  /* 0x000000101b007836 */ /* 0x000fc40000000000 */
[----:B------:R-:W-:Y:S01]  /*2dc0*/  IMAD R6, R14, R5, R6 ;  /* 0x000000050e067224 */ /* 0x000fe200078e0206 */
[----:B------:R-:W-:Y:S01]  /*2dd0*/  IABS R5, R11 ;  /* 0x0000000b00057213 */ /* 0x000fe20000000000 */
[----:B------:R-:W-:Y:S01]  /*2de0*/  @!P1 IMAD.IADD R9, R9, 0x1, -R14 ;  /* 0x0000000109099824 */ /* 0x000fe200078e0a0e */
[----:B------:R-:W-:Y:S01]  /*2df0*/  IABS R13, R0 ;  /* 0x00000000000d7213 */ /* 0x000fe20000000000 */
[----:B0-----:R-:W-:Y:S01]  /*2e00*/  IMAD.MOV.U32 R3, RZ, RZ, R7 ;  /* 0x000000ffff037224 */ /* 0x001fe200078e0007 */
[----:B------:R-:W-:Y:S01]  /*2e10*/  ISETP.GE.AND P1, PT, R10, RZ, PT ;  /* 0x000000ff0a00720c */ /* 0x000fe20003f26270 */
[----:B------:R-:W-:-:S04]  /*2e20*/  IMAD.HI.U32 R7, R4, R17, RZ ;  /* 0x0000001104077227 */ /* 0x000fc800078e00ff */
[----:B------:R-:W-:Y:S01]  /*2e30*/  @!P5 IMAD.MOV R3, RZ, RZ, -R3 ;  /* 0x000000ffff03d224 */ /* 0x000fe200078e0a03 */
[----:B------:R-:W-:Y:S01]  /*2e40*/  ISETP.GT.U32.AND P5, PT, R14, R8, PT ;  /* 0x000000080e00720c */ /* 0x000fe20003fa4070 */
[----:B------:R-:W-:Y:S02]  /*2e50*/  IMAD.MOV R7, RZ, RZ, -R7 ;  /* 0x000000ffff077224 */ /* 0x000fe400078e0a07 */
[----:B------:R-:W-:Y:S01]  /*2e60*/  @!P4 IMAD.IADD R2, R2, 0x1, -R14 ;  /* 0x000000010202c824 */ /* 0x000fe200078e0a0e */
[C---:B------:R-:W-:Y:S01]  /*2e70*/  ISETP.GT.U32.AND P4, PT, R14.reuse, R6, PT ;  /* 0x000000060e00720c */ /* 0x040fe20003f84070 */
[----:B------:R-:W-:Y:S01]  /*2e80*/  IMAD R17, R14, R7, R17 ;  /* 0x000000070e117224 */ /* 0x000fe200078e0211 */
[----:B------:R0:W-:Y:S01]  /*2e90*/  STL [R1+0x34], R3 ;  /* 0x0000340301007387 */ /* 0x0001e20000100800 */
[----:B------:R-:W-:Y:S02]  /*2ea0*/  VIADD R7, R27, 0xf ;  /* 0x0000000f1b077836 */ /* 0x000fe40000000000 */
[----:B------:R-:W-:-:S03]  /*2eb0*/  IMAD.HI.U32 R16, R4, R5, RZ ;  /* 0x0000000504107227 */ /* 0x000fc600078e00ff */
[----:B------:R-:W-:Y:S01]  /*2ec0*/  IABS R12, R7 ;  /* 0x00000007000c7213 */ /* 0x000fe20000000000 */
[----:B------:R-:W-:Y:S01]  /*2ed0*/  @!P5 IMAD.IADD R8, R8, 0x1, -R14 ;  /* 0x000000010808d824 */ /* 0x000fe200078e0a0e */
[----:B------:R-:W-:Y:S01]  /*2ee0*/  ISETP.GT.U32.AND P5, PT, R14, R17, PT ;  /* 0x000000110e00720c */ /* 0x000fe20003fa4070 */
[----:B------:R-:W-:Y:S02]  /*2ef0*/  IMAD.MOV R16, RZ, RZ, -R16 ;  /* 0x000000ffff107224 */ /* 0x000fe400078e0a10 */
[----:B0-----:R-:W-:Y:S02]  /*2f00*/  IMAD.MOV.U32 R3, RZ, RZ, R9 ;  /* 0x000000ffff037224 */ /* 0x001fe400078e0009 */
[----:B------:R-:W-:-:S04]  /*2f10*/  IMAD.HI.U32 R9, R4, R12, RZ ;  /* 0x0000000c04097227 */ /* 0x000fc800078e00ff */
[----:B------:R-:W-:-:S04]  /*2f20*/  IMAD.HI.U32 R15, R4, R13, RZ ;  /* 0x0000000d040f7227 */ /* 0x000fc800078e00ff */
[--C-:B------:R-:W-:Y:S02]  /*2f30*/  @!P5 IMAD.IADD R17, R17, 0x1, -R14.reuse ;  /* 0x000000011111d824 */ /* 0x100fe400078e0a0e */
[----:B------:R-:W-:Y:S02]  /*2f40*/  IMAD R5, R14, R16, R5 ;  /* 0x000000100e057224 */ /* 0x000fe400078e0205 */
[----:B------:R-:W-:Y:S01]  /*2f50*/  @!P4 IMAD.IADD R6, R6, 0x1, -R14 ;  /* 0x000000010606c824 */ /* 0x000fe200078e0a0e */
[C---:B------:R-:W-:Y:S01]  /*2f60*/  ISETP.GT.U32.AND P5, PT, R14.reuse, R17, PT ;  /* 0x000000110e00720c */ /* 0x040fe20003fa4070 */
[----:B------:R-:W-:Y:S01]  /*2f70*/  @!P0 IMAD.MOV R3, RZ, RZ, -R3 ;  /* 0x000000ffff038224 */ /* 0x000fe200078e0a03 */
[----:B------:R-:W-:Y:S01]  /*2f80*/  ISETP.GE.AND P4, PT, R11, RZ, PT ;  /* 0x000000ff0b00720c */ /* 0x000fe20003f86270 */
[----:B------:R-:W-:Y:S01]  /*2f90*/  IMAD.MOV R9, RZ, RZ, -R9 ;  /* 0x000000ffff097224 */ /* 0x000fe200078e0a09 */
[----:B------:R-:W-:Y:S01]  /*2fa0*/  ISETP.GT.U32.AND P0, PT, R14, R6, PT ;  /* 0x000000060e00720c */ /* 0x000fe20003f04070 */
[----:B------:R-:W-:Y:S01]  /*2fb0*/  IMAD.MOV.U32 R16, RZ, RZ, R2 ;  /* 0x000000ffff107224 */ /* 0x000fe200078e0002 */
[----:B------:R0:W-:Y:S01]  /*2fc0*/  STL [R1+0x30], R3 ;  /* 0x0000300301007387 */ /* 0x0001e20000100800 */
[----:B------:R-:W-:-:S02]  /*2fd0*/  VIADD R10, R27, 0xe ;  /* 0x0000000e1b0a7836 */ /* 0x000fc40000000000 */
[----:B------:R-:W-:Y:S02]  /*2fe0*/  IMAD.MOV R15, RZ, RZ, -R15 ;  /* 0x000000ffff0f7224 */ /* 0x000fe400078e0a0f */
[C---:B------:R-:W-:Y:S01]  /*2ff0*/  IMAD R12, R14.reuse, R9, R12 ;  /* 0x000000090e0c7224 */ /* 0x040fe200078e020c */
[----:B------:R-:W-:Y:S01]  /*3000*/  IABS R11, R10 ;  /* 0x0000000a000b7213 */ /* 0x000fe20000000000 */
[----:B------:R-:W-:Y:S01]  /*3010*/  @!P6 IMAD.MOV R16, RZ, RZ, -R16 ;  /* 0x000000ffff10e224 */ /* 0x000fe200078e0a10 */
[C---:B------:R-:W-:Y:S01]  /*3020*/  ISETP.GT.U32.AND P6, PT, R14.reuse, R5, PT ;  /* 0x000000050e00720c */ /* 0x040fe20003fc4070 */
[C---:B------:R-:W-:Y:S02]  /*3030*/  IMAD R13, R14.reuse, R15, R13 ;  /* 0x0000000f0e0d7224 */ /* 0x040fe400078e020d */
[----:B0-----:R-:W-:Y:S01]  /*3040*/  IMAD.MOV.U32 R3, RZ, RZ, R8 ;  /* 0x000000ffff037224 */ /* 0x001fe200078e0008 */
[----:B------:R0:W-:Y:S01]  /*3050*/  STL [R1+0x2c], R16 ;  /* 0x00002c1001007387 */ /* 0x0001e20000100800 */
[----:B------:R-:W-:Y:S01]  /*3060*/  @!P5 IMAD.IADD R17, R17, 0x1, -R14 ;  /* 0x000000011111d824 */ /* 0x000fe200078e0a0e */
[C---:B------:R-:W-:Y:S01]  /*3070*/  ISETP.GT.U32.AND P5, PT, R14.reuse, R12, PT ;  /* 0x0000000c0e00720c */ /* 0x040fe20003fa4070 */
[----:B------:R-:W-:Y:S01]  /*3080*/  @!P2 IMAD.MOV R3, RZ, RZ, -R3 ;  /* 0x000000ffff03a224 */ /* 0x000fe200078e0a03 */
[----:B------:R-:W-:Y:S01]  /*3090*/  ISETP.GT.U32.AND P2, PT, R14, R13, PT ;  /* 0x0000000d0e00720c */ /* 0x000fe20003f44070 */
[----:B------:R-:W-:-:S03]  /*30a0*/  IMAD.HI.U32 R2, R4, R11, RZ ;  /* 0x0000000b04027227 */ /* 0x000fc600078e00ff */
[----:B------:R1:W-:Y:S01]  /*30b0*/  STL [R1+0x28], R3 ;  /* 0x0000280301007387 */ /* 0x0003e20000100800 */
[----:B------:R-:W-:Y:S02]  /*30c0*/  IMAD.MOV R2, RZ, RZ, -R2 ;  /* 0x000000ffff027224 */ /* 0x000fe400078e0a02 */
[--C-:B------:R-:W-:Y:S01]  /*30d0*/  @!P0 IMAD.IADD R6, R6, 0x1, -R14.reuse ;  /* 0x0000000106068824 */ /* 0x100fe200078e0a0e */
[----:B------:R-:W-:Y:S01]  /*30e0*/  ISETP.GE.AND P0, PT, R0, RZ, PT ;  /* 0x000000ff0000720c */ /* 0x000fe20003f06270 */
[--C-:B------:R-:W-:Y:S02]  /*30f0*/  @!P6 IMAD.IADD R5, R5, 0x1, -R14.reuse ;  /* 0x000000010505e824 */ /* 0x100fe400078e0a0e */
[----:B------:R-:W-:Y:S02]  /*3100*/  IMAD R11, R14, R2, R11 ;  /* 0x000000020e0b7224 */ /* 0x000fe400078e020b */
[----:B------:R-:W-:Y:S02]  /*3110*/  VIADD R0, R27, 0xd ;  /* 0x0000000d1b007836 */ /* 0x000fe40000000000 */
[--C-:B------:R-:W-:Y:S01]  /*3120*/  @!P5 IMAD.IADD R12, R12, 0x1, -R14.reuse ;  /* 0x000000010c0cd824 */ /* 0x100fe200078e0a0e */
[C---:B------:R-:W-:Y:S01]  /*3130*/  ISETP.GT.U32.AND P5, PT, R14.reuse, R5, PT ;  /* 0x000000050e00720c */ /* 0x040fe20003fa4070 */
[----:B------:R-:W-:Y:S01]  /*3140*/  @!P2 IMAD.IADD R13, R13, 0x1, -R14 ;  /* 0x000000010d0da824 */ /* 0x000fe200078e0a0e */
[----:B------:R-:W-:Y:S01]  /*3150*/  IABS R15, R0 ;  /* 0x00000000000f7213 */ /* 0x000fe20000000000 */
[----:B------:R-:W-:Y:S01]  /*3160*/  IMAD.MOV.U32 R18, RZ, RZ, R6 ;  /* 0x000000ffff127224 */ /* 0x000fe200078e0006 */
[C---:B------:R-:W-:Y:S01]  /*3170*/  ISETP.GT.U32.AND P6, PT, R14.reuse, R11, PT ;  /* 0x0000000b0e00720c */ /* 0x040fe20003fc4070 */
[----:B------:R-:W-:Y:S01]  /*3180*/  VIADD R8, R27, 0xc ;  /* 0x0000000c1b087836 */ /* 0x000fe20000000000 */
[----:B------:R-:W-:Y:S01]  /*3190*/  ISETP.GE.AND P2, PT, R7, RZ, PT ;  /* 0x000000ff0700720c */ /* 0x000fe20003f46270 */
[----:B------:R-:W-:Y:S01]  /*31a0*/  @!P1 IMAD.MOV R18, RZ, RZ, -R18 ;  /* 0x000000ffff129224 */ /* 0x000fe200078e0a12 */
[----:B------:R-:W-:Y:S01]  /*31b0*/  ISETP.GT.U32.AND P1, PT, R14, R13, PT ;  /* 0x0000000d0e00720c */ /* 0x000fe20003f24070 */
[----:B0-----:R-:W-:Y:S01]  /*31c0*/  IMAD.HI.U32 R16, R4, R15, RZ ;  /* 0x0000000f04107227 */ /* 0x001fe200078e00ff */
[----:B------:R-:W-:-:S02]  /*31d0*/  IABS R9, R8 ;  /* 0x0000000800097213 */ /* 0x000fc40000000000 */
[----:B------:R0:W-:Y:S01]  /*31e0*/  STL [R1+0x20], R18 ;  /* 0x0000201201007387 */ /* 0x0001e20000100800 */
[----:B------:R-:W-:Y:S02]  /*31f0*/  IMAD.MOV R16, RZ, RZ, -R16 ;  /* 0x000000ffff107224 */ /* 0x000fe400078e0a10 */
[--C-:B------:R-:W-:Y:S01]  /*3200*/  @!P5 IMAD.IADD R5, R5, 0x1, -R14.reuse ;  /* 0x000000010505d824 */ /* 0x100fe200078e0a0e */
[----:B------:R-:W-:Y:S01]  /*3210*/  ISETP.GE.AND P5, PT, R10, RZ, PT ;  /* 0x000000ff0a00720c */ /* 0x000fe20003fa6270 */
[----:B-1----:R-:W-:Y:S02]  /*3220*/  IMAD.MOV.U32 R3, RZ, RZ, R17 ;  /* 0x000000ffff037224 */ /* 0x002fe400078e0011 */
[--C-:B------:R-:W-:Y:S01]  /*3230*/  @!P6 IMAD.IADD R11, R11, 0x1, -R14.reuse ;  /* 0x000000010b0be824 */ /* 0x100fe200078e0a0e */
[C---:B------:R-:W-:Y:S01]  /*3240*/  ISETP.GT.U32.AND P6, PT, R14.reuse, R12, PT ;  /* 0x0000000c0e00720c */ /* 0x040fe20003fc4070 */
[C---:B------:R-:W-:Y:S02]  /*3250*/  IMAD R10, R14.reuse, R16, R15 ;  /* 0x000000100e0a7224 */ /* 0x040fe400078e020f */
[----:B------:R-:W-:Y:S01]  /*3260*/  @!P3 IMAD.MOV R3, RZ, RZ, -R3 ;  /* 0x000000ffff03b224 */ /* 0x000fe200078e0a03 */
[C---:B------:R-:W-:Y:S01]  /*3270*/  ISETP.GT.U32.AND P3, PT, R14.reuse, R11, PT ;  /* 0x0000000b0e00720c */ /* 0x040fe20003f64070 */
[----:B------:R-:W-:Y:S01]  /*3280*/  @!P1 IMAD.IADD R13, R13, 0x1, -R14 ;  /* 0x000000010d0d9824 */ /* 0x000fe200078e0a0e */
[----:B------:R-:W-:Y:S01]  /*3290*/  ISETP.GT.U32.AND P1, PT, R14, R10, PT ;  /* 0x0000000a0e00720c */ /* 0x000fe20003f24070 */
[----:B------:R-:W-:Y:S01]  /*32a0*/  VIADD R2, R27, 0xb ;  /* 0x0000000b1b027836 */ /* 0x000fe20000000000 */
[----:B------:R-:W-:Y:S01]  /*32b0*/  STL [R1+0x1c], R3 ;  /* 0x00001c0301007387 */ /* 0x000fe20000100800 */
[----:B------:R-:W-:-:S03]  /*32c0*/  IMAD.HI.U32 R6, R4, R9, RZ ;  /* 0x0000000904067227 */ /* 0x000fc600078e00ff */
[----:B------:R-:W-:Y:S01]  /*32d0*/  IABS R7, R2 ;  /* 0x0000000200077213 */ /* 0x000fe20000000000 */
[----:B------:R-:W-:Y:S02]  /*32e0*/  IMAD.MOV R6, RZ, RZ, -R6 ;  /* 0x000000ffff067224 */ /* 0x000fe400078e0a06 */
[----:B------:R-:W-:Y:S01]  /*32f0*/  @!P6 IMAD.IADD R12, R12, 0x1, -R14 ;  /* 0x000000010c0ce824 */ /* 0x000fe200078e0a0e */
[----:B------:R-:W-:Y:S01]  /*3300*/  ISETP.GE.AND P6, PT, R0, RZ, PT ;  /* 0x000000ff0000720c */ /* 0x000fe20003fc6270 */
[----:B------:R-:W-:Y:S01]  /*3310*/  IMAD R9, R14, R6, R9 ;  /* 0x000000060e097224 */ /* 0x000fe200078e0209 */
[----:B------:R-:W-:Y:S01]  /*3320*/  IABS R0, R19 ;  /* 0x0000001300007213 */ /* 0x000fe20000000000 */
[----:B------:R-:W-:-:S04]  /*3330*/  IMAD.HI.U32 R6, R4, R7, RZ ;  /* 0x0000000704067227 */ /* 0x000fc800078e00ff */
[--C-:B------:R-:W-:Y:S01]  /*3340*/  @!P3 IMAD.IADD R11, R11, 0x1, -R14.reuse ;  /* 0x000000010b0bb824 */ /* 0x100fe200078e0a0e */
[----:B------:R-:W-:Y:S01]  /*3350*/  ISETP.GT.U32.AND P3, PT, R14, R9, PT ;  /* 0x000000090e00720c */ /* 0x000fe20003f64070 */
[----:B------:R-:W-:Y:S02]  /*3360*/  @!P1 IMAD.IADD R10, R10, 0x1, -R14 ;  /* 0x000000010a0a9824 */ /* 0x000fe400078e0a0e */
[----:B------:R-:W-:Y:S01]  /*3370*/  IMAD.MOV.U32 R17, RZ, RZ, R5 ;  /* 0x000000ffff117224 */ /* 0x000fe200078e0005 */
[----:B------:R1:W-:Y:S01]  /*3380*/  STL [R1+0xb8c], R11 ;  /* 0x000b8c0b01007387 */ /* 0x0003e20000100800 */
[----:B------:R-:W-:Y:S02]  /*3390*/  IMAD.MOV R6, RZ, RZ, -R6 ;  /* 0x000000ffff067224 */ /* 0x000fe400078e0a06 */
[----:B------:R-:W-:Y:S01]  /*33a0*/  @!P4 IMAD.MOV R17, RZ, RZ, -R17 ;  /* 0x000000ffff11c224 */ /* 0x000fe200078e0a11 */
[C---:B------:R-:W-:Y:S01]  /*33b0*/  ISETP.GT.U32.AND P4, PT, R14.reuse, R10, PT ;  /* 0x0000000a0e00720c */ /* 0x040fe20003f84070 */
[----:B------:R-:W-:-:S02]  /*33c0*/  IMAD R7, R14, R6, R7 ;  /* 0x000000060e077224 */ /* 0x000fc400078e0207 */
[----:B------:R-:W-:-:S03]  /*33d0*/  IMAD.HI.U32 R6, R4, R0, RZ ;  /* 0x0000000004067227 */ /* 0x000fc600078e00ff */
[C---:B------:R-:W-:Y:S01]  /*33e0*/  ISETP.GT.U32.AND P1, PT, R14.reuse, R7, PT ;  /* 0x000000070e00720c */ /* 0x040fe20003f24070 */
[----:B0-----:R-:W-:Y:S02]  /*33f0*/  VIADD R18, R27, 0x8 ;  /* 0x000000081b127836 */ /* 0x001fe40000000000 */
[----:B------:R-:W-:Y:S02]  /*3400*/  IMAD.MOV R6, RZ, RZ, -R6 ;  /* 0x000000ffff067224 */ /* 0x000fe400078e0a06 */
[----:B------:R-:W-:Y:S01]  /*3410*/  @!P3 IMAD.IADD R9, R9, 0x1, -R14 ;  /* 0x000000010909b824 */ /* 0x000fe200078e0a0e */
[----:B------:R-:W-:Y:S01]  /*3420*/  IABS R5, R18 ;  /* 0x0000001200057213 */ /* 0x000fe20000000000 */
[C---:B------:R-:W-:Y:S01]  /*3430*/  IMAD R0, R14.reuse, R6, R0 ;  /* 0x000000060e007224 */ /* 0x040fe200078e0200 */
[----:B------:R0:W-:Y:S01]  /*3440*/  STL [R1+0x5c], R18 ;  /* 0x00005c1201007387 */ /* 0x0001e20000100800 */
[----:B-1----:R-:W-:Y:S01]  /*3450*/  VIADD R11, R27, 0x9 ;  /* 0x000000091b0b7836 */ /* 0x002fe20000000000 */
[----:B------:R-:W-:Y:S01]  /*3460*/  ISETP.GT.U32.AND P3, PT, R14, R9, PT ;  /* 0x000000090e00720c */ /* 0x000fe20003f64070 */
[----:B------:R-:W-:Y:S01]  /*3470*/  @!P4 IMAD.IADD R10, R10, 0x1, -R14 ;  /* 0x000000010a0ac824 */ /* 0x000fe200078e0a0e */
[----:B------:R-:W-:Y:S01]  /*3480*/  ISETP.GT.U32.AND P4, PT, R14, R0, PT ;  /* 0x000000000e00720c */ /* 0x000fe20003f84070 */
[----:B------:R-:W-:Y:S01]  /*3490*/  IMAD.HI.U32 R6, R4, R5, RZ ;  /* 0x0000000504067227 */ /* 0x000fe200078e00ff */
[----:B------:R-:W-:-:S03]  /*34a0*/  IABS R15, R11 ;  /* 0x0000000b000f7213 */ /* 0x000fc60000000000 */
[----:B------:R-:W-:Y:S02]  /*34b0*/  VIADD R3, R27, 0x7 ;  /* 0x000000071b037836 */ /* 0x000fe40000000000 */
[----:B------:R-:W-:Y:S02]  /*34c0*/  IMAD.MOV R6, RZ, RZ, -R6 ;  /* 0x000000ffff067224 */ /* 0x000fe400078e0a06 */
[----:B------:R-:W-:Y:S01]  /*34d0*/  IMAD.HI.U32 R16, R4, R15, RZ ;  /* 0x0000000f04107227 */ /* 0x000fe200078e00ff */
[----:B------:R1:W-:Y:S01]  /*34e0*/  STL [R1+0x58], R3 ;  /* 0x0000580301007387 */ /* 0x0003e20000100800 */
[----:B0-----:R-:W-:Y:S02]  /*34f0*/  IABS R18, R3 ;  /* 0x0000000300127213 */ /* 0x001fe40000000000 */
[----:B------:R-:W-:Y:S01]  /*3500*/  IMAD R5, R14, R6, R5 ;  /* 0x000000060e057224 */ /* 0x000fe200078e0205 */
[----:B------:R0:W-:Y:S01]  /*3510*/  STL [R1+0x18], R17 ;  /* 0x0000181101007387 */ /* 0x0001e20000100800 */
[----:B------:R-:W-:Y:S01]  /*3520*/  IMAD.MOV R16, RZ, RZ, -R16 ;  /* 0x000000ffff107224 */ /* 0x000fe200078e0a10 */
[----:B------:R-:W-:Y:S01]  /*3530*/  IABS R6, R21 ;  /* 0x0000001500067213 */ /* 0x000fe20000000000 */
[--C-:B------:R-:W-:Y:S01]  /*3540*/  @!P3 IMAD.IADD R9, R9, 0x1, -R14.reuse ;  /* 0x000000010909b824 */ /* 0x100fe200078e0a0e */
[----:B------:R-:W-:Y:S01]  /*3550*/  ISETP.GE.AND P3, PT, R8, RZ, PT ;  /* 0x000000ff0800720c */ /* 0x000fe20003f66270 */
[----:B------:R-:W-:Y:S01]  /*3560*/  @!P4 IMAD.IADD R0, R0, 0x1, -R14 ;  /* 0x000000010000c824 */ /* 0x000fe200078e0a0e */
[----:B------:R-:W-:Y:S01]  /*3570*/  ISETP.GT.U32.AND P4, PT, R14, R5, PT ;  /* 0x000000050e00720c */ /* 0x000fe20003f84070 */
[----:B-1----:R-:W-:-:S02]  /*3580*/  VIADD R3, R27, 0x6 ;  /* 0x000000061b037836 */ /* 0x002fc40000000000 */
[----:B------:R-:W-:Y:S02]  /*3590*/  IMAD R8, R14, R16, R15 ;  /* 0x000000100e087224 */ /* 0x000fe400078e020f */
[C---:B0-----:R-:W-:Y:S01]  /*35a0*/  IMAD.HI.U32 R17, R4.reuse, R18, RZ ;  /* 0x0000001204117227 */ /* 0x041fe200078e00ff */
[----:B------:R-:W-:Y:S01]  /*35b0*/  IABS R15, R3 ;  /* 0x00000003000f7213 */ /* 0x000fe20000000000 */
[----:B------:R0:W-:Y:S02]  /*35c0*/  STL [R1], R3 ;  /* 0x0000000301007387 */ /* 0x0001e40000100800 */
[----:B------:R-:W-:Y:S02]  /*35d0*/  IMAD.MOV R17, RZ, RZ, -R17 ;  /* 0x000000ffff117224 */ /* 0x000fe400078e0a11 */
[----:B------:R-:W-:-:S04]  /*35e0*/  IMAD.HI.U32 R16, R4, R15, RZ ;  /* 0x0000000f04107227 */ /* 0x000fc800078e00ff */
[----:B------:R-:W-:Y:S02]  /*35f0*/  IMAD.MOV R16, RZ, RZ, -R16 ;  /* 0x000000ffff107224 */ /* 0x000fe400078e0a10 */
[----:B0-----:R-:W-:Y:S01]  /*3600*/  VIADD R3, R27, 0x4 ;  /* 0x000000041b037836 */ /* 0x001fe20000000000 */
[----:B------:R-:W-:Y:S01]  /*3610*/  IABS R27, R27 ;  /* 0x0000001b001b7213 */ /* 0x000fe20000000000 */
[----:B------:R-:W-:Y:S01]  /*3620*/  @!P4 IMAD.IADD R5, R5, 0x1, -R14 ;  /* 0x000000010505c824 */ /* 0x000fe200078e0a0e */
[----:B------:R-:W-:Y:S01]  /*3630*/  ISETP.GE.AND P4, PT, R2, RZ, PT ;  /* 0x000000ff0200720c */ /* 0x000fe20003f86270 */
[----:B------:R-:W-:Y:S01]  /*3640*/  IMAD R2, R14, R16, R15 ;  /* 0x000000100e027224 */ /* 0x000fe200078e020f */
[----:B------:R-:W-:Y:S01]  /*3650*/  IABS R23, R3 ;  /* 0x0000000300177213 */ /* 0x000fe20000000000 */
[----:B------:R-:W-:-:S04]  /*3660*/  IMAD.HI.U32 R15, R4, R24, RZ ;  /* 0x00000018040f7227 */ /* 0x000fc800078e00ff */
[----:B------:R-:W-:-:S04]  /*3670*/  IMAD.HI.U32 R16, R4, R23, RZ ;  /* 0x0000001704107227 */ /* 0x000fc800078e00ff */
[----:B------:R-:W-:Y:S02]  /*3680*/  IMAD.MOV R16, RZ, RZ, -R16 ;  /* 0x000000ffff107224 */ /* 0x000fe400078e0a10 */
[----:B------:R-:W-:Y:S02]  /*3690*/  IMAD.MOV R15, RZ, RZ, -R15 ;  /* 0x000000ffff0f7224 */ /* 0x000fe400078e0a0f */
[C---:B------:R-:W-:Y:S02]  /*36a0*/  IMAD R23, R14.reuse, R16, R23 ;  /* 0x000000100e177224 */ /* 0x040fe400078e0217 */
[----:B------:R-:W-:Y:S02]  /*36b0*/  IMAD R18, R14, R17, R18 ;  /* 0x000000110e127224 */ /* 0x000fe400078e0212 */
[----:B------:R-:W-:-:S04]  /*36c0*/  IMAD.HI.U32 R16, R4, R25, RZ ;  /* 0x0000001904107227 */ /* 0x000fc800078e00ff */
[----:B------:R-:W-:-:S04]  /*36d0*/  IMAD.HI.U32 R17, R4, R6, RZ ;  /* 0x0000000604117227 */ /* 0x000fc800078e00ff */
[----:B------:R-:W-:Y:S02]  /*36e0*/  IMAD R24, R14, R15, R24 ;  /* 0x0000000f0e187224 */ /* 0x000fe400078e0218 */
[----:B------:R-:W-:-:S04]  /*36f0*/  IMAD.HI.U32 R15, R4, R26, RZ ;  /* 0x0000001a040f7227 */ /* 0x000fc800078e00ff */
[----:B------:R-:W-:Y:S02]  /*3700*/  IMAD.MOV R16, RZ, RZ, -R16 ;  /* 0x000000ffff107224 */ /* 0x000fe400078e0a10 */
[----:B------:R-:W-:Y:S02]  /*3710*/  IMAD.MOV R17, RZ, RZ, -R17 ;  /* 0x000000ffff117224 */ /* 0x000fe400078e0a11 */
[----:B------:R-:W-:Y:S02]  /*3720*/  IMAD.MOV R15, RZ, RZ, -R15 ;  /* 0x000000ffff0f7224 */ /* 0x000fe400078e0a0f */
[C---:B------:R-:W-:Y:S02]  /*3730*/  IMAD R25, R14.reuse, R16, R25 ;  /* 0x000000100e197224 */ /* 0x040fe400078e0219 */
[----:B------:R-:W-:Y:S02]  /*3740*/  IMAD R6, R14, R17, R6 ;  /* 0x000000110e067224 */ /* 0x000fe400078e0206 */
[----:B------:R-:W-:-:S02]  /*3750*/  IMAD R20, R20, UR6, RZ ;  /* 0x0000000614147c24 */ /* 0x000fc4000f8e02ff */
[----:B------:R-:W-:Y:S02]  /*3760*/  IMAD.MOV.U32 R16, RZ, RZ, R11 ;  /* 0x000000ffff107224 */ /* 0x000fe400078e000b */
[----:B------:R-:W-:Y:S01]  /*3770*/  IMAD R17, RZ, RZ, -UR6 ;  /* 0x80000006ff117e24 */ /* 0x000fe2000f8e02ff */
[----:B------:R-:W2:Y:S01]  /*3780*/  LDL.LU R11, [R1+0xb8c] ;  /* 0x000b8c00010b7983 */ /* 0x000ea20000300800 */
[----:B------:R-:W-:Y:S02]  /*3790*/  IMAD R26, R14, R15, R26 ;  /* 0x0000000f0e1a7224 */ /* 0x000fe400078e021a */
[----:B------:R-:W-:Y:S01]  /*37a0*/  IMAD.MOV.U32 R15, RZ, RZ, R19 ;  /* 0x000000ffff0f7224 */ /* 0x000fe200078e0013 */
[----:B------:R0:W-:Y:S01]  /*37b0*/  STL [R1+0xb00], R20 ;  /* 0x000b001401007387 */ /* 0x0001e20000100800 */
[----:B------:R-:W-:Y:S02]  /*37c0*/  IMAD R19, R17, 0x2, R20 ;  /* 0x0000000211137824 */ /* 0x000fe400078e0214 */
[----:B------:R-:W-:-:S02]  /*37d0*/  @!P0 IMAD.MOV R13, RZ, RZ, -R13 ;  /* 0x000000ffff0d8224 */ /* 0x000fc400078e0a0d */
[----:B------:R-:W-:Y:S02]  /*37e0*/  @!P1 IMAD.IADD R7, R7, 0x1, -R14 ;  /* 0x0000000107079824 */ /* 0x000fe400078e0a0e */
[----:B------:R-:W-:Y:S02]  /*37f0*/  @!P6 IMAD.MOV R10, RZ, RZ, -R10 ;  /* 0x000000ffff0ae224 */ /* 0x000fe400078e0a0a */
[----:B------:R-:W-:Y:S02]  /*3800*/  @!P3 IMAD.MOV R9, RZ, RZ, -R9 ;  /* 0x000000ffff09b224 */ /* 0x000fe400078e0a09 */
[----:B0-----:R-:W-:Y:S01]  /*3810*/  IMAD.MOV.U32 R20, RZ, RZ, R15 ;  /* 0x000000ffff147224 */ /* 0x001fe200078e000f */
[----:B------:R-:W-:Y:S01]  /*3820*/  STL [R1+0x14], R13 ;  /* 0x0000140d01007387 */ /* 0x000fe20000100800 */
[----:B------:R-:W-:Y:S01]  /*3830*/  IMAD.MOV.U32 R15, RZ, RZ, R12 ;  /* 0x000000ffff0f7224 */ /* 0x000fe200078e000c */
[----:B------:R-:W-:Y:S01]  /*3840*/  ISETP.GT.U32.AND P1, PT, R14, R7, PT ;  /* 0x000000070e00720c */ /* 0x000fe20003f24070 */
[----:B------:R-:W-:-:S04]  /*3850*/  IMAD.HI.U32 R4, R4, R27, RZ ;  /* 0x0000001b04047227 */ /* 0x000fc800078e00ff */
[----:B------:R-:W-:Y:S02]  /*3860*/  @!P2 IMAD.MOV R15, RZ, RZ, -R15 ;  /* 0x000000ffff0fa224 */ /* 0x000fe400078e0a0f */
[----:B------:R-:W-:-:S03]  /*3870*/  IMAD.MOV.U32 R12, RZ, RZ, R20 ;  /* 0x000000ffff0c7224 */ /* 0x000fc600078e0014 */
[----:B------:R0:W-:Y:S03]  /*3880*/  STL [R1+0x10], R15 ;  /* 0x0000100f01007387 */ /* 0x0001e60000100800 */
[----:B------:R-:W-:Y:S01]  /*3890*/  @!P1 IMAD.IADD R7, R7, 0x1, -R14 ;  /* 0x0000000107079824 */ /* 0x000fe200078e0a0e */
[----:B------:R-:W3:Y:S01]  /*38a0*/  LDL.LU R20, [R1+0x5c] ;  /* 0x00005c0001147983 */ /* 0x000ee20000300800 */
[----:B------:R-:W-:-:S03]  /*38b0*/  ISETP.GT.U32.AND P1, PT, R14, R8, PT ;  /* 0x000000080e00720c */ /* 0x000fc60003f24070 */
[----:B0-----:R-:W4:Y:S10]  /*38c0*/  LDL.LU R15, [R1+0x58] ;  /* 0x00005800010f7983 */ /* 0x001f340000300800 */
[----:B------:R-:W-:Y:S01]  /*38d0*/  @!P1 IMAD.IADD R8, R8, 0x1, -R14 ;  /* 0x0000000108089824 */ /* 0x000fe200078e0a0e */
[----:B------:R-:W-:-:S13]  /*38e0*/  ISETP.GT.U32.AND P1, PT, R14, R18, PT ;  /* 0x000000120e00720c */ /* 0x000fda0003f24070 */
[----:B------:R-:W-:Y:S01]  /*38f0*/  @!P1 IMAD.IADD R18, R18, 0x1, -R14 ;  /* 0x0000000112129824 */ /* 0x000fe200078e0a0e */
[----:B------:R-:W-:-:S13]  /*3900*/  ISETP.GT.U32.AND P1, PT, R14, R2, PT ;  /* 0x000000020e00720c */ /* 0x000fda0003f24070 */
[----:B------:R-:W-:Y:S01]  /*3910*/  @!P1 IMAD.IADD R2, R2, 0x1, -R14 ;  /* 0x0000000102029824 */ /* 0x000fe200078e0a0e */
[C---:B------:R-:W-:Y:S02]  /*3920*/  ISETP.GT.U32.AND P1, PT, R14.reuse, R6, PT ;  /* 0x000000060e00720c */ /* 0x040fe40003f24070 */
[C---:B------:R-:W-:Y:S02]  /*3930*/  ISETP.GT.U32.AND P0, PT, R14.reuse, R0, PT ;  /* 0x000000000e00720c */ /* 0x040fe40003f04070 */
[----:B------:R-:W-:-:S09]  /*3940*/  ISETP.GT.U32.AND P2, PT, R14, R5, PT ;  /* 0x000000050e00720c */ /* 0x000fd20003f44070 */
[--C-:B------:R-:W-:Y:S01]  /*3950*/  @!P1 IMAD.IADD R6, R6, 0x1, -R14.reuse ;  /* 0x0000000106069824 */ /* 0x100fe200078e0a0e */
[----:B------:R-:W-:Y:S01]  /*3960*/  ISETP.GT.U32.AND P1, PT, R14, R8, PT ;  /* 0x000000080e00720c */ /* 0x000fe20003f24070 */
[--C-:B------:R-:W-:Y:S01]  /*3970*/  @!P0 IMAD.IADD R0, R0, 0x1, -R14.reuse ;  /* 0x0000000100008824 */ /* 0x100fe200078e0a0e */
[C---:B------:R-:W-:Y:S01]  /*3980*/  ISETP.GT.U32.AND P6, PT, R14.reuse, R2, PT ;  /* 0x000000020e00720c */ /* 0x040fe20003fc4070 */
[----:B------:R-:W-:Y:S01]  /*3990*/  @!P2 IMAD.IADD R5, R5, 0x1, -R14 ;  /* 0x000000010505a824 */ /* 0x000fe200078e0a0e */
[C---:B------:R-:W-:Y:S02]  /*39a0*/  ISETP.GT.U32.AND P3, PT, R14.reuse, R6, PT ;  /* 0x000000060e00720c */ /* 0x040fe40003f64070 */
[C---:B------:R-:W-:Y:S02]  /*39b0*/  ISETP.GT.U32.AND P0, PT, R14.reuse, R23, PT ;  /* 0x000000170e00720c */ /* 0x040fe40003f04070 */
[----:B------:R-:W-:Y:S01]  /*39c0*/  ISETP.GT.U32.AND P2, PT, R14, R25, PT ;  /* 0x000000190e00720c */ /* 0x000fe20003f44070 */
[----:B------:R-:W-:-:S04]  /*39d0*/  IMAD.MOV.U32 R13, RZ, RZ, R16 ;  /* 0x000000ffff0d7224 */ /* 0x000fc800078e0010 */
[----:B------:R-:W-:Y:S01]  /*39e0*/  @!P1 IMAD.IADD R8, R8, 0x1, -R14 ;  /* 0x0000000108089824 */ /* 0x000fe200078e0a0e */
[----:B------:R-:W-:Y:S01]  /*39f0*/  ISETP.GT.U32.AND P1, PT, R14, R24, PT ;  /* 0x000000180e00720c */ /* 0x000fe20003f24070 */
[----:B------:R-:W-:-:S04]  /*3a00*/  IMAD.MOV R4, RZ, RZ, -R4 ;  /* 0x000000ffff047224 */ /* 0x000fc800078e0a04 */
[----:B------:R-:W-:Y:S02]  /*3a10*/  IMAD R27, R14, R4, R27 ;  /* 0x000000040e1b7224 */ /* 0x000fe400078e021b */
[--C-:B------:R-:W-:Y:S01]  /*3a20*/  @!P6 IMAD.IADD R2, R2, 0x1, -R14.reuse ;  /* 0x000000010202e824 */ /* 0x100fe200078e0a0e */
[----:B------:R-:W-:Y:S01]  /*3a30*/  ISETP.GE.AND P6, PT, R12, RZ, PT ;  /* 0x000000ff0c00720c */ /* 0x000fe20003fc6270 */
[--C-:B------:R-:W-:Y:S01]  /*3a40*/  @!P3 IMAD.IADD R6, R6, 0x1, -R14.reuse ;  /* 0x000000010606b824 */ /* 0x100fe200078e0a0e */
[----:B------:R-:W-:Y:S01]  /*3a50*/  ISETP.GT.U32.AND P3, PT, R14, R27, PT ;  /* 0x0000001b0e00720c */ /* 0x000fe20003f64070 */
[--C-:B------:R-:W-:Y:S01]  /*3a60*/  @!P0 IMAD.IADD R23, R23, 0x1, -R14.reuse ;  /* 0x0000000117178824 */ /* 0x100fe200078e0a0e */
[----:B------:R-:W-:Y:S01]  /*3a70*/  ISETP.GE.AND P0, PT, R13, RZ, PT ;  /* 0x000000ff0d00720c */ /* 0x000fe20003f06270 */
[--C-:B------:R-:W-:Y:S02]  /*3a80*/  @!P1 IMAD.IADD R24, R24, 0x1, -R14.reuse ;  /* 0x0000000118189824 */ /* 0x100fe400078e0a0e */
[----:B------:R-:W-:-:S06]  /*3a90*/  @!P2 IMAD.IADD R25, R25, 0x1, -R14 ;  /* 0x000000011919a824 */ /* 0x000fcc00078e0a0e */
[----:B------:R-:W-:Y:S02]  /*3aa0*/  @!P6 IMAD.MOV R0, RZ, RZ, -R0 ;  /* 0x000000ffff00e224 */ /* 0x000fe400078e0a00 */
[----:B------:R-:W-:Y:S01]  /*3ab0*/  @!P3 IMAD.IADD R27, R27, 0x1, -R14 ;  /* 0x000000011b1bb824 */ /* 0x000fe200078e0a0e */
[----:B------:R-:W-:Y:S01]  /*3ac0*/  ISETP.GT.U32.AND P3, PT, R14, R23, PT ;  /* 0x000000170e00720c */ /* 0x000fe20003f64070 */
[----:B------:R-:W-:-:S12]  /*3ad0*/  @!P0 IMAD.MOV R8, RZ, RZ, -R8 ;  /* 0x000000ffff088224 */ /* 0x000fd800078e0a08 */
[----:B------:R-:W-:Y:S01]  /*3ae0*/  @!P3 IMAD.IADD R23, R23, 0x1, -R14 ;  /* 0x000000011717b824 */ /* 0x000fe200078e0a0e */
[----:B------:R-:W-:Y:S01]  /*3af0*/  ISETP.GE.AND P3, PT, R3, RZ, PT ;  /* 0x000000ff0300720c */ /* 0x000fe20003f66270 */
[----:B--2---:R-:W-:-:S05]  /*3b00*/  @!P5 IMAD.MOV R11, RZ, RZ, -R11 ;  /* 0x000000ffff0bd224 */ /* 0x004fca00078e0a0b */
[----:B------:R-:W-:Y:S04]  /*3b10*/  STL [R1+0xc], R11 ;  /* 0x00000c0b01007387 */ /* 0x000fe80000100800 */
[----:B------:R-:W2:Y:S04]  /*3b20*/  LDL.LU R16, [R1] ;  /* 0x0000000001107983 */ /* 0x000ea80000300800 */
[----:B------:R-:W-:Y:S04]  /*3b30*/  STL [R1+0x8], R10 ;  /* 0x0000080a01007387 */ /* 0x000fe80000100800 */
[----:B------:R0:W-:Y:S01]  /*3b40*/  STL [R1+0x4], R9 ;  /* 0x0000040901007387 */ /* 0x0001e20000100800 */
[----:B------:R-:W-:Y:S01]  /*3b50*/  ISETP.GT.U32.AND P5, PT, R14, R18, PT ;  /* 0x000000120e00720c */ /* 0x000fe20003fa4070 */
[----:B0-----:R-:W-:-:S04]  /*3b60*/  IMAD R9, R17, 0x2, R19 ;  /* 0x0000000211097824 */ /* 0x001fc800078e0213 */
[----:B------:R-:W-:Y:S01]  /*3b70*/  IMAD R19, R17, 0x2, R9 ;  /* 0x0000000211137824 */ /* 0x000fe200078e0209 */
[----:B------:R0:W-:Y:S01]  /*3b80*/  STL [R1+0x98], R9 ;  /* 0x0000980901007387 */ /* 0x0001e20000100800 */
[----:B---3--:R-:W-:Y:S02]  /*3b90*/  ISETP.GE.AND P1, PT, R20, RZ, PT ;  /* 0x000000ff1400720c */ /* 0x008fe40003f26270 */
[----:B----4-:R-:W-:Y:S01]  /*3ba0*/  ISETP.GE.AND P2, PT, R15, RZ, PT ;  /* 0x000000ff0f00720c */ /* 0x010fe20003f46270 */
[C---:B0-----:R-:W-:Y:S01]  /*3bb0*/  IMAD R9, R17.reuse, 0x2, R19 ;  /* 0x0000000211097824 */ /* 0x041fe200078e0213 */
[----:B------:R0:W-:Y:S03]  /*3bc0*/  STL [R1+0xb04], R19 ;  /* 0x000b041301007387 */ /* 0x0001e60000100800 */
[----:B------:R-:W-:Y:S02]  /*3bd0*/  IMAD R10, R17, 0x2, R9 ;  /* 0x00000002110a7824 */ /* 0x000fe400078e0209 */
[----:B------:R-:W-:-:S02]  /*3be0*/  @!P5 IMAD.IADD R18, R18, 0x1, -R14 ;  /* 0x000000011212d824 */ /* 0x000fc400078e0a0e */
[----:B------:R-:W-:Y:S02]  /*3bf0*/  IMAD R4, R17, 0x2, R10 ;  /* 0x0000000211047824 */ /* 0x000fe400078e020a */
[----:B0-----:R-:W-:Y:S01]  /*3c00*/  IMAD.MOV.U32 R19, RZ, RZ, R7 ;  /* 0x000000ffff137224 */ /* 0x001fe200078e0007 */
[----:B------:R0:W-:Y:S03]  /*3c10*/  STL [R1+0xb08], R9 ;  /* 0x000b080901007387 */ /* 0x0001e60000100800 */
[----:B------:R-:W-:Y:S01]  /*3c20*/  @!P4 IMAD.MOV R19, RZ, RZ, -R19 ;  /* 0x000000ffff13c224 */ /* 0x000fe200078e0a13 */
[----:B------:R-:W-:Y:S01]  /*3c30*/  STL [R1+0xb0c], R10 ;  /* 0x000b0c0a01007387 */ /* 0x000fe20000100800 */
[----:B------:R-:W-:Y:S02]  /*3c40*/  @!P1 IMAD.MOV R5, RZ, RZ, -R5 ;  /* 0x000000ffff059224 */ /* 0x000fe400078e0a05 */
[----:B------:R-:W-:Y:S01]  /*3c50*/  @!P2 IMAD.MOV R18, RZ, RZ, -R18 ;  /* 0x000000ffff12a224 */ /* 0x000fe200078e0a12 */
[----:B------:R-:W-:Y:S04]  /*3c60*/  STL [R1+0xb10], R4 ;  /* 0x000b100401007387 */ /* 0x000fe80000100800 */
[----:B------:R-:W-:Y:S01]  /*3c70*/  STL [R1+0xb14], R19 ;  /* 0x000b141301007387 */ /* 0x000fe20000100800 */
[----:B------:R-:W-:-:S03]  /*3c80*/  ISETP.GE.AND P2, PT, R21, RZ, PT ;  /* 0x000000ff1500720c */ /* 0x000fc60003f46270 */
[----:B------:R-:W-:Y:S04]  /*3c90*/  STL [R1+0xb18], R0 ;  /* 0x000b180001007387 */ /* 0x000fe80000100800 */
[----:B------:R-:W-:Y:S04]  /*3ca0*/  STL [R1+0xb1c], R8 ;  /* 0x000b1c0801007387 */ /* 0x000fe80000100800 */
[----:B------:R-:W-:Y:S01]  /*3cb0*/  STL [R1+0xb20], R5 ;  /* 0x000b200501007387 */ /* 0x000fe20000100800 */
[----:B------:R-:W-:-:S03]  /*3cc0*/  IMAD R11, R17, 0x2, R4 ;  /* 0x00000002110b7824 */ /* 0x000fc600078e0204 */
[----:B------:R-:W-:Y:S04]  /*3cd0*/  STL [R1+0xb24], R18 ;  /* 0x000b241201007387 */ /* 0x000fe80000100800 */
[----:B------:R-:W3:Y:S04]  /*3ce0*/  LDL.LU R21, [R1+0xb88] ;  /* 0x000b880001157983 */ /* 0x000ee80000300800 */
[----:B------:R-:W-:Y:S04]  /*3cf0*/  STL [R1+0xb28], R11 ;  /* 0x000b280b01007387 */ /* 0x000fe80000100800 */
[----:B------:R-:W4:Y:S01]  /*3d00*/  LDL.LU R3, [R1+0xb84] ;  /* 0x000b840001037983 */ /* 0x000f220000300800 */
[----:B------:R-:W-:-:S05]  /*3d10*/  IMAD R12, R17, 0x2, R11 ;  /* 0x00000002110c7824 */ /* 0x000fca00078e020b */
[----:B------:R-:W-:Y:S04]  /*3d20*/  STL [R1+0xb2c], R12 ;  /* 0x000b2c0c01007387 */ /* 0x000fe80000100800 */
[----:B0-----:R-:W5:Y:S01]  /*3d30*/  LDL R9, [R1+0x2dc] ;  /* 0x0002dc0001097983 */ /* 0x001f620000100800 */
[C---:B------:R-:W-:Y:S02]  /*3d40*/  ISETP.GT.U32.AND P5, PT, R14.reuse, R26, PT ;  /* 0x0000001a0e00720c */ /* 0x040fe40003fa4070 */
[C---:B------:R-:W-:Y:S02]  /*3d50*/  ISETP.GT.U32.AND P4, PT, R14.reuse, R24, PT ;  /* 0x000000180e00720c */ /* 0x040fe40003f84070 */
[C---:B------:R-:W-:Y:S02]  /*3d60*/  ISETP.GT.U32.AND P0, PT, R14.reuse, R25, PT ;  /* 0x000000190e00720c */ /* 0x040fe40003f04070 */
[----:B------:R-:W-:-:S07]  /*3d70*/  ISETP.GT.U32.AND P6, PT, R14, R27, PT ;  /* 0x0000001b0e00720c */ /* 0x000fce0003fc4070 */
[--C-:B------:R-:W-:Y:S02]  /*3d80*/  @!P5 IMAD.IADD R26, R26, 0x1, -R14.reuse ;  /* 0x000000011a1ad824 */ /* 0x100fe400078e0a0e */
[----:B------:R-:W-:Y:S01]  /*3d90*/  @!P4 IMAD.IADD R24, R24, 0x1, -R14 ;  /* 0x000000011818c824 */ /* 0x000fe200078e0a0e */
[----:B------:R-:W-:Y:S02]  /*3da0*/  ISETP.GE.AND P4, PT, R29, RZ, PT ;  /* 0x000000ff1d00720c */ /* 0x000fe40003f86270 */
[----:B------:R-:W-:Y:S01]  /*3db0*/  ISETP.GT.U32.AND P1, PT, R14, R26, PT ;  /* 0x0000001a0e00720c */ /* 0x000fe20003f24070 */
[----:B------:R-:W-:Y:S01]  /*3dc0*/  IMAD R29, RZ, RZ, -UR6 ;  /* 0x80000006ff1d7e24 */ /* 0x000fe2000f8e02ff */
[----:B------:R-:W-:-:S03]  /*3dd0*/  ULDC UR6, c[0x0][0x238] ;  /* 0x00008e0000067ab9 */ /* 0x000fc60000000800 */
[----:B------:R-:W-:-:S04]  /*3de0*/  IMAD R7, R29, 0x2, R12 ;  /* 0x000000021d077824 */ /* 0x000fc800078e020c */
[----:B------:R-:W-:Y:S02]  /*3df0*/  IMAD R13, R29, 0x2, R7 ;  /* 0x000000021d0d7824 */ /* 0x000fe400078e0207 */
[--C-:B------:R-:W-:Y:S02]  /*3e00*/  @!P0 IMAD.IADD R25, R25, 0x1, -R14.reuse ;  /* 0x0000000119198824 */ /* 0x100fe400078e0a0e */
[--C-:B------:R-:W-:Y:S02]  /*3e10*/  @!P1 IMAD.IADD R26, R26, 0x1, -R14.reuse ;  /* 0x000000011a1a9824 */ /* 0x100fe400078e0a0e */
[----:B------:R-:W-:Y:S02]  /*3e20*/  @!P6 IMAD.IADD R27, R27, 0x1, -R14 ;  /* 0x000000011b1be824 */ /* 0x000fe400078e0a0e */
[----:B------:R-:W-:Y:S01]  /*3e30*/  IMAD R14, R29, 0x2, R13 ;  /* 0x000000021d0e7824 */ /* 0x000fe200078e020d */
[----:B------:R-:W-:Y:S01]  /*3e40*/  STL [R1+0xb30], R7 ;  /* 0x000b300701007387 */ /* 0x000fe20000100800 */
[----:B------:R-:W-:-:S03]  /*3e50*/  @!P2 IMAD.MOV R6, RZ, RZ, -R6 ;  /* 0x000000ffff06a224 */ /* 0x000fc600078e0a06 */
[----:B------:R-:W-:Y:S04]  /*3e60*/  STL [R1+0xb34], R13 ;  /* 0x000b340d01007387 */ /* 0x000fe80000100800 */
[----:B------:R-:W-:Y:S01]  /*3e70*/  STL [R1+0xb38], R14 ;  /* 0x000b380e01007387 */ /* 0x000fe20000100800 */
[----:B------:R-:W-:Y:S02]  /*3e80*/  ISETP.GE.AND P0, PT, R22, RZ, PT ;  /* 0x000000ff1600720c */ /* 0x000fe40003f06270 */
[----:B------:R-:W-:Y:S02]  /*3e90*/  ISETP.GE.AND P1, PT, R28, RZ, PT ;  /* 0x000000ff1c00720c */ /* 0x000fe40003f26270 */
[----:B--2---:R-:W-:Y:S01]  /*3ea0*/  ISETP.GE.AND P5, PT, R16, RZ, PT ;  /* 0x000000ff1000720c */ /* 0x004fe20003fa6270 */
[----:B------:R-:W-:-:S04]  /*3eb0*/  IMAD R16, R29, 0x2, R14 ;  /* 0x000000021d107824 */ /* 0x000fc800078e020e */
[----:B------:R-:W-:-:S08]  /*3ec0*/  IMAD R15, R29, 0x2, R16 ;  /* 0x000000021d0f7824 */ /* 0x000fd000078e0210 */
[----:B------:R-:W-:-:S05]  /*3ed0*/  @!P5 IMAD.MOV R2, RZ, RZ, -R2 ;  /* 0x000000ffff02d224 */ /* 0x000fca00078e0a02 */
[----:B------:R-:W-:Y:S01]  /*3ee0*/  STL [R1+0xb3c], R2 ;  /* 0x000b3c0201007387 */ /* 0x000fe20000100800 */
[----:B---3--:R-:W-:Y:S01]  /*3ef0*/  IMAD R21, R21, UR4, RZ ;  /* 0x0000000415157c24 */ /* 0x008fe2000f8e02ff */
[----:B------:R-:W-:-:S04]  /*3f00*/  ULDC.64 UR4, c[0x0][0x210] ;  /* 0x0000840000047ab9 */ /* 0x000fc80000000a00 */
[----:B------:R-:W-:Y:S02]  /*3f10*/  IADD3 R17, P6, R21, UR4, RZ ;  /* 0x0000000415117c10 */ /* 0x000fe4000ffde0ff */
[----:B----4-:R-:W-:Y:S02]  /*3f20*/  LOP3.LUT R20, RZ, R3, RZ, 0x33, !PT ;  /* 0x00000003ff147212 */ /* 0x010fe400078e33ff */
[----:B-----5:R-:W-:Y:S02]  /*3f30*/  ISETP.GE.AND P2, PT, R9, RZ, PT ;  /* 0x000000ff0900720c */ /* 0x020fe40003f46270 */
[----:B------:R-:W-:Y:S01]  /*3f40*/  ISETP.NE.AND P5, PT, R3, RZ, PT ;  /* 0x000000ff0300720c */ /* 0x000fe20003fa5270 */
[----:B------:R-:W-:Y:S01]  /*3f50*/  @!P3 IMAD.MOV R23, RZ, RZ, -R23 ;  /* 0x000000ffff17b224 */ /* 0x000fe200078e0a17 */
[----:B------:R-:W-:Y:S01]  /*3f60*/  LEA.HI.X.SX32 R3, R21, UR5, 0x1, P6 ;  /* 0x0000000515037c11 */ /* 0x000fe2000b0f0eff */
[----:B------:R-:W-:Y:S01]  /*3f70*/  STL [R1+0xb40], R17 ;  /* 0x000b401101007387 */ /* 0x000fe20000100800 */
[----:B------:R-:W-:Y:S01]  /*3f80*/  @!P4 IMAD.MOV R24, RZ, RZ, -R24 ;  /* 0x000000ffff18c224 */ /* 0x000fe200078e0a18 */
[----:B------:R-:W-:-:S02]  /*3f90*/  ULDC UR4, c[0x0][0x238] ;  /* 0x00008e0000047ab9 */ /* 0x000fc40000000800 */
[----:B------:R-:W-:Y:S01]  /*3fa0*/  STL [R1+0xb44], R16 ;  /* 0x000b441001007387 */ /* 0x000fe20000100800 */
[----:B------:R-:W-:-:S03]  /*3fb0*/  IMAD R21, R29, 0x2, R15 ;  /* 0x000000021d157824 */ /* 0x000fc600078e020f */
[----:B------:R-:W-:Y:S04]  /*3fc0*/  STL [R1+0xb48], R3 ;  /* 0x000b480301007387 */ /* 0x000fe80000100800 */
[----:B------:R-:W-:Y:S04]  /*3fd0*/  STL [R1+0xb4c], R15 ;  /* 0x000b4c0f01007387 */ /* 0x000fe80000100800 */
[----:B------:R0:W-:Y:S04]  /*3fe0*/  STL [R1+0xb50], R6 ;  /* 0x000b500601007387 */ /* 0x0001e80000100800 */
[----:B0-----:R-:W2:Y:S04]  /*3ff0*/  LDL.LU R6, [R1+0xec] ;  /* 0x0000ec0001067983 */ /* 0x001ea80000300800 */
[----:B------:R-:W3:Y:S04]  /*4000*/  LDL.LU R15, [R1+0xe8] ;  /* 0x0000e800010f7983 */ /* 0x000ee80000300800 */
[----:B------:R-:W4:Y:S04]  /*4010*/  LDL.LU R3, [R1+0xe4] ;  /* 0x0000e40001037983 */ /* 0x000f280000300800 */
[----:B------:R-:W5:Y:S04]  /*4020*/  LDL.LU R16, [R1+0xe0] ;  /* 0x0000e00001107983 */ /* 0x000f680000300800 */
[----:B------:R-:W5:Y:S04]  /*4030*/  LDL.LU R17, [R1+0xdc] ;  /* 0x0000dc0001117983 */ /* 0x000f680000300800 */
[----:B------:R-:W3:Y:S04]  /*4040*/  LDL.LU R2, [R1+0xd8] ;  /* 0x0000d80001027983 */ /* 0x000ee80000300800 */
[----:B------:R-:W5:Y:S04]  /*4050*/  LDL.LU R14, [R1+0xd4] ;  /* 0x0000d400010e7983 */ /* 0x000f680000300800 */
[----:B------:R-:W5:Y:S04]  /*4060*/  LDL.LU R13, [R1+0xd0] ;  /* 0x0000d000010d7983 */ /* 0x000f680000300800 */
[----:B------:R-:W5:Y:S04]  /*4070*/  LDL.LU R7, [R1+0xcc] ;  /* 0x0000cc0001077983 */ /* 0x000f680000300800 */
[----:B------:R-:W5:Y:S04]  /*4080*/  LDL.LU R12, [R1+0xc8] ;  /* 0x0000c800010c7983 */ /* 0x000f680000300800 */
[----:B------:R-:W5:Y:S04]  /*4090*/  LDL.LU R11, [R1+0xc4] ;  /* 0x0000c400010b7983 */ /* 0x000f680000300800 */
[----:B------:R-:W5:Y:S04]  /*40a0*/  LDL.LU R18, [R1+0xc0] ;  /* 0x0000c00001127983 */ /* 0x000f680000300800 */
[----:B------:R-:W4:Y:S01]  /*40b0*/  LDL.LU R5, [R1+0xbc] ;  /* 0x0000bc0001057983 */ /* 0x000f220000300800 */
[----:B------:R-:W-:-:S03]  /*40c0*/  IMAD R22, R29, 0x2, R21 ;  /* 0x000000021d167824 */ /* 0x000fc600078e0215 */
[----:B------:R-:W5:Y:S04]  /*40d0*/  LDL.LU R8, [R1+0xb8] ;  /* 0x0000b80001087983 */ /* 0x000f680000300800 */
[----:B------:R-:W5:Y:S04]  /*40e0*/  LDL.LU R0, [R1+0xb4] ;  /* 0x0000b40001007983 */ /* 0x000f680000300800 */
[----:B------:R-:W5:Y:S04]  /*40f0*/  LDL.LU R19, [R1+0xb0] ;  /* 0x0000b00001137983 */ /* 0x000f680000300800 */
[----:B------:R-:W5:Y:S04]  /*4100*/  LDL.LU R4, [R1+0xac] ;  /* 0x0000ac0001047983 */ /* 0x000f680000300800 */
[----:B------:R-:W5:Y:S01]  /*4110*/  LDL.LU R10, [R1+0xa8] ;  /* 0x0000a800010a7983 */ /* 0x000f620000300800 */
[----:B------:R-:W-:-:S03]  /*4120*/  IMAD R28, R29, 0x2, R22 ;  /* 0x000000021d1c7824 */ /* 0x000fc600078e0216 */
[----:B------:R-:W5:Y:S04]  /*4130*/  LDL.LU R9, [R1+0xa4] ;  /* 0x0000a40001097983 */ /* 0x000f680000300800 */
[----:B------:R0:W-:Y:S04]  /*4140*/  STL [R1+0xb54], R21 ;  /* 0x000b541501007387 */ /* 0x0001e80000100800 */
[----:B0-----:R-:W5:Y:S04]  /*4150*/  LDL.LU R21, [R1+0xf0] ;  /* 0x0000f00001157983 */ /* 0x001f680000300800 */
[----:B------:R0:W-:Y:S04]  /*4160*/  STL [R1+0xb58], R22 ;  /* 0x000b581601007387 */ /* 0x0001e80000100800 */
[----:B0-----:R-:W5:Y:S01]  /*4170*/  LDL.LU R22, [R1+0xf4] ;  /* 0x0000f40001167983 */ /* 0x001f620000300800 */
[----:B------:R-:W-:-:S02]  /*4180*/  @!P0 IMAD.MOV R25, RZ, RZ, -R25 ;  /* 0x000000ffff198224 */ /* 0x000fc400078e0a19 */
[----:B------:R-:W-:Y:S01]  /*4190*/  @!P1 IMAD.MOV R26, RZ, RZ, -R26 ;  /* 0x000000ffff1a9224 */ /* 0x000fe200078e0a1a */
[----:B------:R5:W-:Y:S01]  /*41a0*/  STL [R1+0xb5c], R23 ;  /* 0x000b5c1701007387 */ /* 0x000be20000100800 */
[----:B------:R-:W-:Y:S02]  /*41b0*/  @!P2 IMAD.MOV R27, RZ, RZ, -R27 ;  /* 0x000000ffff1ba224 */ /* 0x000fe400078e0a1b */
[----:B------:R-:W-:Y:S01]  /*41c0*/  IMAD R29, R29, 0x2, R28 ;  /* 0x000000021d1d7824 */ /* 0x000fe200078e021c */
[----:B------:R-:W-:Y:S04]  /*41d0*/  STL [R1+0xb60], R24 ;  /* 0x000b601801007387 */ /* 0x000fe80000100800 */
[----:B------:R-:W-:Y:S04]  /*41e0*/  STL [R1+0xb64], R25 ;  /* 0x000b641901007387 */ /* 0x000fe80000100800 */
[----:B------:R-:W-:Y:S04]  /*41f0*/  STL [R1+0xb68], R26 ;  /* 0x000b681a01007387 */ /* 0x000fe80000100800 */
[----:B------:R-:W-:Y:S04]  /*4200*/  STL [R1+0xb6c], R27 ;  /* 0x000b6c1b01007387 */ /* 0x000fe80000100800 */
[----:B------:R-:W-:Y:S04]  /*4210*/  STL [R1+0xb74], R29 ;  /* 0x000b741d01007387 */ /* 0x000fe80000100800 */
[----:B------:R-:W-:Y:S01]  /*4220*/  STL [R1+0xb70], R28 ;  /* 0x000b701c01007387 */ /* 0x000fe20000100800 */
[----:B--2---:R-:W-:-:S02]  /*4230*/  SEL R6, R20, R6, !P5 ;  /* 0x0000000614067207 */ /* 0x004fc40006800000 */
[C---:B---3--:R-:W-:Y:S02]  /*4240*/  SEL R2, R20.reuse, R2, !P5 ;  /* 0x0000000214027207 */ /* 0x048fe40006800000 */
[C---:B----4-:R-:W-:Y:S02]  /*4250*/  SEL R5, R20.reuse, R5, !P5 ;  /* 0x0000000514057207 */ /* 0x050fe40006800000 */
[C---:B-----5:R-:W-:Y:S02]  /*4260*/  SEL R23, R20.reuse, R22, !P5 ;  /* 0x0000001614177207 */ /* 0x060fe40006800000 */
[C---:B------:R-:W-:Y:S02]  /*4270*/  SEL R22, R20.reuse, R21, !P5 ;  /* 0x0000001514167207 */ /* 0x040fe40006800000 */
[C---:B------:R-:W-:Y:S01]  /*4280*/  SEL R21, R20.reuse, R15, !P5 ;  /* 0x0000000f14157207 */ /* 0x040fe20006800000 */
[----:B------:R-:W-:Y:S01]  /*4290*/  STL [R1+0x13c], R23 ;  /* 0x00013c1701007387 */ /* 0x000fe20000100800 */
[----:B------:R-:W-:-:S03]  /*42a0*/  SEL R15, R20, R3, !P5 ;  /* 0x00000003140f7207 */ /* 0x000fc60006800000 */
[----:B------:R-:W-:Y:S01]  /*42b0*/  STL [R1+0x138], R22 ;  /* 0x0001381601007387 */ /* 0x000fe20000100800 */
[----:B------:R-:W-:-:S03]  /*42c0*/  SEL R3, R20, R17, !P5 ;  /* 0x0000001114037207 */ /* 0x000fc60006800000 */
[----:B------:R0:W-:Y:S04]  /*42d0*/  STL [R1+0x134], R6 ;  /* 0x0001340601007387 */ /* 0x0001e80000100800 */
[----:B------:R-:W-:Y:S01]  /*42e0*/  STL [R1+0x130], R21 ;  /* 0x0001301501007387 */ /* 0x000fe20000100800 */
[----:B0-----:R-:W-:-:S03]  /*42f0*/  SEL R6, R20, R16, !P5 ;  /* 0x0000001014067207 */ /* 0x001fc60006800000 */
[----:B------:R-:W-:Y:S04]  /*4300*/  STL [R1+0x12c], R15 ;  /* 0x00012c0f01007387 */ /* 0x000fe80000100800 */
[----:B------:R0:W-:Y:S04]  /*4310*/  STL [R1+0x128], R6 ;  /* 0x0001280601007387 */ /* 0x0001e80000100800 */
[----:B------:R1:W-:Y:S01]  /*4320*/  STL [R1+0x124], R3 ;  /* 0x0001240301007387 */ /* 0x0003e20000100800 */
[----:B0-----:R-:W-:-:S03]  /*4330*/  SEL R6, R20, R14, !P5 ;  /* 0x0000000e14067207 */ /* 0x001fc60006800000 */
[----:B------:R0:W-:Y:S01]  /*4340*/  STL [R1+0x120], R2 ;  /* 0x0001200201007387 */ /* 0x0001e20000100800 */
[----:B-1----:R-:W-:-:S03]  /*4350*/  SEL R3, R20, R13, !P5 ;  /* 0x0000000d14037207 */ /* 0x002fc60006800000 */
[----:B------:R1:W-:Y:S04]  /*4360*/  STL [R1+0x11c], R6 ;  /* 0x00011c0601007387 */ /* 0x0003e80000100800 */
[----:B------:R2:W-:Y:S01]  /*4370*/  STL [R1+0x118], R3 ;  /* 0x0001180301007387 */ /* 0x0005e20000100800 */
[C---:B0-----:R-:W-:Y:S02]  /*4380*/  SEL R2, R20.reuse, R7, !P5 ;  /* 0x0000000714027207 */ /* 0x041fe40006800000 */
[----:B-1----:R-:W-:-:S03]  /*4390*/  SEL R6, R20, R12, !P5 ;  /* 0x0000000c14067207 */ /* 0x002fc60006800000 */
[----:B------:R0:W-:Y:S01]  /*43a0*/  STL [R1+0x114], R2 ;  /* 0x0001140201007387 */ /* 0x0001e20000100800 */
[----:B--2---:R-:W-:-:S03]  /*43b0*/  SEL R3, R20, R11, !P5 ;  /* 0x0000000b14037207 */ /* 0x004fc60006800000 */
[----:B------:R-:W-:Y:S04]  /*43c0*/  STL [R1+0x110], R6 ;  /* 0x0001100601007387 */ /* 0x000fe80000100800 */
[----:B------:R1:W-:Y:S01]  /*43d0*/  STL [R1+0x10c], R3 ;  /* 0x00010c0301007387 */ /* 0x0003e20000100800 */
[----:B0-----:R-:W-:-:S05]  /*43e0*/  SEL R2, R20, R18, !P5 ;  /* 0x0000001214027207 */ /* 0x001fca0006800000 */
[----:B------:R0:W-:Y:S01]  /*43f0*/  STL [R1+0x108], R2 ;  /* 0x0001080201007387 */ /* 0x0001e20000100800 */
[----:B-1----:R-:W-:-:S03]  /*4400*/  SEL R3, R20, R8, !P5 ;  /* 0x0000000814037207 */ /* 0x002fc60006800000 */
[----:B------:R-:W-:Y:S04]  /*4410*/  STL [R1+0x104], R5 ;  /* 0x0001040501007387 */ /* 0x000fe80000100800 */
[----:B------:R1:W-:Y:S01]  /*4420*/  STL [R1+0x100], R3 ;  /* 0x0001000301007387 */ /* 0x0003e20000100800 */
[C---:B0-----:R-:W-:Y:S02]  /*4430*/  SEL R2, R20.reuse, R0, !P5 ;  /* 0x0000000014027207 */ /* 0x041fe40006800000 */
[----:B------:R-:W-:-:S03]  /*4440*/  SEL R0, R20, R19, !P5 ;  /* 0x0000001314007207 */ /* 0x000fc60006800000 */
[----:B------:R0:W-:Y:S01]  /*4450*/  STL [R1+0xfc], R2 ;  /* 0x0000fc0201007387 */ /* 0x0001e20000100800 */
[----:B-1----:R-:W-:-:S03]  /*4460*/  SEL R3, R20, R4, !P5 ;  /* 0x0000000414037207 */ /* 0x002fc60006800000 */
[----:B------:R1:W-:Y:S04]  /*4470*/  STL [R1+0xf8], R0 ;  /* 0x0000f80001007387 */ /* 0x0003e80000100800 */
[----:B------:R-:W-:Y:S04]  /*4480*/  STL [R1+0xf4], R3 ;  /* 0x0000f40301007387 */ /* 0x000fe80000100800 */
[----:B------:R-:W2:Y:S01]  /*4490*/  LDL.LU R29, [R1+0x90] ;  /* 0x00009000011d7983 */ /* 0x000ea20000300800 */
[C---:B0-----:R-:W-:Y:S02]  /*44a0*/  SEL R2, R20.reuse, R10, !P5 ;  /* 0x0000000a14027207 */ /* 0x041fe40006800000 */
[----:B-1----:R-:W-:-:S03]  /*44b0*/  SEL R0, R20, R9, !P5 ;  /* 0x0000000914007207 */ /* 0x002fc60006800000 */
[----:B------:R-:W-:Y:S04]  /*44c0*/  STL [R1+0xf0], R2 ;  /* 0x0000f00201007387 */ /* 0x000fe80000100800 */
[----:B--2---:R0:W-:Y:S04]  /*44d0*/  STL [R1+0xb78], R29 ;  /* 0x000b781d01007387 */ /* 0x0041e80000100800 */
[----:B------:R-:W-:Y:S04]  /*44e0*/  STL [R1+0xec], R0 ;  /* 0x0000ec0001007387 */ /* 0x000fe80000100800 */
[----:B0-----:R-:W2:Y:S04]  /*44f0*/  LDL.LU R29, [R1+0x94] ;  /* 0x00009400011d7983 */ /* 0x001ea80000300800 */
[----:B--2---:R0:W-:Y:S04]  /*4500*/  STL [R1+0xb7c], R29 ;  /* 0x000b7c1d01007387 */ /* 0x0041e80000100800 */
[----:B0-----:R-:W2:Y:S04]  /*4510*/  LDL.LU R29, [R1+0x9c] ;  /* 0x00009c00011d7983 */ /* 0x001ea80000300800 */
[----:B--2---:R0:W-:Y:S04]  /*4520*/  STL [R1+0xb80], R29 ;  /* 0x000b801d01007387 */ /* 0x0041e80000100800 */
[----:B0-----:R-:W2:Y:S04]  /*4530*/  LDL.LU R29, [R1+0xa0] ;  /* 0x0000a000011d7983 */ /* 0x001ea80000300800 */
[----:B------:R-:W3:Y:S04]  /*4540*/  LDL.LU R28, [R1+0x8c] ;  /* 0x00008c00011c7983 */ /* 0x000ee80000300800 */
[----:B------:R-:W4:Y:S04]  /*4550*/  LDL.LU R27, [R1+0x88] ;  /* 0x00008800011b7983 */ /* 0x000f280000300800 */
[----:B------:R-:W5:Y:S04]  /*4560*/  LDL.LU R26, [R1+0x84] ;  /* 0x00008400011a7983 */ /* 0x000f680000300800 */
        /* <DEDUP_REMOVED lines=23> */
[----:B------:R-:W5:Y:S01]  /*46e0*/  LDL.LU R9, [R1+0x4] ;  /* 0x0000040001097983 */ /* 0x000f620000300800 */
[----:B--2---:R-:W-:-:S05]  /*46f0*/  SEL R29, R20, R29, !P5 ;  /* 0x0000001d141d7207 */ /* 0x004fca0006800000 */
[----:B------:R0:W-:Y:S04]  /*4700*/  STL [R1+0xe8], R29 ;  /* 0x0000e81d01007387 */ /* 0x0001e80000100800 */
[----:B0-----:R-:W2:Y:S02]  /*4710*/  LDL.LU R29, [R1+0xb80] ;  /* 0x000b8000011d7983 */ /* 0x001ea40000300800 */
[----:B--2---:R-:W-:-:S05]  /*4720*/  SEL R29, R20, R29, !P5 ;  /* 0x0000001d141d7207 */ /* 0x004fca0006800000 */
[----:B------:R0:W-:Y:S04]  /*4730*/  STL [R1+0xe4], R29 ;  /* 0x0000e41d01007387 */ /* 0x0001e80000100800 */
[----:B0-----:R-:W2:Y:S02]  /*4740*/  LDL.LU R29, [R1+0xb7c] ;  /* 0x000b7c00011d7983 */ /* 0x001ea40000300800 */
[----:B--2---:R-:W-:-:S05]  /*4750*/  SEL R29, R20, R29, !P5 ;  /* 0x0000001d141d7207 */ /* 0x004fca0006800000 */
[----:B------:R0:W-:Y:S04]  /*4760*/  STL [R1+0xe0], R29 ;  /* 0x0000e01d01007387 */ /* 0x0001e80000100800 */
[----:B0-----:R-:W2:Y:S01]  /*4770*/  LDL.LU R29, [R1+0xb78] ;  /* 0x000b7800011d7983 */ /* 0x001ea20000300800 */
[C---:B---3--:R-:W-:Y:S02]  /*4780*/  SEL R28, R20.reuse, R28, !P5 ;  /* 0x0000001c141c7207 */ /* 0x048fe40006800000 */
[C---:B----4-:R-:W-:Y:S02]  /*4790*/  SEL R27, R20.reuse, R27, !P5 ;  /* 0x0000001b141b7207 */ /* 0x050fe40006800000 */
[C---:B-----5:R-:W-:Y:S02]  /*47a0*/  SEL R26, R20.reuse, R26, !P5 ;  /* 0x0000001a141a7207 */ /* 0x060fe40006800000 */
[----:B------:R-:W-:-:S02]  /*47b0*/  SEL R25, R20, R25, !P5 ;  /* 0x0000001914197207 */ /* 0x000fc40006800000 */
[C---:B------:R-:W-:Y:S02]  /*47c0*/  SEL R24, R20.reuse, R24, !P5 ;  /* 0x0000001814187207 */ /* 0x040fe40006800000 */
[C---:B------:R-:W-:Y:S02]  /*47d0*/  SEL R23, R20.reuse, R23, !P5 ;  /* 0x0000001714177207 */ /* 0x040fe40006800000 */
[C---:B------:R-:W-:Y:S02]  /*47e0*/  SEL R22, R20.reuse, R22, !P5 ;  /* 0x0000001614167207 */ /* 0x040fe40006800000 */
[C---:B------:R-:W-:Y:S02]  /*47f0*/  SEL R21, R20.reuse, R21, !P5 ;  /* 0x0000001514157207 */ /* 0x040fe40006800000 */
[C---:B------:R-:W-:Y:S02]  /*4800*/  SEL R6, R20.reuse, R6, !P5 ;  /* 0x0000000614067207 */ /* 0x040fe40006800000 */
        /* <DEDUP_REMOVED lines=15> */
[----:B--2---:R-:W-:-:S05]  /*4900*/  SEL R29, R20, R29, !P5 ;  /* 0x0000001d141d7207 */ /* 0x004fca0006800000 */
[----:B------:R0:W-:Y:S04]  /*4910*/  STL [R1+0xdc], R29 ;  /* 0x0000dc1d01007387 */ /* 0x0001e80000100800 */
[----:B0-----:R-:W2:Y:S04]  /*4920*/  LDL.LU R29, [R1+0xb74] ;  /* 0x000b7400011d7983 */ /* 0x001ea80000300800 */
[----:B------:R0:W-:Y:S04]  /*4930*/  STL [R1+0xd8], R28 ;  /* 0x0000d81c01007387 */ /* 0x0001e80000100800 */
[----:B0-----:R-:W3:Y:S04]  /*4940*/  LDL.LU R28, [R1+0xb70] ;  /* 0x000b7000011c7983 */ /* 0x001ee80000300800 */
[----:B------:R0:W-:Y:S04]  /*4950*/  STL [R1+0xd4], R27 ;  /* 0x0000d41b01007387 */ /* 0x0001e80000100800 */
[----:B0-----:R-:W4:Y:S04]  /*4960*/  LDL.LU R27, [R1+0xb6c] ;  /* 0x000b6c00011b7983 */ /* 0x001f280000300800 */
[----:B------:R0:W-:Y:S04]  /*4970*/  STL [R1+0xd0], R26 ;  /* 0x0000d01a01007387 */ /* 0x0001e80000100800 */
[----:B0-----:R-:W5:Y:S04]  /*4980*/  LDL.LU R26, [R1+0xb68] ;  /* 0x000b6800011a7983 */ /* 0x001f680000300800 */
        /* <DEDUP_REMOVED lines=9> */
[----:B0-----:R-:W5:Y:S04]  /*4a20*/  LDL.LU R21, [R1+0xb54] ;  /* 0x000b540001157983 */ /* 0x001f680000300800 */
[----:B------:R0:W-:Y:S04]  /*4a30*/  STL [R1+0xac], R6 ;  /* 0x0000ac0601007387 */ /* 0x0001e80000100800 */
[----:B0-----:R-:W2:Y:S04]  /*4a40*/  LDL.LU R6, [R1+0xb50] ;  /* 0x000b500001067983 */ /* 0x001ea80000300800 */
[----:B------:R0:W-:Y:S04]  /*4a50*/  STL [R1+0xbc], R15 ;  /* 0x0000bc0f01007387 */ /* 0x0001e80000100800 */
[----:B0-----:R-:W5:Y:S04]  /*4a60*/  LDL.LU R15, [R1+0xb4c] ;  /* 0x000b4c00010f7983 */ /* 0x001f680000300800 */
[----:B------:R0:W-:Y:S04]  /*4a70*/  STL [R1+0xb8], R3 ;  /* 0x0000b80301007387 */ /* 0x0001e80000100800 */
[----:B0-----:R-:W5:Y:S04]  /*4a80*/  LDL.LU R3, [R1+0xb48] ;  /* 0x000b480001037983 */ /* 0x001f680000300800 */
[----:B------:R0:W-:Y:S04]  /*4a90*/  STL [R1+0xb4], R16 ;  /* 0x0000b41001007387 */ /* 0x0001e80000100800 */
[----:B0-----:R-:W5:Y:S04]  /*4aa0*/  LDL.LU R16, [R1+0xb44] ;  /* 0x000b440001107983 */ /* 0x001f680000300800 */
[----:B------:R0:W-:Y:S04]  /*4ab0*/  STL [R1+0xb0], R17 ;  /* 0x0000b01101007387 */ /* 0x0001e80000100800 */
[----:B0-----:R-:W5:Y:S04]  /*4ac0*/  LDL.LU R17, [R1+0xb40] ;  /* 0x000b400001117983 */ /* 0x001f680000300800 */
[----:B------:R0:W-:Y:S04]  /*4ad0*/  STL [R1+0xa8], R2 ;  /* 0x0000a80201007387 */ /* 0x0001e80000100800 */
[----:B0-----:R-:W3:Y:S04]  /*4ae0*/  LDL.LU R2, [R1+0xb3c] ;  /* 0x000b3c0001027983 */ /* 0x001ee80000300800 */
        /* <DEDUP_REMOVED lines=11> */
[----:B0-----:R-:W4:Y:S04]  /*4ba0*/  LDL.LU R18, [R1+0xb24] ;  /* 0x000b240001127983 */ /* 0x001f280000300800 */
[----:B------:R0:W-:Y:S04]  /*4bb0*/  STL [R1+0x88], R5 ;  /* 0x0000880501007387 */ /* 0x0001e80000100800 */
[----:B0-----:R-:W2:Y:S04]  /*4bc0*/  LDL.LU R5, [R1+0xb20] ;  /* 0x000b200001057983 */ /* 0x001ea80000300800 */
[----:B------:R0:W-:Y:S04]  /*4bd0*/  STL [R1+0x84], R8 ;  /* 0x0000840801007387 */ /* 0x0001e80000100800 */
[----:B0-----:R-:W5:Y:S04]  /*4be0*/  LDL.LU R8, [R1+0xb1c] ;  /* 0x000b1c0001087983 */ /* 0x001f680000300800 */
[----:B------:R0:W-:Y:S04]  /*4bf0*/  STL [R1+0x80], R0 ;  /* 0x0000800001007387 */ /* 0x0001e80000100800 */
[----:B0-----:R-:W4:Y:S04]  /*4c00*/  LDL.LU R0, [R1+0xb18] ;  /* 0x000b180001007983 */ /* 0x001f280000300800 */
[----:B------:R0:W-:Y:S04]  /*4c10*/  STL [R1+0x78], R19 ;  /* 0x0000781301007387 */ /* 0x0001e80000100800 */
[----:B0-----:R-:W2:Y:S01]  /*4c20*/  LDL.LU R19, [R1+0xb14] ;  /* 0x000b140001137983 */ /* 0x001ea20000300800 */
[----:B------:R-:W-:-:S02]  /*4c30*/  SEL R4, R20, R4, !P5 ;  /* 0x0000000414047207 */ /* 0x000fc40006800000 */
[C---:B------:R-:W-:Y:S02]  /*4c40*/  SEL R10, R20.reuse, R10, !P5 ;  /* 0x0000000a140a7207 */ /* 0x040fe40006800000 */
[C---:B------:R-:W-:Y:S01]  /*4c50*/  SEL R9, R20.reuse, R9, !P5 ;  /* 0x0000000914097207 */ /* 0x040fe20006800000 */
[----:B------:R0:W-:Y:S04]  /*4c60*/  STL [R1+0x74], R4 ;  /* 0x0000740401007387 */ /* 0x0001e80000100800 */
[----:B0-----:R-:W2:Y:S04]  /*4c70*/  LDL.LU R4, [R1+0xb10] ;  /* 0x000b100001047983 */ /* 0x001ea80000300800 */
[----:B------:R0:W-:Y:S04]  /*4c80*/  STL [R1+0x6c], R10 ;  /* 0x00006c0a01007387 */ /* 0x0001e80000100800 */
[----:B0-----:R-:W2:Y:S04]  /*4c90*/  LDL.LU R10, [R1+0xb0c] ;  /* 0x000b0c00010a7983 */ /* 0x001ea80000300800 */
[----:B------:R0:W-:Y:S04]  /*4ca0*/  STL [R1+0x68], R9 ;  /* 0x0000680901007387 */ /* 0x0001e80000100800 */
[----:B0-----:R-:W2:Y:S01]  /*4cb0*/  LDL.LU R9, [R1+0xb08] ;  /* 0x000b080001097983 */ /* 0x001ea20000300800 */
[----:B---3--:R-:W-:-:S02]  /*4cc0*/  SEL R2, R20, R2, !P5 ;  /* 0x0000000214027207 */ /* 0x008fc40006800000 */
[C---:B-----5:R-:W-:Y:S02]  /*4cd0*/  SEL R8, R20.reuse, R8, !P5 ;  /* 0x0000000814087207 */ /* 0x060fe40006800000 */
[C---:B----4-:R-:W-:Y:S02]  /*4ce0*/  SEL R0, R20.reuse, R0, !P5 ;  /* 0x0000000014007207 */ /* 0x050fe40006800000 */
[----:B--2---:R-:W-:-:S05]  /*4cf0*/  SEL R19, R20, R19, !P5 ;  /* 0x0000001314137207 */ /* 0x004fca0006800000 */
[----:B------:R0:W-:Y:S04]  /*4d00*/  STL [R1+0x64], R19 ;  /* 0x0000641301007387 */ /* 0x0001e80000100800 */
[----:B0-----:R-:W2:Y:S04]  /*4d10*/  LDL.LU R19, [R1+0xb04] ;  /* 0x000b040001137983 */ /* 0x001ea80000300800 */
[----:B------:R-:W-:Y:S04]  /*4d20*/  STL [R1+0x5c], R0 ;  /* 0x00005c0001007387 */ /* 0x000fe80000100800 */
[----:B------:R0:W-:Y:S02]  /*4d30*/  STL [R1+0x4c], R8 ;  /* 0x00004c0801007387 */ /* 0x0001e40000100800 */
[----:B0-----:R-:W-:-:S05]  /*4d40*/  SEL R8, R20, R5, !P5 ;  /* 0x0000000514087207 */ /* 0x001fca0006800000 */
[----:B------:R0:W-:Y:S01]  /*4d50*/  STL [R1+0x48], R8 ;  /* 0x0000480801007387 */ /* 0x0001e20000100800 */
[C---:B------:R-:W-:Y:S01]  /*4d60*/  SEL R5, R20.reuse, R18, !P5 ;  /* 0x0000001214057207 */ /* 0x040fe20006800000 */
[----:B0-----:R-:W0:Y:S04]  /*4d70*/  S2R R8, SR_TID.X ;  /* 0x0000000000087919 */ /* 0x001e280000002100 */
[----:B------:R1:W-:Y:S04]  /*4d80*/  STL [R1+0x40], R5 ;  /* 0x0000400501007387 */ /* 0x0003e80000100800 */
[----:B------:R3:W-:Y:S01]  /*4d90*/  STL [R1+0x38], R2 ;  /* 0x0000380201007387 */ /* 0x0007e20000100800 */
[----:B-1----:R-:W-:-:S02]  /*4da0*/  SEL R5, R20, R6, !P5 ;  /* 0x0000000614057207 */ /* 0x002fc40006800000 */
[----:B---3--:R-:W-:-:S03]  /*4db0*/  SEL R2, R20, R23, !P5 ;  /* 0x0000001714027207 */ /* 0x008fc60006800000 */
[----:B------:R1:W-:Y:S04]  /*4dc0*/  STL [R1+0x30], R5 ;  /* 0x0000300501007387 */ /* 0x0003e80000100800 */
[----:B------:R3:W-:Y:S01]  /*4dd0*/  STL [R1+0x28], R2 ;  /* 0x0000280201007387 */ /* 0x0007e20000100800 */
[----:B-1----:R-:W-:-:S05]  /*4de0*/  SEL R5, R20, R24, !P5 ;  /* 0x0000001814057207 */ /* 0x002fca0006800000 */
[----:B------:R1:W-:Y:S01]  /*4df0*/  STL [R1+0x20], R5 ;  /* 0x0000200501007387 */ /* 0x0003e20000100800 */
[----:B---3--:R-:W-:Y:S01]  /*4e00*/  SEL R2, R20, R25, !P5 ;  /* 0x0000001914027207 */ /* 0x008fe20006800000 */
[----:B-1----:R-:W1:Y:S01]  /*4e10*/  S2R R5, SR_TID.X ;  /* 0x0000000000057919 */ /* 0x002e620000002100 */
[----:B0-----:R-:W-:-:S03]  /*4e20*/  SHF.R.U32.HI R8, RZ, 0x5, R8 ;  /* 0x00000005ff087819 */ /* 0x001fc60000011608 */
[----:B------:R0:W-:Y:S01]  /*4e30*/  STL [R1+0x14], R2 ;  /* 0x0000140201007387 */ /* 0x0001e20000100800 */
[----:B------:R-:W-:Y:S01]  /*4e40*/  SGXT.U32 R8, R8, 0x1 ;  /* 0x000000010808781a */ /* 0x000fe20000000000 */
[----:B------:R-:W-:Y:S01]  /*4e50*/  IMAD R0, RZ, RZ, -UR4 ;  /* 0x80000004ff007e24 */ /* 0x000fe2000f8e02ff */
[----:B------:R-:W-:Y:S01]  /*4e60*/  ULDC UR4, c[0x0][0x238] ;  /* 0x00008e0000047ab9 */ /* 0x000fe20000000800 */
[----:B0-----:R-:W0:Y:S02]  /*4e70*/  LDC R2, c[0x0][0x23c] ;  /* 0x00008f00ff027b82 */ /* 0x001e240000000800 */
[----:B------:R-:W-:Y:S01]  /*4e80*/  IMAD.WIDE R24, R8, UR4, RZ ;  /* 0x0000000408187c25 */ /* 0x000fe2000f8e02ff */
[----:B------:R-:W-:Y:S02]  /*4e90*/  ULDC.64 UR4, c[0x0][0x218] ;  /* 0x0000860000047ab9 */ /* 0x000fe40000000a00 */
[----:B------:R-:W-:-:S05]  /*4ea0*/  IADD3 R23, P0, R24, R17, RZ ;  /* 0x0000001118177210 */ /* 0x000fca0007f1e0ff */
[----:B------:R3:W-:Y:S01]  /*4eb0*/  STL [R1+0xa1c], R23 ;  /* 0x000a1c1701007387 */ /* 0x0007e20000100800 */
[----:B-1----:R-:W-:Y:S02]  /*4ec0*/  LOP3.LUT R5, R5, 0x3f, RZ, 0xc0, !PT ;  /* 0x0000003f05057812 */ /* 0x002fe400078ec0ff */
[C---:B---3--:R-:W-:Y:S02]  /*4ed0*/  SEL R23, R20.reuse, R26, !P5 ;  /* 0x0000001a14177207 */ /* 0x048fe40006800000 */
[----:B------:R-:W-:Y:S01]  /*4ee0*/  SEL R26, R20, R27, !P5 ;  /* 0x0000001b141a7207 */ /* 0x000fe20006800000 */
[----:B0-----:R-:W-:Y:S02]  /*4ef0*/  IMAD R5, R5, R2, RZ ;  /* 0x0000000205057224 */ /* 0x001fe400078e02ff */
[----:B------:R-:W-:Y:S04]  /*4f00*/  STL [R1+0xc], R23 ;  /* 0x00000c1701007387 */ /* 0x000fe80000100800 */
[----:B------:R-:W3:Y:S01]  /*4f10*/  LDL.LU R20, [R1+0xb00] ;  /* 0x000b000001147983 */ /* 0x000ee20000300800 */
[----:B------:R-:W-:-:S02]  /*4f20*/  IMAD.X R24, R25, 0x1, R3, P0 ;  /* 0x0000000119187824 */ /* 0x000fc400000e0603 */
[----:B------:R-:W-:Y:S01]  /*4f30*/  IMAD R27, R2, 0x40, R5 ;  /* 0x00000040021b7824 */ /* 0x000fe200078e0205 */
[----:B------:R-:W-:Y:S01]  /*4f40*/  IADD3 R2, P1, R5, UR4, RZ ;  /* 0x0000000405027c10 */ /* 0x000fe2000ff3e0ff */
[----:B------:R-:W-:Y:S04]  /*4f50*/  STL [R1+0x4], R26 ;  /* 0x0000041a01007387 */ /* 0x000fe80000100800 */
[----:B------:R-:W-:Y:S04]  /*4f60*/  STL [R1+0xa18], R24 ;  /* 0x000a181801007387 */ /* 0x000fe80000100800 */
[----:B------:R0:W-:Y:S04]  /*4f70*/  STL [R1+0xa28], R2 ;  /* 0x000a280201007387 */ /* 0x0001e80000100800 */
[----:B0-----:R-:W4:Y:S01]  /*4f80*/  LDL.LU R2, [R1+0x98] ;  /* 0x0000980001027983 */ /* 0x001f220000300800 */
[----:B------:R-:W-:Y:S01]  /*4f90*/  IMAD R18, RZ, RZ, -UR6 ;  /* 0x80000006ff127e24 */ /* 0x000fe2000f8e02ff */
[----:B------:R-:W-:-:S02]  /*4fa0*/  ULDC UR6, c[0x0][0x238] ;  /* 0x00008e0000067ab9 */ /* 0x000fc40000000800 */
[----:B------:R-:W-:Y:S01]  /*4fb0*/  IMAD R26, RZ, RZ, -UR6 ;  /* 0x80000006ff1a7e24 */ /* 0x000fe2000f8e02ff */
[----:B------:R-:W-:Y:S01]  /*4fc0*/  IADD3 R5, P0, R27, UR4, RZ ;  /* 0x000000041b057c10 */ /* 0x000fe2000ff1e0ff */
[----:B------:R-:W-:Y:S01]  /*4fd0*/  IMAD R0, R0, 0x2, R29 ;  /* 0x0000000200007824 */ /* 0x000fe200078e021d */
[----:B------:R-:W-:-:S03]  /*4fe0*/  ULDC UR4, c[0x0][0x238] ;  /* 0x00008e0000047ab9 */ /* 0x000fc60000000800 */
[----:B------:R0:W-:Y:S01]  /*4ff0*/  STL [R1+0xa2c], R5 ;  /* 0x000a2c0501007387 */ /* 0x0001e20000100800 */
[----:B------:R-:W-:-:S04]  /*5000*/  IMAD R6, R18, 0x2, R0 ;  /* 0x0000000212067824 */ /* 0x000fc800078e0200 */
[----:B------:R-:W-:-:S04]  /*5010*/  IMAD R8, R18, 0x2, R6 ;  /* 0x0000000212087824 */ /* 0x000fc800078e0206 */
[C---:B------:R-:W-:Y:S02]  /*5020*/  IMAD R23, R18.reuse, 0x2, R8 ;  /* 0x0000000212177824 */ /* 0x040fe400078e0208 */
[----:B0-----:R-:W-:Y:S01]  /*5030*/  IMAD R5, RZ, RZ, -UR4 ;  /* 0x80000004ff057e24 */ /* 0x001fe2000f8e02ff */
[----:B------:R-:W-:Y:S01]  /*5040*/  ULDC UR4, c[0x0][0x240] ;  /* 0x0000900000047ab9 */ /* 0x000fe20000000800 */
[----:B------:R-:W-:-:S04]  /*5050*/  IMAD R24, R18, 0x2, R23 ;  /* 0x0000000212187824 */ /* 0x000fc800078e0217 */
[----:B------:R-:W-:Y:S01]  /*5060*/  IMAD R18, R5, 0x2, R24 ;  /* 0x0000000205127824 */ /* 0x000fe200078e0218 */
[----:B---3--:R-:W-:Y:S01]  /*5070*/  IADD3 R25, P4, R20, R17, RZ ;  /* 0x0000001114197210 */ /* 0x008fe20007f9e0ff */
[----:B------:R-:W-:-:S04]  /*5080*/  IMAD R26, R26, 0x2, R20 ;  /* 0x000000021a1a7824 */ /* 0x000fc800078e0214 */
[----:B------:R0:W-:Y:S02]  /*5090*/  STL [R1+0xa08], R25 ;  /* 0x000a081901007387 */ /* 0x0001e40000100800 */
[----:B0-----:R-:W-:-:S05]  /*50a0*/  IADD3 R25, P6, R26, R17, RZ ;  /* 0x000000111a197210 */ /* 0x001fca0007fde0ff */
[----:B------:R4:W-:Y:S01]  /*50b0*/  STL [R1+0xa0c], R25 ;  /* 0x000a0c1901007387 */ /* 0x0009e20000100800 */
[----:B------:R-:W-:Y:S02]  /*50c0*/  LEA.HI.X.SX32 R20, R20, R3, 0x1, P4 ;  /* 0x0000000314147211 */ /* 0x000fe400020f0eff */
[----:B----4-:R-:W-:-:S05]  /*50d0*/  IADD3 R25, P3, R2, R17, RZ ;  /* 0x0000001102197210 */ /* 0x010fca0007f7e0ff */
[----:B------:R2:W-:Y:S02]  /*50e0*/  STL [R1+0xa10], R25 ;  /* 0x000a101901007387 */ /* 0x0005e40000100800 */
[----:B--2---:R-:W-:-:S05]  /*50f0*/  IADD3 R25, P2, R19, R17, RZ ;  /* 0x0000001113197210 */ /* 0x004fca0007f5e0ff */
[----:B------:R-:W-:Y:S04]  /*5100*/  STL [R1+0xa14], R25 ;  /* 0x000a141901007387 */ /* 0x000fe80000100800 */
[----:B------:R0:W-:Y:S02]  /*5110*/  STL [R1+0x9f0], R20 ;  /* 0x0009f01401007387 */ /* 0x0001e40000100800 */
[----:B0-----:R-:W-:-:S05]  /*5120*/  IADD3 R20, P5, R9, R17, RZ ;  /* 0x0000001109147210 */ /* 0x001fca0007fbe0ff */
[----:B------:R0:W-:Y:S02]  /*5130*/  STL [R1+0x9fc], R20 ;  /* 0x0009fc1401007387 */ /* 0x0001e40000100800 */
[----:B0-----:R-:W-:-:S05]  /*5140*/  LEA.HI.X.SX32 R20, R26, R3, 0x1, P6 ;  /* 0x000000031a147211 */ /* 0x001fca00030f0eff */
[----:B------:R0:W-:Y:S02]  /*5150*/  STL [R1+0x9f4], R20 ;  /* 0x0009f41401007387 */ /* 0x0001e40000100800 */
[----:B0-----:R-:W-:-:S05]  /*5160*/  IADD3 R20, P4, R10, R17, RZ ;  /* 0x000000110a147210 */ /* 0x001fca0007f9e0ff */
[----:B------:R0:W-:Y:S01]  /*5170*/  STL [R1+0xa00], R20 ;  /* 0x000a001401007387 */ /* 0x0001e20000100800 */
[-C--:B------:R-:W-:Y:S02]  /*5180*/  LEA.HI.X.SX32 R19, R19, R3.reuse, 0x1, P2 ;  /* 0x0000000313137211 */ /* 0x080fe400010f0eff */
[----:B0-----:R-:W-:Y:S02]  /*5190*/  LEA.HI.X.SX32 R20, R2, R3, 0x1, P3 ;  /* 0x0000000302147211 */ /* 0x001fe400018f0eff */
[----:B------:R-:W-:-:S03]  /*51a0*/  IADD3 R2, P3, R4, R17, RZ ;  /* 0x0000001104027210 */ /* 0x000fc60007f7e0ff */
[----:B------:R-:W-:Y:S04]  /*51b0*/  STL [R1+0x9f8], R20 ;  /* 0x0009f81401007387 */ /* 0x000fe80000100800 */
[----:B------:R0:W-:Y:S04]  /*51c0*/  STL [R1+0xa04], R2 ;  /* 0x000a040201007387 */ /* 0x0001e80000100800 */
[----:B------:R1:W-:Y:S01]  /*51d0*/  STL [R1+0x9e8], R19 ;  /* 0x0009e81301007387 */ /* 0x0003e20000100800 */
[----:B0-----:R-:W-:Y:S02]  /*51e0*/  IADD3 R2, P2, R11, R17, RZ ;  /* 0x000000110b027210 */ /* 0x001fe40007f5e0ff */
[----:B-1----:R-:W-:-:S03]  /*51f0*/  LEA.HI.X.SX32 R19, R9, R3, 0x1, P5 ;  /* 0x0000000309137211 */ /* 0x002fc600028f0eff */
[----:B------:R0:W-:Y:S04]  /*5200*/  STL [R1+0x9ec], R2 ;  /* 0x0009ec0201007387 */ /* 0x0001e80000100800 */
[----:B------:R1:W-:Y:S01]  /*5210*/  STL [R1+0x9e0], R19 ;  /* 0x0009e01301007387 */ /* 0x0003e20000100800 */
[----:B0-----:R-:W-:Y:S02]  /*5220*/  IADD3 R2, P5, R12, R17, RZ ;  /* 0x000000110c027210 */ /* 0x001fe40007fbe0ff */
[----:B-1----:R-:W-:-:S03]  /*5230*/  LEA.HI.X.SX32 R19, R10, R3, 0x1, P4 ;  /* 0x000000030a137211 */ /* 0x002fc600020f0eff */
[----:B------:R0:W-:Y:S01]  /*5240*/  STL [R1+0x9e4], R2 ;  /* 0x0009e40201007387 */ /* 0x0001e20000100800 */
[----:B------:R-:W-:-:S03]  /*5250*/  LEA.HI.X.SX32 R4, R4, R3, 0x1, P3 ;  /* 0x0000000304047211 */ /* 0x000fc600018f0eff */
[----:B------:R1:W-:Y:S01]  /*5260*/  STL [R1+0x9d8], R19 ;  /* 0x0009d81301007387 */ /* 0x0003e20000100800 */
[-C--:B0-----:R-:W-:Y:S02]  /*5270*/  IADD3 R2, P4, R7, R17.reuse, RZ ;  /* 0x0000001107027210 */ /* 0x081fe40007f9e0ff */
[----:B-1----:R-:W-:-:S03]  /*5280*/  IADD3 R19, P3, R13, R17, RZ ;  /* 0x000000110d137210 */ /* 0x002fc60007f7e0ff */
[----:B------:R0:W-:Y:S01]  /*5290*/  STL [R1+0x9dc], R2 ;  /* 0x0009dc0201007387 */ /* 0x0001e20000100800 */
[----:B------:R-:W-:-:S03]  /*52a0*/  LEA.HI.X.SX32 R12, R12, R3, 0x1, P5 ;  /* 0x000000030c0c7211 */ /* 0x000fc600028f0eff */
[----:B------:R-:W-:Y:S01]  /*52b0*/  STL [R1+0x9d0], R4 ;  /* 0x0009d00401007387 */ /* 0x000fe20000100800 */
[----:B0-----:R-:W-:Y:S02]  /*52c0*/  LEA.HI.X.SX32 R2, R11, R3, 0x1, P2 ;  /* 0x000000030b027211 */ /* 0x001fe400010f0eff */
[----:B------:R-:W-:Y:S01]  /*52d0*/  IADD3 R11, P2, R14, R17, RZ ;  /* 0x000000110e0b7210 */ /* 0x000fe20007f5e0ff */
[----:B------:R-:W-:Y:S01]  /*52e0*/  STL [R1+0x9d4], R19 ;  /* 0x0009d41301007387 */ /* 0x000fe20000100800 */
[----:B------:R-:W-:-:S03]  /*52f0*/  LEA.HI.X.SX32 R7, R7, R3, 0x1, P4 ;  /* 0x0000000307077211 */ /* 0x000fc600020f0eff */
[----:B------:R0:W-:Y:S04]  /*5300*/  STL [R1+0x9c8], R2 ;  /* 0x0009c80201007387 */ /* 0x0001e80000100800 */
[----:B------:R-:W-:Y:S04]  /*5310*/  STL [R1+0x9cc], R11 ;  /* 0x0009cc0b01007387 */ /* 0x000fe80000100800 */
[----:B------:R1:W-:Y:S01]  /*5320*/  STL [R1+0x9c0], R12 ;  /* 0x0009c00c01007387 */ /* 0x0003e20000100800 */
[----:B0-----:R-:W-:-:S05]  /*5330*/  IADD3 R2, P5, R16, R17, RZ ;  /* 0x0000001110027210 */ /* 0x001fca0007fbe0ff */
[----:B------:R0:W-:Y:S01]  /*5340*/  STL [R1+0x9c4], R2 ;  /* 0x0009c40201007387 */ /* 0x0001e20000100800 */
[----:B-1----:R-:W-:-:S03]  /*5350*/  IADD3 R12, P4, R15, R17, RZ ;  /* 0x000000110f0c7210 */ /* 0x002fc60007f9e0ff */
[----:B------:R-:W-:Y:S04]  /*5360*/  STL [R1+0x9b8], R7 ;  /* 0x0009b80701007387 */ /* 0x000fe80000100800 */
[----:B------:R1:W-:Y:S01]  /*5370*/  STL [R1+0x9bc], R12 ;  /* 0x0009bc0c01007387 */ /* 0x0003e20000100800 */
[-C--:B0-----:R-:W-:Y:S02]  /*5380*/  LEA.HI.X.SX32 R2, R13, R3.reuse, 0x1, P3 ;  /* 0x000000030d027211 */ /* 0x081fe400018f0eff */
[----:B------:R-:W-:Y:S02]  /*5390*/  LEA.HI.X.SX32 R13, R14, R3, 0x1, P2 ;  /* 0x000000030e0d7211 */ /* 0x000fe400010f0eff */
[-C--:B-1----:R-:W-:Y:S01]  /*53a0*/  IADD3 R12, P3, R21, R17.reuse, RZ ;  /* 0x00000011150c7210 */ /* 0x082fe20007f7e0ff */
[----:B------:R0:W-:Y:S04]  /*53b0*/  STL [R1+0x9b0], R2 ;  /* 0x0009b00201007387 */ /* 0x0001e80000100800 */
[----:B------:R-:W-:Y:S04]  /*53c0*/  STL [R1+0x9b4], R12 ;  /* 0x0009b40c01007387 */ /* 0x000fe80000100800 */
[----:B------:R1:W-:Y:S01]  /*53d0*/  STL [R1+0x9a8], R13 ;  /* 0x0009a80d01007387 */ /* 0x0003e20000100800 */
[----:B0-----:R-:W-:-:S05]  /*53e0*/  IADD3 R2, P2, R22, R17, RZ ;  /* 0x0000001116027210 */ /* 0x001fca0007f5e0ff */
[----:B------:R0:W-:Y:S01]  /*53f0*/  STL [R1+0x9ac], R2 ;  /* 0x0009ac0201007387 */ /* 0x0001e20000100800 */
[----:B-1----:R-:W-:Y:S02]  /*5400*/  LEA.HI.X.SX32 R13, R16, R3, 0x1, P5 ;  /* 0x00000003100d7211 */ /* 0x002fe400028f0eff */
[----:B------:R-:W-:-:S03]  /*5410*/  IADD3 R14, P5, R28, R17, RZ ;  /* 0x000000111c0e7210 */ /* 0x000fc60007fbe0ff */
[----:B------:R-:W-:Y:S01]  /*5420*/  STL [R1+0x9a0], R13 ;  /* 0x0009a00d01007387 */ /* 0x000fe20000100800 */
[----:B0-----:R-:W-:-:S03]  /*5430*/  LEA.HI.X.SX32 R2, R15, R3, 0x1, P4 ;  /* 0x000000030f027211 */ /* 0x001fc600020f0eff */
[----:B------:R0:W-:Y:S01]  /*5440*/  STL [R1+0x9a4], R14 ;  /* 0x0009a40e01007387 */ /* 0x0001e20000100800 */
[----:B------:R-:W-:-:S03]  /*5450*/  LEA.HI.X.SX32 R15, R21, R3, 0x1, P3 ;  /* 0x00000003150f7211 */ /* 0x000fc600018f0eff */
[----:B------:R1:W-:Y:S01]  /*5460*/  STL [R1+0x998], R2 ;  /* 0x0009980201007387 */ /* 0x0003e20000100800 */
[-C--:B0-----:R-:W-:Y:S02]  /*5470*/  IADD3 R14, P4, R29, R17.reuse, RZ ;  /* 0x000000111d0e7210 */ /* 0x081fe40007f9e0ff */
[----:B-1----:R-:W-:-:S03]  /*5480*/  IADD3 R2, P3, R0, R17, RZ ;  /* 0x0000001100027210 */ /* 0x002fc60007f7e0ff */
[----:B------:R-:W-:Y:S01]  /*5490*/  STL [R1+0x99c], R14 ;  /* 0x00099c0e01007387 */ /* 0x000fe20000100800 */
[----:B------:R-:W-:-:S03]  /*54a0*/  IADD3 R16, P6, R6, R17, RZ ;  /* 0x0000001106107210 */ /* 0x000fc60007fde0ff */
[----:B------:R0:W-:Y:S04]  /*54b0*/  STL [R1+0x990], R15 ;  /* 0x0009900f01007387 */ /* 0x0001e80000100800 */
[----:B------:R1:W-:Y:S01]  /*54c0*/  STL [R1+0x994], R2 ;  /* 0x0009940201007387 */ /* 0x0003e20000100800 */
[-C--:B0-----:R-:W-:Y:S02]  /*54d0*/  LEA.HI.X.SX32 R15, R22, R3.reuse, 0x1, P2 ;  /* 0x00000003160f7211 */ /* 0x081fe400010f0eff */
[----:B-1----:R-:W-:-:S03]  /*54e0*/  LEA.HI.X.SX32 R2, R28, R3, 0x1, P5 ;  /* 0x000000031c027211 */ /* 0x002fc600028f0eff */
[----:B------:R-:W-:Y:S01]  /*54f0*/  STL [R1+0x988], R15 ;  /* 0x0009880f01007387 */ /* 0x000fe20000100800 */
[----:B------:R-:W-:-:S03]  /*5500*/  LEA.HI.X.SX32 R0, R0, R3, 0x1, P3 ;  /* 0x0000000300007211 */ /* 0x000fc600018f0eff */
[----:B------:R0:W-:Y:S04]  /*5510*/  STL [R1+0x98c], R16 ;  /* 0x00098c1001007387 */ /* 0x0001e80000100800 */
[----:B------:R1:W-:Y:S01]  /*5520*/  STL [R1+0x980], R2 ;  /* 0x0009800201007387 */ /* 0x0003e20000100800 */
[----:B0-----:R-:W-:Y:S02]  /*5530*/  IADD3 R16, P2, R8, R17, RZ ;  /* 0x0000001108107210 */ /* 0x001fe40007f5e0ff */
[----:B-1----:R-:W-:-:S03]  /*5540*/  LEA.HI.X.SX32 R2, R29, R3, 0x1, P4 ;  /* 0x000000031d027211 */ /* 0x002fc600020f0eff */
[----:B------:R-:W-:Y:S01]  /*5550*/  STL [R1+0x984], R16 ;  /* 0x0009841001007387 */ /* 0x000fe20000100800 */
[----:B------:R-:W-:-:S03]  /*5560*/  LEA.HI.X.SX32 R6, R6, R3, 0x1, P6 ;  /* 0x0000000306067211 */ /* 0x000fc600030f0eff */
[----:B------:R0:W-:Y:S04]  /*5570*/  STL [R1+0x97c], R2 ;  /* 0x00097c0201007387 */ /* 0x0001e80000100800 */
[----:B------:R1:W-:Y:S01]  /*5580*/  STL [R1+0x978], R0 ;  /* 0x0009780001007387 */ /* 0x0003e20000100800 */
[----:B------:R-:W-:Y:S01]  /*5590*/  IMAD R25, R5, 0x2, R18 ;  /* 0x0000000205197824 */ /* 0x000fe200078e0212 */
[-C--:B0-----:R-:W-:Y:S02]  /*55a0*/  IADD3 R2, P3, R23, R17.reuse, RZ ;  /* 0x0000001117027210 */ /* 0x081fe40007f7e0ff */
[----:B------:R-:W-:Y:S01]  /*55b0*/  STL [R1+0x96c], R6 ;  /* 0x00096c0601007387 */ /* 0x000fe20000100800 */
[----:B-1----:R-:W-:-:S03]  /*55c0*/  IADD3 R0, P4, R24, R17, RZ ;  /* 0x0000001118007210 */ /* 0x002fc60007f9e0ff */
[----:B------:R0:W-:Y:S01]  /*55d0*/  STL [R1+0x970], R2 ;  /* 0x0009700201007387 */ /* 0x0001e20000100800 */
[-C--:B------:R-:W-:Y:S01]  /*55e0*/  LEA.HI.X.SX32 R8, R8, R3.reuse, 0x1, P2 ;  /* 0x0000000308087211 */ /* 0x080fe200010f0eff */
[----:B------:R-:W-:Y:S02]  /*55f0*/  IMAD R26, R5, 0x2, R25 ;  /* 0x00000002051a7824 */ /* 0x000fe400078e0219 */
[----:B------:R1:W-:Y:S01]  /*5600*/  STL [R1+0x974], R0 ;  /* 0x0009740001007387 */ /* 0x0003e20000100800 */
[----:B0-----:R-:W-:-:S03]  /*5610*/  LEA.HI.X.SX32 R2, R23, R3, 0x1, P3 ;  /* 0x0000000317027211 */ /* 0x001fc600018f0eff */
[----:B------:R0:W-:Y:S01]  /*5620*/  STL [R1+0x968], R8 ;  /* 0x0009680801007387 */ /* 0x0001e20000100800 */
[----:B-1----:R-:W-:-:S03]  /*5630*/  LEA.HI.X.SX32 R0, R24, R3, 0x1, P4 ;  /* 0x0000000318007211 */ /* 0x002fc600020f0eff */
[----:B------:R1:W-:Y:S01]  /*5640*/  STL [R1+0x964], R2 ;  /* 0x0009640201007387 */ /* 0x0003e20000100800 */
[----:B------:R-:W-:-:S03]  /*5650*/  IMAD R20, R5, 0x2, R26 ;  /* 0x0000000205147824 */ /* 0x000fc600078e021a */
[----:B------:R2:W-:Y:S01]  /*5660*/  STL [R1+0x954], R0 ;  /* 0x0009540001007387 */ /* 0x0005e20000100800 */
[-C--:B0-----:R-:W-:Y:S02]  /*5670*/  IADD3 R8, P2, R18, R17.reuse, RZ ;  /* 0x0000001112087210 */ /* 0x081fe40007f5e0ff */
[-C--:B-1----:R-:W-:Y:S01]  /*5680*/  IADD3 R2, P3, R25, R17.reuse, RZ ;  /* 0x0000001119027210 */ /* 0x082fe20007f7e0ff */
[C---:B------:R-:W-:Y:S01]  /*5690*/  IMAD R9, R5.reuse, 0x2, R20 ;  /* 0x0000000205097824 */ /* 0x040fe200078e0214 */
[----:B--2---:R-:W-:Y:S01]  /*56a0*/  IADD3 R0, P4, R26, R17, RZ ;  /* 0x000000111a007210 */ /* 0x004fe20007f9e0ff */
[----:B------:R0:W-:Y:S02]  /*56b0*/  STL [R1+0x958], R8 ;  /* 0x0009580801007387 */ /* 0x0001e40000100800 */
[----:B------:R-:W-:Y:S02]  /*56c0*/  IMAD R10, R5, 0x2, R9 ;  /* 0x00000002050a7824 */ /* 0x000fe400078e0209 */
[----:B------:R1:W-:Y:S04]  /*56d0*/  STL [R1+0x95c], R2 ;  /* 0x00095c0201007387 */ /* 0x0003e80000100800 */
[----:B------:R2:W-:Y:S01]  /*56e0*/  STL [R1+0x960], R0 ;  /* 0x0009600001007387 */ /* 0x0005e20000100800 */
[----:B0-----:R-:W-:-:S02]  /*56f0*/  LEA.HI.X.SX32 R8, R18, R3, 0x1, P2 ;  /* 0x0000000312087211 */ /* 0x001fc400010f0eff */
[----:B-1----:R-:W-:-:S03]  /*5700*/  LEA.HI.X.SX32 R2, R25, R3, 0x1, P3 ;  /* 0x0000000319027211 */ /* 0x002fc600018f0eff */
[----:B------:R0:W-:Y:S01]  /*5710*/  STL [R1+0x950], R8 ;  /* 0x0009500801007387 */ /* 0x0001e20000100800 */
[----:B--2---:R-:W-:-:S03]  /*5720*/  LEA.HI.X.SX32 R0, R26, R3, 0x1, P4 ;  /* 0x000000031a007211 */ /* 0x004fc600020f0eff */
        /* <DEDUP_REMOVED lines=15> */
[----:B------:R1:W-:Y:S04]  /*5820*/  STL [R1+0x934], R2 ;  /* 0x0009340201007387 */ /* 0x0003e80000100800 */
[----:B------:R2:W-:Y:S01]  /*5830*/  STL [R1+0x924], R0 ;  /* 0x0009240001007387 */ /* 0x0005e20000100800 */
[-C--:B0-----:R-:W-:Y:S02]  /*5840*/  IADD3 R8, P2, R4, R17.reuse, RZ ;  /* 0x0000001104087210 */ /* 0x081fe40007f5e0ff */
[----:B-1----:R-:W-:-:S03]  /*5850*/  IADD3 R2, P3, R11, R17, RZ ;  /* 0x000000110b027210 */ /* 0x002fc60007f7e0ff */
[----:B------:R-:W-:Y:S01]  /*5860*/  STL [R1+0x928], R8 ;  /* 0x0009280801007387 */ /* 0x000fe20000100800 */
[----:B--2---:R-:W-:Y:S01]  /*5870*/  IADD3 R0, P4, R7, R17, RZ ;  /* 0x0000001107007210 */ /* 0x004fe20007f9e0ff */
[----:B------:R-:W-:Y:S02]  /*5880*/  IMAD R12, R5, 0x2, R7 ;  /* 0x00000002050c7824 */ /* 0x000fe400078e0207 */
[----:B------:R-:W-:Y:S01]  /*5890*/  STL [R1+0x92c], R2 ;  /* 0x00092c0201007387 */ /* 0x000fe20000100800 */
[----:B------:R-:W-:-:S03]  /*58a0*/  LEA.HI.X.SX32 R4, R4, R3, 0x1, P2 ;  /* 0x0000000304047211 */ /* 0x000fc600010f0eff */
[----:B------:R0:W-:Y:S01]  /*58b0*/  STL [R1+0x930], R0 ;  /* 0x0009300001007387 */ /* 0x0001e20000100800 */
[----:B------:R-:W-:-:S03]  /*58c0*/  IMAD R13, R5, 0x2, R12 ;  /* 0x00000002050d7824 */ /* 0x000fc600078e020c */
[----:B------:R-:W-:Y:S01]  /*58d0*/  STL [R1+0x920], R4 ;  /* 0x0009200401007387 */ /* 0x000fe20000100800 */
[-C--:B0-----:R-:W-:Y:S01]  /*58e0*/  LEA.HI.X.SX32 R0, R11, R3.reuse, 0x1, P3 ;  /* 0x000000030b007211 */ /* 0x081fe200018f0eff */
[----:B------:R-:W-:Y:S01]  /*58f0*/  IMAD R14, R5, 0x2, R13 ;  /* 0x00000002050e7824 */ /* 0x000fe200078e020d */
[----:B------:R-:W-:-:S03]  /*5900*/  LEA.HI.X.SX32 R2, R7, R3, 0x1, P4 ;  /* 0x0000000307027211 */ /* 0x000fc600020f0eff */
[----:B------:R0:W-:Y:S01]  /*5910*/  STL [R1+0x91c], R0 ;  /* 0x00091c0001007387 */ /* 0x0001e20000100800 */
[-C--:B------:R-:W-:Y:S01]  /*5920*/  IADD3 R7, P3, R13, R17.reuse, RZ ;  /* 0x000000110d077210 */ /* 0x080fe20007f7e0ff */
[C---:B------:R-:W-:Y:S02]  /*5930*/  IMAD R15, R5.reuse, 0x2, R14 ;  /* 0x00000002050f7824 */ /* 0x040fe400078e020e */
[----:B------:R1:W-:Y:S01]  /*5940*/  STL [R1+0x90c], R2 ;  /* 0x00090c0201007387 */ /* 0x0003e20000100800 */
[-C--:B0-----:R-:W-:Y:S01]  /*5950*/  IADD3 R0, P2, R12, R17.reuse, RZ ;  /* 0x000000110c007210 */ /* 0x081fe20007f5e0ff */
[----:B------:R-:W-:Y:S01]  /*5960*/  IMAD R16, R5, 0x2, R15 ;  /* 0x0000000205107824 */ /* 0x000fe200078e020f */
[----:B-1----:R-:W-:-:S03]  /*5970*/  IADD3 R2, P4, R14, R17, RZ ;  /* 0x000000110e027210 */ /* 0x002fc60007f9e0ff */
[----:B------:R-:W-:Y:S01]  /*5980*/  STL [R1+0x910], R0 ;  /* 0x0009100001007387 */ /* 0x000fe20000100800 */
[----:B------:R-:W-:-:S03]  /*5990*/  LEA.HI.X.SX32 R8, R12, R3, 0x1, P2 ;  /* 0x000000030c087211 */ /* 0x000fc600010f0eff */
[----:B------:R0:W-:Y:S01]  /*59a0*/  STL [R1+0x914], R7 ;  /* 0x0009140701007387 */ /* 0x0001e20000100800 */
[----:B------:R-:W-:-:S03]  /*59b0*/  IMAD R6, R5, 0x2, R16 ;  /* 0x0000000205067824 */ /* 0x000fc600078e0210 */
[----:B------:R1:W-:Y:S01]  /*59c0*/  STL [R1+0x918], R2 ;  /* 0x0009180201007387 */ /* 0x0003e20000100800 */
[----:B0-----:R-:W-:-:S03]  /*59d0*/  LEA.HI.X.SX32 R7, R13, R3, 0x1, P3 ;  /* 0x000000030d077211 */ /* 0x001fc600018f0eff */
[----:B------:R0:W-:Y:S01]  /*59e0*/  STL [R1+0x908], R8 ;  /* 0x0009080801007387 */ /* 0x0001e20000100800 */
[----:B-1----:R-:W-:-:S03]  /*59f0*/  LEA.HI.X.SX32 R2, R14, R3, 0x1, P4 ;  /* 0x000000030e027211 */ /* 0x002fc600020f0eff */
[----:B------:R1:W-:Y:S01]  /*5a00*/  STL [R1+0x904], R7 ;  /* 0x0009040701007387 */ /* 0x0003e20000100800 */
[----:B------:R-:W-:Y:S01]  /*5a10*/  IMAD R21, R5, 0x2, R6 ;  /* 0x0000000205157824 */ /* 0x000fe200078e0206 */
[-C--:B0-----:R-:W-:Y:S02]  /*5a20*/  IADD3 R8, P2, R15, R17.reuse, RZ ;  /* 0x000000110f087210 */ /* 0x081fe40007f5e0ff */
[----:B------:R0:W-:Y:S01]  /*5a30*/  STL [R1+0x8f4], R2 ;  /* 0x0008f40201007387 */ /* 0x0001e20000100800 */
[----:B-1----:R-:W-:-:S03]  /*5a40*/  IADD3 R7, P3, R16, R17, RZ ;  /* 0x0000001110077210 */ /* 0x002fc60007f7e0ff */
[----:B------:R1:W-:Y:S01]  /*5a50*/  STL [R1+0x8f8], R8 ;  /* 0x0008f80801007387 */ /* 0x0003e20000100800 */
[----:B------:R-:W-:-:S03]  /*5a60*/  IMAD R19, R5, 0x2, R21 ;  /* 0x0000000205137824 */ /* 0x000fc600078e0215 */
[----:B------:R2:W-:Y:S01]  /*5a70*/  STL [R1+0x8fc], R7 ;  /* 0x0008fc0701007387 */ /* 0x0005e20000100800 */
[----:B0-----:R-:W-:Y:S02]  /*5a80*/  IADD3 R2, P4, R6, R17, RZ ;  /* 0x0000001106027210 */ /* 0x001fe40007f9e0ff */
[----:B-1----:R-:W-:-:S03]  /*5a90*/  LEA.HI.X.SX32 R8, R15, R3, 0x1, P2 ;  /* 0x000000030f087211 */ /* 0x002fc600010f0eff */
[----:B------:R0:W-:Y:S01]  /*5aa0*/  STL [R1+0x900], R2 ;  /* 0x0009000201007387 */ /* 0x0001e20000100800 */
[----:B--2---:R-:W-:-:S03]  /*5ab0*/  LEA.HI.X.SX32 R7, R16, R3, 0x1, P3 ;  /* 0x0000000310077211 */ /* 0x004fc600018f0eff */
[----:B------:R-:W-:Y:S01]  /*5ac0*/  STL [R1+0x8f0], R8 ;  /* 0x0008f00801007387 */ /* 0x000fe20000100800 */
[----:B------:R-:W-:Y:S01]  /*5ad0*/  IMAD R22, R5, 0x2, R19 ;  /* 0x0000000205167824 */ /* 0x000fe200078e0213 */
[----:B------:R-:W1:Y:S02]  /*5ae0*/  LDC R16, c[0x0][0x23c] ;  /* 0x00008f00ff107b82 */ /* 0x000e640000000800 */
[----:B------:R2:W-:Y:S01]  /*5af0*/  STL [R1+0x8ec], R7 ;  /* 0x0008ec0701007387 */ /* 0x0005e20000100800 */
[----:B0-----:R-:W-:Y:S02]  /*5b00*/  LEA.HI.X.SX32 R2, R6, R3, 0x1, P4 ;  /* 0x0000000306027211 */ /* 0x001fe400020f0eff */
[-C--:B------:R-:W-:Y:S01]  /*5b10*/  IADD3 R6, P3, R19, R17.reuse, RZ ;  /* 0x0000001113067210 */ /* 0x080fe20007f7e0ff */
[----:B------:R-:W-:Y:S02]  /*5b20*/  IMAD R18, R5, 0x2, R22 ;  /* 0x0000000205127824 */ /* 0x000fe400078e0216 */
[----:B------:R0:W-:Y:S01]  /*5b30*/  STL [R1+0x8dc], R2 ;  /* 0x0008dc0201007387 */ /* 0x0001e20000100800 */
[----:B--2---:R-:W-:Y:S01]  /*5b40*/  IADD3 R7, P2, R21, R17, RZ ;  /* 0x0000001115077210 */ /* 0x004fe20007f5e0ff */
[----:B------:R-:W-:-:S04]  /*5b50*/  IMAD R20, R5, 0x2, R18 ;  /* 0x0000000205147824 */ /* 0x000fc800078e0212 */
[----:B------:R2:W-:Y:S01]  /*5b60*/  STL [R1+0x8e0], R7 ;  /* 0x0008e00701007387 */ /* 0x0005e20000100800 */
[----:B0-----:R-:W-:-:S03]  /*5b70*/  IADD3 R2, P4, R22, R17, RZ ;  /* 0x0000001116027210 */ /* 0x001fc60007f9e0ff */
[----:B------:R0:W-:Y:S01]  /*5b80*/  STL [R1+0x8e4], R6 ;  /* 0x0008e40601007387 */ /* 0x0001e20000100800 */
[----:B------:R-:W-:Y:S01]  /*5b90*/  IMAD R10, R5, 0x2, R20 ;  /* 0x00000002050a7824 */ /* 0x000fe200078e0214 */
[-C--:B--2---:R-:W-:Y:S02]  /*5ba0*/  LEA.HI.X.SX32 R7, R21, R3.reuse, 0x1, P2 ;  /* 0x0000000315077211 */ /* 0x084fe400010f0eff */
[----:B------:R2:W-:Y:S01]  /*5bb0*/  STL [R1+0x8e8], R2 ;  /* 0x0008e80201007387 */ /* 0x0005e20000100800 */
[----:B0-----:R-:W-:-:S03]  /*5bc0*/  LEA.HI.X.SX32 R6, R19, R3, 0x1, P3 ;  /* 0x0000000313067211 */ /* 0x001fc600018f0eff */
[----:B------:R0:W-:Y:S01]  /*5bd0*/  STL [R1+0x8d8], R7 ;  /* 0x0008d80701007387 */ /* 0x0001e20000100800 */
[----:B------:R-:W-:-:S03]  /*5be0*/  IMAD R4, R5, 0x2, R10 ;  /* 0x0000000205047824 */ /* 0x000fc600078e020a */
[----:B------:R3:W-:Y:S01]  /*5bf0*/  STL [R1+0x8d4], R6 ;  /* 0x0008d40601007387 */ /* 0x0007e20000100800 */
[----:B--2---:R-:W-:Y:S02]  /*5c00*/  LEA.HI.X.SX32 R2, R22, R3, 0x1, P4 ;  /* 0x0000000316027211 */ /* 0x004fe400020f0eff */
[----:B0-----:R-:W-:-:S03]  /*5c10*/  IADD3 R7, P2, R18, R17, RZ ;  /* 0x0000001112077210 */ /* 0x001fc60007f5e0ff */
[----:B------:R0:W-:Y:S01]  /*5c20*/  STL [R1+0x830], R2 ;  /* 0x0008300201007387 */ /* 0x0001e20000100800 */
[----:B---3--:R-:W-:-:S03]  /*5c30*/  IADD3 R6, P3, R20, R17, RZ ;  /* 0x0000001114067210 */ /* 0x008fc60007f7e0ff */
[----:B------:R-:W-:Y:S01]  /*5c40*/  STL [R1+0x8c8], R7 ;  /* 0x0008c80701007387 */ /* 0x000fe20000100800 */
[----:B------:R-:W-:-:S03]  /*5c50*/  IMAD R0, R5, 0x2, R4 ;  /* 0x0000000205007824 */ /* 0x000fc600078e0204 */
[----:B------:R2:W-:Y:S01]  /*5c60*/  STL [R1+0x8cc], R6 ;  /* 0x0008cc0601007387 */ /* 0x0005e20000100800 */
[----:B0-----:R-:W-:Y:S02]  /*5c70*/  IADD3 R2, P4, R10, R17, RZ ;  /* 0x000000110a027210 */ /* 0x001fe40007f9e0ff */
[-C--:B------:R-:W-:Y:S01]  /*5c80*/  LEA.HI.X.SX32 R14, R20, R3.reuse, 0x1, P3 ;  /* 0x00000003140e7211 */ /* 0x080fe200018f0eff */
[C---:B------:R-:W-:Y:S02]  /*5c90*/  IMAD R13, R5.reuse, 0x2, R0 ;  /* 0x00000002050d7824 */ /* 0x040fe400078e0200 */
[----:B------:R0:W-:Y:S01]  /*5ca0*/  STL [R1+0x8d0], R2 ;  /* 0x0008d00201007387 */ /* 0x0001e20000100800 */
[----:B--2---:R-:W-:Y:S01]  /*5cb0*/  LEA.HI.X.SX32 R6, R18, R3, 0x1, P2 ;  /* 0x0000000312067211 */ /* 0x004fe200010f0eff */
[----:B------:R-:W-:-:S04]  /*5cc0*/  IMAD R12, R5, 0x2, R13 ;  /* 0x00000002050c7824 */ /* 0x000fc800078e020d */
[----:B------:R-:W-:Y:S01]  /*5cd0*/  STL [R1+0x834], R6 ;  /* 0x0008340601007387 */ /* 0x000fe20000100800 */
[----:B0-----:R-:W-:-:S03]  /*5ce0*/  LEA.HI.X.SX32 R2, R10, R3, 0x1, P4 ;  /* 0x000000030a027211 */ /* 0x001fc600020f0eff */
[----:B------:R0:W-:Y:S01]  /*5cf0*/  STL [R1+0x838], R14 ;  /* 0x0008380e01007387 */ /* 0x0001e20000100800 */
[----:B------:R-:W-:-:S03]  /*5d00*/  IADD3 R10, P2, R4, R17, RZ ;  /* 0x00000011040a7210 */ /* 0x000fc60007f5e0ff */
[----:B------:R2:W-:Y:S01]  /*5d10*/  STL [R1+0x83c], R2 ;  /* 0x00083c0201007387 */ /* 0x0005e20000100800 */
[----:B------:R-:W-:Y:S02]  /*5d20*/  LEA.HI.X.SX32 R4, R4, R3, 0x1, P2 ;  /* 0x0000000304047211 */ /* 0x000fe400010f0eff */
[CC--:B0-----:R-:W-:Y:S01]  /*5d30*/  IADD3 R14, P3, R0.reuse, R17.reuse, RZ ;  /* 0x00000011000e7210 */ /* 0x0c1fe20007f7e0ff */
[----:B------:R-:W-:Y:S01]  /*5d40*/  IMAD R9, R5, 0x2, R12 ;  /* 0x0000000205097824 */ /* 0x000fe200078e020c */
[----:B--2---:R-:W-:Y:S01]  /*5d50*/  IADD3 R2, P4, R13, R17, RZ ;  /* 0x000000110d027210 */ /* 0x004fe20007f9e0ff */
[----:B------:R-:W-:Y:S01]  /*5d60*/  STL [R1+0x844], R10 ;  /* 0x0008440a01007387 */ /* 0x000fe20000100800 */
[----:B------:R-:W-:-:S03]  /*5d70*/  LEA.HI.X.SX32 R0, R0, R3, 0x1, P3 ;  /* 0x0000000300007211 */ /* 0x000fc600018f0eff */
[----:B------:R-:W-:Y:S01]  /*5d80*/  STL [R1+0x84c], R14 ;  /* 0x00084c0e01007387 */ /* 0x000fe20000100800 */
[----:B------:R-:W-:-:S03]  /*5d90*/  IMAD R8, R5, 0x2, R9 ;  /* 0x0000000205087824 */ /* 0x000fc600078e0209 */
[----:B------:R0:W-:Y:S04]  /*5da0*/  STL [R1+0x854], R2 ;  /* 0x0008540201007387 */ /* 0x0001e80000100800 */
[----:B------:R-:W-:Y:S04]  /*5db0*/  STL [R1+0x840], R4 ;  /* 0x0008400401007387 */ /* 0x000fe80000100800 */
[----:B------:R2:W-:Y:S01]  /*5dc0*/  STL [R1+0x848], R0 ;  /* 0x0008480001007387 */ /* 0x0005e20000100800 */
[----:B0-----:R-:W-:Y:S02]  /*5dd0*/  LEA.HI.X.SX32 R2, R13, R3, 0x1, P4 ;  /* 0x000000030d027211 */ /* 0x001fe400020f0eff */
[----:B------:R-:W-:Y:S01]  /*5de0*/  IADD3 R13, P3, R9, R17, RZ ;  /* 0x00000011090d7210 */ /* 0x000fe20007f7e0ff */
[----:B------:R-:W-:-:S02]  /*5df0*/  IMAD R11, R5, 0x2, R8 ;  /* 0x00000002050b7824 */ /* 0x000fc400078e0208 */
[----:B------:R0:W-:Y:S01]  /*5e00*/  STL [R1+0x850], R2 ;  /* 0x0008500201007387 */ /* 0x0001e20000100800 */
[----:B--2---:R-:W-:Y:S01]  /*5e10*/  IADD3 R0, P2, R12, R17, RZ ;  /* 0x000000110c007210 */ /* 0x004fe20007f5e0ff */
[----:B------:R-:W-:-:S04]  /*5e20*/  IMAD R7, R5, 0x2, R11 ;  /* 0x0000000205077824 */ /* 0x000fc800078e020b */
[----:B------:R-:W-:Y:S01]  /*5e30*/  STL [R1+0x85c], R0 ;  /* 0x00085c0001007387 */ /* 0x000fe20000100800 */
[----:B0-----:R-:W-:-:S03]  /*5e40*/  IADD3 R2, P4, R8, R17, RZ ;  /* 0x0000001108027210 */ /* 0x001fc60007f9e0ff */
[----:B------:R0:W-:Y:S01]  /*5e50*/  STL [R1+0x864], R13 ;  /* 0x0008640d01007387 */ /* 0x0001e20000100800 */
[----:B------:R-:W-:-:S03]  /*5e60*/  IMAD R6, R5, 0x2, R7 ;  /* 0x0000000205067824 */ /* 0x000fc600078e0207 */
[----:B------:R2:W-:Y:S01]  /*5e70*/  STL [R1+0x86c], R2 ;  /* 0x00086c0201007387 */ /* 0x0005e20000100800 */
[-C--:B0-----:R-:W-:Y:S02]  /*5e80*/  LEA.HI.X.SX32 R13, R12, R3.reuse, 0x1, P2 ;  /* 0x000000030c0d7211 */ /* 0x081fe400010f0eff */
[-C--:B------:R-:W-:Y:S02]  /*5e90*/  LEA.HI.X.SX32 R12, R9, R3.reuse, 0x1, P3 ;  /* 0x00000003090c7211 */ /* 0x080fe400018f0eff */
[----:B--2---:R-:W-:Y:S01]  /*5ea0*/  LEA.HI.X.SX32 R2, R8, R3, 0x1, P4 ;  /* 0x0000000308027211 */ /* 0x004fe200020f0eff */
[----:B------:R-:W-:Y:S01]  /*5eb0*/  STL [R1+0x858], R13 ;  /* 0x0008580d01007387 */ /* 0x000fe20000100800 */
[-C--:B------:R-:W-:Y:S01]  /*5ec0*/  IADD3 R8, P2, R11, R17.reuse, RZ ;  /* 0x000000110b087210 */ /* 0x080fe20007f5e0ff */
[C---:B------:R-:W-:Y:S02]  /*5ed0*/  IMAD R10, R5.reuse, 0x2, R6 ;  /* 0x00000002050a7824 */ /* 0x040fe400078e0206 */
[----:B------:R0:W-:Y:S04]  /*5ee0*/  STL [R1+0x860], R12 ;  /* 0x0008600c01007387 */ /* 0x0001e80000100800 */
[----:B------:R2:W-:Y:S01]  /*5ef0*/  STL [R1+0x868], R2 ;  /* 0x0008680201007387 */ /* 0x0005e20000100800 */
[----:B------:R-:W-:Y:S01]  /*5f00*/  IMAD R4, R5, 0x2, R10 ;  /* 0x0000000205047824 */ /* 0x000fe200078e020a */
[----:B0-----:R-:W-:-:S02]  /*5f10*/  IADD3 R12, P3, R7, R17, RZ ;  /* 0x00000011070c7210 */ /* 0x001fc40007f7e0ff */
[----:B------:R-:W-:Y:S01]  /*5f20*/  STL [R1+0x8bc], R8 ;  /* 0x0008bc0801007387 */ /* 0x000fe20000100800 */
[----:B--2---:R-:W-:-:S03]  /*5f30*/  IADD3 R2, P4, R6, R17, RZ ;  /* 0x0000001106027210 */ /* 0x004fc60007f9e0ff */
[----:B------:R0:W-:Y:S01]  /*5f40*/  STL [R1+0x8c0], R12 ;  /* 0x0008c00c01007387 */ /* 0x0001e20000100800 */
[----:B------:R-:W-:-:S03]  /*5f50*/  IMAD R0, R5, 0x2, R4 ;  /* 0x0000000205007824 */ /* 0x000fc600078e0204 */
[----:B------:R2:W-:Y:S01]  /*5f60*/  STL [R1+0x8c4], R2 ;  /* 0x0008c40201007387 */ /* 0x0005e20000100800 */
[-C--:B0-----:R-:W-:Y:S02]  /*5f70*/  LEA.HI.X.SX32 R12, R11, R3.reuse, 0x1, P2 ;  /* 0x000000030b0c7211 */ /* 0x081fe400010f0eff */
[-C--:B------:R-:W-:Y:S02]  /*5f80*/  LEA.HI.X.SX32 R11, R7, R3.reuse, 0x1, P3 ;  /* 0x00000003070b7211 */ /* 0x080fe400018f0eff */
[----:B--2---:R-:W-:Y:S01]  /*5f90*/  LEA.HI.X.SX32 R2, R6, R3, 0x1, P4 ;  /* 0x0000000306027211 */ /* 0x004fe200020f0eff */
[----:B------:R-:W-:Y:S01]  /*5fa0*/  STL [R1+0x870], R12 ;  /* 0x0008700c01007387 */ /* 0x000fe20000100800 */
[----:B------:R-:W-:-:S03]  /*5fb0*/  IADD3 R6, P2, R10, R17, RZ ;  /* 0x000000110a067210 */ /* 0x000fc60007f5e0ff */
[----:B------:R0:W-:Y:S04]  /*5fc0*/  STL [R1+0x8a4], R11 ;  /* 0x0008a40b01007387 */ /* 0x0001e80000100800 */
[----:B------:R2:W-:Y:S01]  /*5fd0*/  STL [R1+0x8a8], R2 ;  /* 0x0008a80201007387 */ /* 0x0005e20000100800 */
[----:B------:R-:W-:Y:S02]  /*5fe0*/  LEA.HI.X.SX32 R10, R10, R3, 0x1, P2 ;  /* 0x000000030a0a7211 */ /* 0x000fe400010f0eff */
[-C--:B0-----:R-:W-:Y:S01]  /*5ff0*/  IADD3 R11, P3, R4, R17.reuse, RZ ;  /* 0x00000011040b7210 */ /* 0x081fe20007f7e0ff */
[----:B------:R-:W-:Y:S01]  /*6000*/  STL [R1+0x8ac], R6 ;  /* 0x0008ac0601007387 */ /* 0x000fe20000100800 */
[----:B--2---:R-:W-:-:S03]  /*6010*/  IADD3 R2, P4, R0, R17, RZ ;  /* 0x0000001100027210 */ /* 0x004fc60007f9e0ff */
[----:B------:R-:W-:Y:S01]  /*6020*/  STL [R1+0x8b0], R11 ;  /* 0x0008b00b01007387 */ /* 0x000fe20000100800 */
[----:B------:R-:W-:-:S03]  /*6030*/  IMAD R9, R5, 0x2, R0 ;  /* 0x0000000205097824 */ /* 0x000fc600078e0200 */
[----:B------:R0:W-:Y:S01]  /*6040*/  STL [R1+0x8b4], R2 ;  /* 0x0008b40201007387 */ /* 0x0001e20000100800 */
[-C--:B------:R-:W-:Y:S01]  /*6050*/  LEA.HI.X.SX32 R0, R0, R3.reuse, 0x1, P4 ;  /* 0x0000000300007211 */ /* 0x080fe200020f0eff */
[C---:B------:R-:W-:Y:S02]  /*6060*/  IMAD R8, R5.reuse, 0x2, R9 ;  /* 0x0000000205087824 */ /* 0x040fe400078e0209 */
[----:B------:R-:W-:Y:S04]  /*6070*/  STL [R1+0x874], R10 ;  /* 0x0008740a01007387 */ /* 0x000fe80000100800 */
[----:B------:R-:W2:Y:S01]  /*6080*/  LDL.LU R15, [R1+0x13c] ;  /* 0x00013c00010f7983 */ /* 0x000ea20000300800 */
[----:B0-----:R-:W-:Y:S01]  /*6090*/  LEA.HI.X.SX32 R2, R4, R3, 0x1, P3 ;  /* 0x0000000304027211 */ /* 0x001fe200018f0eff */
[----:B------:R-:W-:-:S04]  /*60a0*/  IMAD R7, R5, 0x2, R8 ;  /* 0x0000000205077824 */ /* 0x000fc800078e0208 */
[----:B------:R0:W-:Y:S04]  /*60b0*/  STL [R1+0x890], R2 ;  /* 0x0008900201007387 */ /* 0x0001e80000100800 */
[----:B------:R3:W-:Y:S01]  /*60c0*/  STL [R1+0x894], R0 ;  /* 0x0008940001007387 */ /* 0x0007e20000100800 */
[----:B------:R-:W-:-:S03]  /*60d0*/  IMAD R6, R5, 0x2, R7 ;  /* 0x0000000205067824 */ /* 0x000fc600078e0207 */
[----:B------:R-:W4:Y:S01]  /*60e0*/  LDL.LU R14, [R1+0x138] ;  /* 0x00013800010e7983 */ /* 0x000f220000300800 */
[-C--:B0-----:R-:W-:Y:S02]  /*60f0*/  IADD3 R2, P3, R8, R17.reuse, RZ ;  /* 0x0000001108027210 */ /* 0x081fe40007f7e0ff */
[----:B---3--:R-:W-:Y:S01]  /*6100*/  IADD3 R0, P2, R9, R17, RZ ;  /* 0x0000001109007210 */ /* 0x008fe20007f5e0ff */
[----:B------:R-:W-:-:S04]  /*6110*/  IMAD R4, R5, 0x2, R6 ;  /* 0x0000000205047824 */ /* 0x000fc800078e0206 */
[----:B------:R0:W-:Y:S01]  /*6120*/  STL [R1+0x898], R0 ;  /* 0x0008980001007387 */ /* 0x0001e20000100800 */
[----:B------:R-:W-:-:S03]  /*6130*/  LEA.HI.X.SX32 R10, R9, R3, 0x1, P2 ;  /* 0x00000003090a7211 */ /* 0x000fc600010f0eff */
[----:B------:R-:W3:Y:S01]  /*6140*/  LDL.LU R26, [R1+0x134] ;  /* 0x00013400011a7983 */ /* 0x000ee20000300800 */
[----:B------:R-:W-:-:S03]  /*6150*/  LEA.HI.X.SX32 R9, R8, R3, 0x1, P3 ;  /* 0x0000000308097211 */ /* 0x000fc600018f0eff */
[----:B------:R5:W-:Y:S01]  /*6160*/  STL [R1+0x89c], R2 ;  /* 0x00089c0201007387 */ /* 0x000be20000100800 */
[----:B0-----:R-:W-:-:S03]  /*6170*/  IADD3 R0, P4, R7, R17, RZ ;  /* 0x0000001107007210 */ /* 0x001fc60007f9e0ff */
[----:B------:R-:W3:Y:S01]  /*6180*/  LDL.LU R25, [R1+0x130] ;  /* 0x0001300001197983 */ /* 0x000ee20000300800 */
[----:B------:R-:W-:-:S03]  /*6190*/  LEA.HI.X.SX32 R8, R7, R3, 0x1, P4 ;  /* 0x0000000307087211 */ /* 0x000fc600020f0eff */
[----:B------:R-:W3:Y:S04]  /*61a0*/  LDL.LU R24, [R1+0x12c] ;  /* 0x00012c0001187983 */ /* 0x000ee80000300800 */
[----:B------:R0:W-:Y:S04]  /*61b0*/  STL [R1+0x8a0], R0 ;  /* 0x0008a00001007387 */ /* 0x0001e80000100800 */
[----:B-----5:R-:W5:Y:S04]  /*61c0*/  LDL.LU R2, [R1+0x128] ;  /* 0x0001280001027983 */ /* 0x020f680000300800 */
[----:B------:R-:W-:Y:S01]  /*61d0*/  STL [R1+0x878], R10 ;  /* 0x0008780a01007387 */ /* 0x000fe20000100800 */
[----:B0-----:R-:W-:-:S03]  /*61e0*/  IMAD R0, R5, 0x2, R4 ;  /* 0x0000000205007824 */ /* 0x001fc600078e0204 */
[----:B------:R-:W-:Y:S01]  /*61f0*/  STL [R1+0x87c], R9 ;  /* 0x00087c0901007387 */ /* 0x000fe20000100800 */
[----:B------:R-:W-:Y:S01]  /*6200*/  IMAD R7, R5, 0x2, R0 ;  /* 0x0000000205077824 */ /* 0x000fe200078e0200 */
[-C--:B------:R-:W-:Y:S02]  /*6210*/  IADD3 R5, P2, R6, R17.reuse, RZ ;  /* 0x0000001106057210 */ /* 0x080fe40007f5e0ff */
[----:B------:R-:W5:Y:S04]  /*6220*/  LDL.LU R23, [R1+0x124] ;  /* 0x0001240001177983 */ /* 0x000f680000300800 */
[----:B------:R0:W-:Y:S04]  /*6230*/  STL [R1+0x880], R8 ;  /* 0x0008800801007387 */ /* 0x0001e80000100800 */
[----:B------:R-:W5:Y:S01]  /*6240*/  LDL.LU R29, [R1+0x120] ;  /* 0x00012000011d7983 */ /* 0x000f620000300800 */
[----:B0-----:R-:W-:-:S03]  /*6250*/  IADD3 R8, P3, R4, R17, RZ ;  /* 0x0000001104087210 */ /* 0x001fc60007f7e0ff */
[----:B------:R0:W-:Y:S01]  /*6260*/  STL [R1+0x884], R5 ;  /* 0x0008840501007387 */ /* 0x0001e20000100800 */
[----:B------:R-:W-:-:S03]  /*6270*/  LEA.HI.X.SX32 R6, R6, R3, 0x1, P2 ;  /* 0x0000000306067211 */ /* 0x000fc600010f0eff */
[----:B------:R1:W-:Y:S01]  /*6280*/  STL [R1+0x888], R8 ;  /* 0x0008880801007387 */ /* 0x0003e20000100800 */
[-C--:B0-----:R-:W-:Y:S02]  /*6290*/  IADD3 R5, P4, R0, R17.reuse, RZ ;  /* 0x0000001100057210 */ /* 0x081fe40007f9e0ff */
[----:B-1----:R-:W-:-:S03]  /*62a0*/  IADD3 R8, P5, R7, R17, RZ ;  /* 0x0000001107087210 */ /* 0x002fc60007fbe0ff */
[----:B------:R0:W-:Y:S04]  /*62b0*/  STL [R1+0x88c], R5 ;  /* 0x00088c0501007387 */ /* 0x0001e80000100800 */
[----:B------:R-:W-:Y:S04]  /*62c0*/  STL [R1+0x82c], R8 ;  /* 0x00082c0801007387 */ /* 0x000fe80000100800 */
[----:B------:R1:W-:Y:S04]  /*62d0*/  STL [R1+0x820], R6 ;  /* 0x0008200601007387 */ /* 0x0003e80000100800 */
[----:B------:R-:W5:Y:S01]  /*62e0*/  LDL.LU R28, [R1+0x11c] ;  /* 0x00011c00011c7983 */ /* 0x000f620000300800 */
[----:B0-----:R-:W0:Y:S01]  /*62f0*/  S2R R5, SR_TID.X ;  /* 0x0000000000057919 */ /* 0x001e220000002100 */
[----:B-1----:R-:W-:-:S02]  /*6300*/  LEA.HI.X.SX32 R6, R4, R3, 0x1, P3 ;  /* 0x0000000304067211 */ /* 0x002fc400018f0eff */
[-C--:B------:R-:W-:Y:S02]  /*6310*/  LEA.HI.X.SX32 R4, R0, R3.reuse, 0x1, P4 ;  /* 0x0000000300047211 */ /* 0x080fe400020f0eff */
[----:B------:R-:W-:Y:S01]  /*6320*/  LEA.HI.X.SX32 R0, R7, R3, 0x1, P5 ;  /* 0x0000000307007211 */ /* 0x000fe200028f0eff */
[----:B------:R-:W-:Y:S04]  /*6330*/  STL [R1+0x824], R6 ;  /* 0x0008240601007387 */ /* 0x000fe80000100800 */
[----:B------:R-:W-:Y:S01]  /*6340*/  STL [R1+0x828], R4 ;  /* 0x0008280401007387 */ /* 0x000fe20000100800 */
[----:B------:R-:W-:Y:S02]  /*6350*/  LEA.HI.X.SX32 R3, R27, UR5, 0x1, P0 ;  /* 0x000000051b037c11 */ /* 0x000fe400080f0eff */
[----:B0-----:R-:W-:-:S05]  /*6360*/  LOP3.LUT R5, R5, 0x3f, RZ, 0xc0, !PT ;  /* 0x0000003f05057812 */ /* 0x001fca00078ec0ff */
[----:B------:R-:W-:Y:S02]  /*6370*/  IMAD R16, R5, R16, RZ ;  /* 0x0000001005107224 */ /* 0x000fe400078e02ff */
[----:B------:R-:W5:Y:S04]  /*6380*/  LDL.LU R5, [R1+0x118] ;  /* 0x0001180001057983 */ /* 0x000f680000300800 */
[----:B------:R0:W-:Y:S02]  /*6390*/  STL [R1+0x81c], R0 ;  /* 0x00081c0001007387 */ /* 0x0001e40000100800 */
[----:B0-----:R-:W-:-:S05]  /*63a0*/  LEA.HI.X.SX32 R0, R16, UR5, 0x1, P1 ;  /* 0x0000000510007c11 */ /* 0x001fca00088f0eff */
[----:B------:R-:W-:Y:S04]  /*63b0*/  STL [R1+0xa30], R0 ;  /* 0x000a300001007387 */ /* 0x000fe80000100800 */
[----:B------:R-:W-:Y:S01]  /*63c0*/  STL [R1+0xa34], R3 ;  /* 0x000a340301007387 */ /* 0x000fe20000100800 */
[----:B--2---:R-:W-:-:S05]  /*63d0*/  IMAD R4, R15, UR4, RZ ;  /* 0x000000040f047c24 */ /* 0x004fca000f8e02ff */
[----:B------:R-:W-:Y:S01]  /*63e0*/  STL [R1+0xab4], R4 ;  /* 0x000ab40401007387 */ /* 0x000fe20000100800 */
[----:B----4-:R-:W-:-:S05]  /*63f0*/  IMAD R6, R14, UR4, RZ ;  /* 0x000000040e067c24 */ /* 0x010fca000f8e02ff */
[----:B------:R-:W-:Y:S01]  /*6400*/  STL [R1+0xab8], R6 ;  /* 0x000ab80601007387 */ /* 0x000fe20000100800 */
[----:B---3--:R-:W-:Y:S02]  /*6410*/  IMAD R7, R26, UR4, RZ ;  /* 0x000000041a077c24 */ /* 0x008fe4000f8e02ff */
[----:B------:R-:W-:-:S03]  /*6420*/  IMAD R8, R25, UR4, RZ ;  /* 0x0000000419087c24 */ /* 0x000fc6000f8e02ff */
[----:B------:R-:W-:Y:S01]  /*6430*/  STL [R1+0xabc], R7 ;  /* 0x000abc0701007387 */ /* 0x000fe20000100800 */
[----:B------:R-:W-:-:S03]  /*6440*/  IMAD R9, R24, UR4, RZ ;  /* 0x0000000418097c24 */ /* 0x000fc6000f8e02ff */
[----:B------:R0:W-:Y:S04]  /*6450*/  STL [R1+0xac0], R8 ;  /* 0x000ac00801007387 */ /* 0x0001e80000100800 */
[----:B------:R-:W-:Y:S01]  /*6460*/  STL [R1+0xac4], R9 ;  /* 0x000ac40901007387 */ /* 0x000fe20000100800 */
[----:B-----5:R-:W-:-:S03]  /*6470*/  IMAD R10, R2, UR4, RZ ;  /* 0x00000004020a7c24 */ /* 0x020fc6000f8e02ff */
[----:B------:R-:W2:Y:S04]  /*6480*/  LDL.LU R16, [R1+0x114] ;  /* 0x0001140001107983 */ /* 0x000ea80000300800 */
[----:B------:R-:W3:Y:S04]  /*6490*/  LDL.LU R2, [R1+0x110] ;  /* 0x0001100001027983 */ /* 0x000ee80000300800 */
[----:B------:R1:W-:Y:S01]  /*64a0*/  STL [R1+0xac8], R10 ;  /* 0x000ac80a01007387 */ /* 0x0003e20000100800 */
[----:B------:R-:W-:-:S03]  /*64b0*/  IMAD R11, R23, UR4, RZ ;  /* 0x00000004170b7c24 */ /* 0x000fc6000f8e02ff */
[----:B------:R-:W4:Y:S04]  /*64c0*/  LDL.LU R19, [R1+0x10c] ;  /* 0x00010c0001137983 */ /* 0x000f280000300800 */
[----:B------:R-:W-:Y:S01]  /*64d0*/  STL [R1+0xacc], R11 ;  /* 0x000acc0b01007387 */ /* 0x000fe20000100800 */
[----:B------:R-:W-:-:S03]  /*64e0*/  IMAD R12, R29, UR4, RZ ;  /* 0x000000041d0c7c24 */ /* 0x000fc6000f8e02ff */
[----:B------:R-:W5:Y:S04]  /*64f0*/  LDL.LU R21, [R1+0x108] ;  /* 0x0001080001157983 */ /* 0x000f680000300800 */
[----:B------:R-:W5:Y:S04]  /*6500*/  LDL.LU R23, [R1+0x104] ;  /* 0x0001040001177983 */ /* 0x000f680000300800 */
[----:B------:R-:W-:Y:S04]  /*6510*/  STL [R1+0xad0], R12 ;  /* 0x000ad00c01007387 */ /* 0x000fe80000100800 */
[----:B------:R-:W5:Y:S04]  /*6520*/  LDL.LU R25, [R1+0x100] ;  /* 0x0001000001197983 */ /* 0x000f680000300800 */
[----:B------:R-:W5:Y:S01]  /*6530*/  LDL.LU R27, [R1+0xfc] ;  /* 0x0000fc00011b7983 */ /* 0x000f620000300800 */
[----:B------:R-:W-:-:S05]  /*6540*/  IMAD R13, R28, UR4, RZ ;  /* 0x000000041c0d7c24 */ /* 0x000fca000f8e02ff */
[----:B------:R-:W-:Y:S04]  /*6550*/  STL [R1+0xad4], R13 ;  /* 0x000ad40d01007387 */ /* 0x000fe80000100800 */
[----:B------:R-:W5:Y:S04]  /*6560*/  LDL.LU R29, [R1+0xf8] ;  /* 0x0000f800011d7983 */ /* 0x000f680000300800 */
[----:B0-----:R-:W1:Y:S04]  /*6570*/  LDL.LU R8, [R1+0xf4] ;  /* 0x0000f40001087983 */ /* 0x001e680000300800 */
        /* <DEDUP_REMOVED lines=12> */
[----:B------:R-:W-:-:S03]  /*6640*/  IMAD R14, R5, UR4, RZ ;  /* 0x00000004050e7c24 */ /* 0x000fc6000f8e02ff */
[----:B------:R-:W5:Y:S04]  /*6650*/  LDL.LU R5, [R1+0xc4] ;  /* 0x0000c40001057983 */ /* 0x000f680000300800 */
[----:B------:R-:W-:Y:S01]  /*6660*/  STL [R1+0xad8], R14 ;  /* 0x000ad80e01007387 */ /* 0x000fe20000100800 */
[----:B--2---:R-:W-:Y:S02]  /*6670*/  IMAD R16, R16, UR4, RZ ;  /* 0x0000000410107c24 */ /* 0x004fe4000f8e02ff */
[----:B---3--:R-:W-:-:S03]  /*6680*/  IMAD R18, R2, UR4, RZ ;  /* 0x0000000402127c24 */ /* 0x008fc6000f8e02ff */
[----:B------:R-:W-:Y:S04]  /*6690*/  STL [R1+0xadc], R16 ;  /* 0x000adc1001007387 */ /* 0x000fe80000100800 */
[----:B------:R-:W2:Y:S01]  /*66a0*/  LDL.LU R2, [R1+0xc0] ;  /* 0x0000c00001027983 */ /* 0x000ea20000300800 */
[----:B----4-:R-:W-:-:S03]  /*66b0*/  IMAD R19, R19, UR4, RZ ;  /* 0x0000000413137c24 */ /* 0x010fc6000f8e02ff */
[----:B------:R-:W-:Y:S01]  /*66c0*/  STL [R1+0xae0], R18 ;  /* 0x000ae01201007387 */ /* 0x000fe20000100800 */
[----:B-----5:R-:W-:-:S03]  /*66d0*/  IMAD R21, R21, UR4, RZ ;  /* 0x0000000415157c24 */ /* 0x020fc6000f8e02ff */
[----:B------:R-:W-:Y:S01]  /*66e0*/  STL [R1+0xae4], R19 ;  /* 0x000ae41301007387 */ /* 0x000fe20000100800 */
[----:B------:R-:W-:-:S03]  /*66f0*/  IMAD R23, R23, UR4, RZ ;  /* 0x0000000417177c24 */ /* 0x000fc6000f8e02ff */
[----:B------:R-:W-:Y:S01]  /*6700*/  STL [R1+0xae8], R21 ;  /* 0x000ae81501007387 */ /* 0x000fe20000100800 */
[----:B------:R-:W-:-:S03]  /*6710*/  IMAD R25, R25, UR4, RZ ;  /* 0x0000000419197c24 */ /* 0x000fc6000f8e02ff */
[----:B------:R-:W-:Y:S01]  /*6720*/  STL [R1+0xaec], R23 ;  /* 0x000aec1701007387 */ /* 0x000fe20000100800 */
[----:B------:R-:W-:-:S03]  /*6730*/  IMAD R27, R27, UR4, RZ ;  /* 0x000000041b1b7c24 */ /* 0x000fc6000f8e02ff */
[----:B------:R-:W-:Y:S04]  /*6740*/  STL [R1+0xaf0], R25 ;  /* 0x000af01901007387 */ /* 0x000fe80000100800 */
[----:B------:R-:W-:Y:S01]  /*6750*/  STL [R1+0xaf4], R27 ;  /* 0x000af41b01007387 */ /* 0x000fe20000100800 */
[----:B------:R-:W-:Y:S02]  /*6760*/  IMAD R29, R29, UR4, RZ ;  /* 0x000000041d1d7c24 */ /* 0x000fe4000f8e02ff */
[----:B-1----:R-:W-:-:S03]  /*6770*/  IMAD R10, R8, UR4, RZ ;  /* 0x00000004080a7c24 */ /* 0x002fc6000f8e02ff */
[----:B------:R-:W-:Y:S01]  /*6780*/  STL [R1+0xaf8], R29 ;  /* 0x000af81d01007387 */ /* 0x000fe20000100800 */
[----:B------:R-:W-:-:S03]  /*6790*/  IMAD R9, R7, UR4, RZ ;  /* 0x0000000407097c24 */ /* 0x000fc6000f8e02ff */
[----:B------:R-:W-:Y:S01]  /*67a0*/  STL [R1], R10 ;  /* 0x0000000a01007387 */ /* 0x000fe20000100800 */
[----:B------:R-:W-:-:S03]  /*67b0*/  IMAD R8, R6, UR4, RZ ;  /* 0x0000000406087c24 */ /* 0x000fc6000f8e02ff */
[----:B------:R-:W-:Y:S01]  /*67c0*/  STL [R1+0x8], R9 ;  /* 0x0000080901007387 */ /* 0x000fe20000100800 */
[----:B------:R-:W-:-:S03]  /*67d0*/  IMAD R7, R4, UR4, RZ ;  /* 0x0000000404077c24 */ /* 0x000fc6000f8e02ff */
[----:B------:R-:W-:Y:S01]  /*67e0*/  STL [R1+0x10], R8 ;  /* 0x0000100801007387 */ /* 0x000fe20000100800 */
[----:B------:R-:W-:-:S03]  /*67f0*/  IMAD R6, R3, UR4, RZ ;  /* 0x0000000403067c24 */ /* 0x000fc6000f8e02ff */
[----:B------:R-:W-:Y:S01]  /*6800*/  STL [R1+0x18], R7 ;  /* 0x0000180701007387 */ /* 0x000fe20000100800 */
[----:B------:R-:W-:-:S03]  /*6810*/  IMAD R4, R0, UR4, RZ ;  /* 0x0000000400047c24 */ /* 0x000fc6000f8e02ff */
[----:B------:R-:W-:Y:S01]  /*6820*/  STL [R1+0x1c], R6 ;  /* 0x00001c0601007387 */ /* 0x000fe20000100800 */
[----:B------:R-:W-:-:S03]  /*6830*/  IMAD R3, R17, UR4, RZ ;  /* 0x0000000411037c24 */ /* 0x000fc6000f8e02ff */
[----:B------:R0:W-:Y:S01]  /*6840*/  STL [R1+0x24], R4 ;  /* 0x0000240401007387 */ /* 0x0001e20000100800 */
[----:B------:R-:W-:-:S03]  /*6850*/  IMAD R0, R20, UR4, RZ ;  /* 0x0000000414007c24 */ /* 0x000fc6000f8e02ff */
[----:B------:R1:W-:Y:S01]  /*6860*/  STL [R1+0x2c], R3 ;  /* 0x00002c0301007387 */ /* 0x0003e20000100800 */
[----:B0-----:R-:W-:-:S03]  /*6870*/  IMAD R4, R22, UR4, RZ ;  /* 0x0000000416047c24 */ /* 0x001fc6000f8e02ff */
[----:B------:R0:W-:Y:S01]  /*6880*/  STL [R1+0x34], R0 ;  /* 0x0000340001007387 */ /* 0x0001e20000100800 */
[----:B-1----:R-:W-:-:S03]  /*6890*/  IMAD R3, R15, UR4, RZ ;  /* 0x000000040f037c24 */ /* 0x002fc6000f8e02ff */
[----:B------:R1:W-:Y:S01]  /*68a0*/  STL [R1+0x3c], R4 ;  /* 0x00003c0401007387 */ /* 0x0003e20000100800 */
[----:B0-----:R-:W-:-:S03]  /*68b0*/  IMAD R0, R26, UR4, RZ ;  /* 0x000000041a007c24 */ /* 0x001fc6000f8e02ff */
[----:B------:R0:W-:Y:S01]  /*68c0*/  STL [R1+0x44], R3 ;  /* 0x0000440301007387 */ /* 0x0001e20000100800 */
[----:B-1----:R-:W-:-:S03]  /*68d0*/  IMAD R4, R24, UR4, RZ ;  /* 0x0000000418047c24 */ /* 0x002fc6000f8e02ff */
[----:B------:R1:W-:Y:S04]  /*68e0*/  STL [R1+0x50], R0 ;  /* 0x0000500001007387 */ /* 0x0003e80000100800 */
[----:B------:R-:W-:Y:S01]  /*68f0*/  STL [R1+0x58], R4 ;  /* 0x0000580401007387 */ /* 0x000fe20000100800 */
[----:B0-----:R-:W-:-:S03]  /*6900*/  IMAD R3, R28, UR4, RZ ;  /* 0x000000041c037c24 */ /* 0x001fc6000f8e02ff */
[----:B------:R-:W3:Y:S01]  /*6910*/  LDL.LU R28, [R1+0xbc] ;  /* 0x0000bc00011c7983 */ /* 0x000ee20000300800 */
[----:B-1----:R-:W-:-:S03]  /*6920*/  IMAD R0, R5, UR4, RZ ;  /* 0x0000000405007c24 */ /* 0x002fc6000f8e02ff */
[----:B------:R-:W-:Y:S04]  /*6930*/  STL [R1+0x70], R3 ;  /* 0x0000700301007387 */ /* 0x000fe80000100800 */
[----:B---3--:R0:W-:Y:S04]  /*6940*/  STL [R1+0xafc], R28 ;  /* 0x000afc1c01007387 */ /* 0x0081e80000100800 */
[----:B------:R2:W-:Y:S04]  /*6950*/  STL [R1+0x7c], R0 ;  /* 0x00007c0001007387 */ /* 0x0005e80000100800 */
[----:B0-----:R-:W3:Y:S01]  /*6960*/  LDL.LU R28, [R1+0xac] ;  /* 0x0000ac00011c7983 */ /* 0x001ee20000300800 */
[----:B--2---:R-:W-:-:S03]  /*6970*/  IMAD R0, R2, UR4, RZ ;  /* 0x0000000402007c24 */ /* 0x004fc6000f8e02ff */
[----:B------:R-:W2:Y:S04]  /*6980*/  LDL.LU R29, [R1+0xb8] ;  /* 0x0000b800011d7983 */ /* 0x000ea80000300800 */
[----:B------:R-:W4:Y:S04]  /*6990*/  LDL.LU R27, [R1+0xb4] ;  /* 0x0000b400011b7983 */ /* 0x000f280000300800 */
[----:B------:R0:W-:Y:S04]  /*69a0*/  STL [R1+0x98], R0 ;  /* 0x0000980001007387 */ /* 0x0001e80000100800 */
        /* <DEDUP_REMOVED lines=17> */
[----:B0-----:R-:W5:Y:S04]  /*6ac0*/  LDL.LU R0, [R1+0x4c] ;  /* 0x00004c0001007983 */ /* 0x001f680000300800 */
        /* <DEDUP_REMOVED lines=8> */
[----:B---3--:R-:W-:-:S05]  /*6b50*/  IMAD R28, R28, UR4, RZ ;  /* 0x000000041c1c7c24 */ /* 0x008fca000f8e02ff */
[----:B------:R0:W-:Y:S04]  /*6b60*/  STL [R1+0xac], R28 ;  /* 0x0000ac1c01007387 */ /* 0x0001e80000100800 */
[----:B0-----:R-:W3:Y:S01]  /*6b70*/  LDL.LU R28, [R1+0xafc] ;  /* 0x000afc00011c7983 */ /* 0x001ee20000300800 */
[----:B--2---:R-:W-:Y:S02]  /*6b80*/  IMAD R29, R29, UR4, RZ ;  /* 0x000000041d1d7c24 */ /* 0x004fe4000f8e02ff */
[----:B----4-:R-:W-:Y:S02]  /*6b90*/  IMAD R27, R27, UR4, RZ ;  /* 0x000000041b1b7c24 */ /* 0x010fe4000f8e02ff */
[----:B-----5:R-:W-:Y:S02]  /*6ba0*/  IMAD R25, R25, UR4, RZ ;  /* 0x0000000419197c24 */ /* 0x020fe4000f8e02ff */
[----:B------:R-:W-:-:S02]  /*6bb0*/  IMAD R23, R23, UR4, RZ ;  /* 0x0000000417177c24 */ /* 0x000fc4000f8e02ff */
[----:B------:R-:W-:Y:S02]  /*6bc0*/  IMAD R21, R21, UR4, RZ ;  /* 0x0000000415157c24 */ /* 0x000fe4000f8e02ff */
[----:B------:R-:W-:Y:S02]  /*6bd0*/  IMAD R19, R19, UR4, RZ ;  /* 0x0000000413137c24 */ /* 0x000fe4000f8e02ff */
[----:B------:R-:W-:Y:S02]  /*6be0*/  IMAD R18, R18, UR4, RZ ;  /* 0x0000000412127c24 */ /* 0x000fe4000f8e02ff */
[----:B------:R-:W-:Y:S02]  /*6bf0*/  IMAD R16, R16, UR4, RZ ;  /* 0x0000000410107c24 */ /* 0x000fe4000f8e02ff */
[----:B------:R-:W-:Y:S02]  /*6c00*/  IMAD R14, R14, UR4, RZ ;  /* 0x000000040e0e7c24 */ /* 0x000fe4000f8e02ff */
        /* <DEDUP_REMOVED lines=9> */
[----:B---3--:R-:W-:-:S05]  /*6ca0*/  IMAD R28, R28, UR4, RZ ;  /* 0x000000041c1c7c24 */ /* 0x008fca000f8e02ff */
        /* <DEDUP_REMOVED lines=37> */
[----:B0-----:R-:W3:Y:S01]  /*6f00*/  LDL.LU R4, [R1+0xab4] ;  /* 0x000ab40001047983 */ /* 0x001ee20000300800 */
[----:B------:R-:W-:-:S02]  /*6f10*/  IMAD R3, R3, UR4, RZ ;  /* 0x0000000403037c24 */ /* 0x000fc4000f8e02ff */
[----:B------:R-:W-:Y:S02]  /*6f20*/  IMAD R0, R0, UR4, RZ ;  /* 0x0000000400007c24 */ /* 0x000fe4000f8e02ff */
[----:B------:R-:W-:Y:S01]  /*6f30*/  IMAD R17, R17, UR4, RZ ;  /* 0x0000000411117c24 */ /* 0x000fe2000f8e02ff */
[----:B------:R0:W-:Y:S01]  /*6f40*/  STL [R1+0x104], R3 ;  /* 0x0001040301007387 */ /* 0x0001e20000100800 */
[----:B------:R-:W-:-:S03]  /*6f50*/  IMAD R15, R15, UR4, RZ ;  /* 0x000000040f0f7c24 */ /* 0x000fc6000f8e02ff */
[----:B------:R1:W-:Y:S01]  /*6f60*/  STL [R1+0x10c], R0 ;  /* 0x00010c0001007387 */ /* 0x0003e20000100800 */
[----:B0-----:R-:W-:-:S03]  /*6f70*/  IMAD R3, R20, UR4, RZ ;  /* 0x0000000414037c24 */ /* 0x001fc6000f8e02ff */
[----:B------:R-:W-:Y:S01]  /*6f80*/  STL [R1+0x114], R17 ;  /* 0x0001141101007387 */ /* 0x000fe20000100800 */
[----:B-1----:R-:W-:-:S03]  /*6f90*/  IMAD R0, R22, UR4, RZ ;  /* 0x0000000416007c24 */ /* 0x002fc6000f8e02ff */
[----:B------:R0:W-:Y:S04]  /*6fa0*/  STL [R1+0x118], R3 ;  /* 0x0001180301007387 */ /* 0x0001e80000100800 */
[----:B------:R1:W-:Y:S01]  /*6fb0*/  STL [R1+0x120], R0 ;  /* 0x0001200001007387 */ /* 0x0003e20000100800 */
[----:B0-----:R-:W-:-:S03]  /*6fc0*/  IMAD R3, R26, UR4, RZ ;  /* 0x000000041a037c24 */ /* 0x001fc6000f8e02ff */
[----:B------:R-:W-:Y:S01]  /*6fd0*/  STL [R1+0x124], R15 ;  /* 0x0001240f01007387 */ /* 0x000fe20000100800 */
[----:B-1----:R-:W-:-:S03]  /*6fe0*/  IMAD R0, R24, UR4, RZ ;  /* 0x0000000418007c24 */ /* 0x002fc6000f8e02ff */
[----:B------:R-:W-:Y:S04]  /*6ff0*/  STL [R1+0x12c], R3 ;  /* 0x00012c0301007387 */ /* 0x000fe80000100800 */
[----:B------:R2:W-:Y:S01]  /*7000*/  STL [R1+0xa38], R3 ;  /* 0x000a380301007387 */ /* 0x0005e20000100800 */
[----:B------:R-:W-:-:S03]  /*7010*/  IMAD R5, R5, UR4, RZ ;  /* 0x0000000405057c24 */ /* 0x000fc6000f8e02ff */
[----:B------:R-:W-:Y:S01]  /*7020*/  STL [R1+0x134], R0 ;  /* 0x0001340001007387 */ /* 0x000fe20000100800 */
[----:B--2---:R-:W-:-:S03]  /*7030*/  IMAD R3, R28, UR4, RZ ;  /* 0x000000041c037c24 */ /* 0x004fc6000f8e02ff */
[----:B------:R4:W-:Y:S01]  /*7040*/  STL [R1+0xa3c], R0 ;  /* 0x000a3c0001007387 */ /* 0x0009e20000100800 */
[----:B------:R-:W-:-:S03]  /*7050*/  IMAD R2, R2, UR4, RZ ;  /* 0x0000000402027c24 */ /* 0x000fc6000f8e02ff */
[----:B------:R-:W-:Y:S01]  /*7060*/  STL [R1+0x144], R3 ;  /* 0x0001440301007387 */ /* 0x000fe20000100800 */
[----:B----4-:R-:W-:Y:S02]  /*7070*/  SHF.R.S32.HI R0, RZ, 0x1f, R12 ;  /* 0x0000001fff007819 */ /* 0x010fe4000001140c */
[----:B-----5:R-:W-:Y:S02]  /*7080*/  SHF.R.S32.HI R28, RZ, 0x1f, R11 ;  /* 0x0000001fff1c7819 */ /* 0x020fe4000001140b */
[----:B---3--:R-:W-:Y:S02]  /*7090*/  SHF.R.S32.HI R26, RZ, 0x1f, R10 ;  /* 0x0000001fff1a7819 */ /* 0x008fe4000001140a */
[----:B------:R-:W-:Y:S02]  /*70a0*/  SHF.R.S32.HI R24, RZ, 0x1f, R9 ;  /* 0x0000001fff187819 */ /* 0x000fe40000011409 */
[----:B------:R-:W-:Y:S02]  /*70b0*/  SHF.R.S32.HI R22, RZ, 0x1f, R8 ;  /* 0x0000001fff167819 */ /* 0x000fe40000011408 */
[----:B------:R-:W-:-:S02]  /*70c0*/  SHF.R.S32.HI R20, RZ, 0x1f, R7 ;  /* 0x0000001fff147819 */ /* 0x000fc40000011407 */
[----:B------:R-:W-:Y:S02]  /*70d0*/  SHF.R.S32.HI R17, RZ, 0x1f, R6 ;  /* 0x0000001fff117819 */ /* 0x000fe40000011406 */
[----:B------:R-:W-:-:S05]  /*70e0*/  SHF.R.S32.HI R15, RZ, 0x1f, R4 ;  /* 0x0000001fff0f7819 */ /* 0x000fca0000011404 */
[----:B------:R-:W-:Y:S04]  /*70f0*/  STL [R1+0xa44], R15 ;  /* 0x000a440f01007387 */ /* 0x000fe80000100800 */
        /* <DEDUP_REMOVED lines=8> */
[----:B------:R0:W-:Y:S04]  /*7180*/  STL [R1+0xa58], R7 ;  /* 0x000a580701007387 */ /* 0x0001e80000100800 */
[----:B------:R-:W-:Y:S04]  /*7190*/  STL [R1+0xa64], R22 ;  /* 0x000a641601007387 */ /* 0x000fe80000100800 */
[----:B------:R-:W-:Y:S04]  /*71a0*/  STL [R1+0xa60], R8 ;  /* 0x000a600801007387 */ /* 0x000fe80000100800 */
[----:B------:R-:W-:Y:S04]  /*71b0*/  STL [R1+0xa6c], R24 ;  /* 0x000a6c1801007387 */ /* 0x000fe80000100800 */
[----:B------:R1:W-:Y:S04]  /*71c0*/  STL [R1+0xa68], R9 ;  /* 0x000a680901007387 */ /* 0x0003e80000100800 */
[----:B------:R-:W-:Y:S04]  /*71d0*/  STL [R1+0xa74], R26 ;  /* 0x000a741a01007387 */ /* 0x000fe80000100800 */
[----:B------:R-:W-:Y:S04]  /*71e0*/  STL [R1+0xa70], R10 ;  /* 0x000a700a01007387 */ /* 0x000fe80000100800 */
[----:B------:R-:W-:Y:S04]  /*71f0*/  STL [R1+0xa7c], R28 ;  /* 0x000a7c1c01007387 */ /* 0x000fe80000100800 */
[----:B------:R-:W-:Y:S04]  /*7200*/  STL [R1+0xa78], R11 ;  /* 0x000a780b01007387 */ /* 0x000fe80000100800 */
[----:B0-----:R-:W2:Y:S04]  /*7210*/  LDL R7, [R1] ;  /* 0x0000000001077983 */ /* 0x001ea80000100800 */
[----:B------:R-:W3:Y:S04]  /*7220*/  LDL R20, [R1+0x8] ;  /* 0x0000080001147983 */ /* 0x000ee80000100800 */
[----:B------:R0:W-:Y:S04]  /*7230*/  STL [R1+0x4], R0 ;  /* 0x0000040001007387 */ /* 0x0001e80000100800 */
[----:B------:R-:W4:Y:S04]  /*7240*/  LDL R2, [R1+0x10] ;  /* 0x0000100001027983 */ /* 0x000f280000100800 */
[----:B------:R-:W5:Y:S04]  /*7250*/  LDL R6, [R1+0x18] ;  /* 0x0000180001067983 */ /* 0x000f680000100800 */
[----:B------:R-:W5:Y:S04]  /*7260*/  LDL R17, [R1+0x1c] ;  /* 0x00001c0001117983 */ /* 0x000f680000100800 */
[----:B------:R-:W5:Y:S04]  /*7270*/  LDL R5, [R1+0x24] ;  /* 0x0000240001057983 */ /* 0x000f680000100800 */
[----:B------:R-:W5:Y:S04]  /*7280*/  LDL R4, [R1+0x2c] ;  /* 0x00002c0001047983 */ /* 0x000f680000100800 */
[----:B------:R-:W5:Y:S01]  /*7290*/  LDL R15, [R1+0x34] ;  /* 0x00003400010f7983 */ /* 0x000f620000100800 */
[----:B-1----:R-:W-:-:S02]  /*72a0*/  SHF.R.S32.HI R9, RZ, 0x1f, R13 ;  /* 0x0000001fff097819 */ /* 0x002fc4000001140d */
[----:B------:R-:W-:Y:S01]  /*72b0*/  SHF.R.S32.HI R8, RZ, 0x1f, R14 ;  /* 0x0000001fff087819 */ /* 0x000fe2000001140e */
[----:B0-----:R-:W5:Y:S04]  /*72c0*/  LDL R0, [R1+0x3c] ;  /* 0x00003c0001007983 */ /* 0x001f680000100800 */
[----:B------:R-:W5:Y:S04]  /*72d0*/  LDL R3, [R1+0x44] ;  /* 0x0000440001037983 */ /* 0x000f680000100800 */
[----:B------:R-:W-:Y:S04]  /*72e0*/  STL [R1+0xa80], R12 ;  /* 0x000a800c01007387 */ /* 0x000fe80000100800 */
[----:B------:R-:W-:Y:S04]  /*72f0*/  STL [R1+0xa84], R13 ;  /* 0x000a840d01007387 */ /* 0x000fe80000100800 */
[----:B------:R0:W-:Y:S04]  /*7300*/  STL [R1+0xc], R9 ;  /* 0x00000c0901007387 */ /* 0x0001e80000100800 */
[----:B------:R-:W-:Y:S04]  /*7310*/  STL [R1+0xa88], R14 ;  /* 0x000a880e01007387 */ /* 0x000fe80000100800 */
[----:B------:R1:W-:Y:S01]  /*7320*/  STL [R1+0x14], R8 ;  /* 0x0000140801007387 */ /* 0x0003e20000100800 */
[----:B0-----:R-:W-:-:S03]  /*7330*/  SHF.R.S32.HI R9, RZ, 0x1f, R16 ;  /* 0x0000001fff097819 */ /* 0x001fc60000011410 */
[----:B------:R-:W-:Y:S01]  /*7340*/  STL [R1+0xa8c], R16 ;  /* 0x000a8c1001007387 */ /* 0x000fe20000100800 */
[----:B-1----:R-:W-:-:S03]  /*7350*/  SHF.R.S32.HI R8, RZ, 0x1f, R18 ;  /* 0x0000001fff087819 */ /* 0x002fc60000011412 */
        /* <DEDUP_REMOVED lines=18> */
[----:B------:R-:W-:Y:S04]  /*7480*/  STL [R1+0x4c], R9 ;  /* 0x00004c0901007387 */ /* 0x000fe80000100800 */
[----:B------:R-:W-:Y:S04]  /*7490*/  STL [R1+0xaa8], R29 ;  /* 0x000aa81d01007387 */ /* 0x000fe80000100800 */
[----:B------:R3:W-:Y:S01]  /*74a0*/  STL [R1+0x54], R8 ;  /* 0x0000540801007387 */ /* 0x0007e20000100800 */
[----:B--2---:R-:W-:Y:S02]  /*74b0*/  SHF.R.S32.HI R7, RZ, 0x1f, R7 ;  /* 0x0000001fff077819 */ /* 0x004fe40000011407 */
[----:B---3--:R-:W-:-:S03]  /*74c0*/  SHF.R.S32.HI R8, RZ, 0x1f, R20 ;  /* 0x0000001fff087819 */ /* 0x008fc60000011414 */
[----:B------:R5:W-:Y:S01]  /*74d0*/  STL [R1+0x5c], R7 ;  /* 0x00005c0701007387 */ /* 0x000be20000100800 */
[----:B----4-:R-:W-:-:S03]  /*74e0*/  SHF.R.S32.HI R2, RZ, 0x1f, R2 ;  /* 0x0000001fff027819 */ /* 0x010fc60000011402 */
[----:B------:R-:W-:Y:S01]  /*74f0*/  STL [R1+0x60], R8 ;  /* 0x0000600801007387 */ /* 0x000fe20000100800 */
[----:B-----5:R-:W-:-:S03]  /*7500*/  SHF.R.S32.HI R7, RZ, 0x1f, R6 ;  /* 0x0000001fff077819 */ /* 0x020fc60000011406 */
[----:B------:R0:W-:Y:S01]  /*7510*/  STL [R1+0x64], R2 ;  /* 0x0000640201007387 */ /* 0x0001e20000100800 */
[----:B------:R-:W-:-:S03]  /*7520*/  SHF.R.S32.HI R6, RZ, 0x1f, R17 ;  /* 0x0000001fff067819 */ /* 0x000fc60000011411 */
[----:B------:R-:W-:Y:S01]  /*7530*/  STL [R1+0x68], R7 ;  /* 0x0000680701007387 */ /* 0x000fe20000100800 */
[----:B0-----:R-:W-:Y:S02]  /*7540*/  SHF.R.S32.HI R2, RZ, 0x1f, R5 ;  /* 0x0000001fff027819 */ /* 0x001fe40000011405 */
[----:B------:R-:W-:Y:S01]  /*7550*/  SHF.R.S32.HI R5, RZ, 0x1f, R4 ;  /* 0x0000001fff057819 */ /* 0x000fe20000011404 */
[----:B------:R-:W-:Y:S01]  /*7560*/  STL [R1+0x6c], R6 ;  /* 0x00006c0601007387 */ /* 0x000fe20000100800 */
[----:B------:R-:W-:-:S03]  /*7570*/  SHF.R.S32.HI R4, RZ, 0x1f, R15 ;  /* 0x0000001fff047819 */ /* 0x000fc6000001140f */
[----:B------:R0:W-:Y:S04]  /*7580*/  STL [R1+0x74], R2 ;  /* 0x0000740201007387 */ /* 0x0001e80000100800 */
[----:B------:R-:W-:Y:S04]  /*7590*/  STL [R1+0x78], R5 ;  /* 0x0000780501007387 */ /* 0x000fe80000100800 */
[----:B------:R-:W-:Y:S04]  /*75a0*/  STL [R1+0x80], R4 ;  /* 0x0000800401007387 */ /* 0x000fe80000100800 */
[----:B------:R-:W2:Y:S01]  /*75b0*/  LDL R29, [R1+0x70] ;  /* 0x00007000011d7983 */ /* 0x000ea20000100800 */
[----:B0-----:R-:W-:-:S02]  /*75c0*/  SHF.R.S32.HI R2, RZ, 0x1f, R0 ;  /* 0x0000001fff027819 */ /* 0x001fc40000011400 */
[----:B------:R-:W-:-:S03]  /*75d0*/  SHF.R.S32.HI R0, RZ, 0x1f, R3 ;  /* 0x0000001fff007819 */ /* 0x000fc60000011403 */
[----:B------:R-:W-:Y:S04]  /*75e0*/  STL [R1+0x84], R2 ;  /* 0x0000840201007387 */ /* 0x000fe80000100800 */
[----:B--2---:R0:W-:Y:S04]  /*75f0*/  STL [R1+0xaac], R29 ;  /* 0x000aac1d01007387 */ /* 0x0041e80000100800 */
[----:B------:R-:W-:Y:S04]  /*7600*/  STL [R1+0x88], R0 ;  /* 0x0000880001007387 */ /* 0x000fe80000100800 */
[----:B0-----:R-:W2:Y:S04]  /*7610*/  LDL R29, [R1+0x58] ;  /* 0x00005800011d7983 */ /* 0x001ea80000100800 */
[----:B--2---:R0:W-:Y:S04]  /*7620*/  STL [R1+0xab0], R29 ;  /* 0x000ab01d01007387 */ /* 0x0041e80000100800 */
[----:B------:R-:W2:Y:S04]  /*7630*/  LDL R27, [R1+0x7c] ;  /* 0x00007c00011b7983 */ /* 0x000ea80000100800 */
[----:B------:R-:W3:Y:S04]  /*7640*/  LDL R25, [R1+0x98] ;  /* 0x0000980001197983 */ /* 0x000ee80000100800 */
[----:B0-----:R-:W4:Y:S04]  /*7650*/  LDL R29, [R1+0x50] ;  /* 0x00005000011d7983 */ /* 0x001f280000100800 */
[----:B------:R-:W5:Y:S04]  /*7660*/  LDL R23, [R1+0xac] ;  /* 0x0000ac0001177983 */ /* 0x000f680000100800 */
        /* <DEDUP_REMOVED lines=24> */
[----:B------:R-:W5:Y:S01]  /*77f0*/  LDL R3, [R1+0x124] ;  /* 0x0001240001037983 */ /* 0x000f620000100800 */
[----:B----4-:R-:W-:-:S05]  /*7800*/  SHF.R.S32.HI R29, RZ, 0x1f, R29 ;  /* 0x0000001fff1d7819 */ /* 0x010fca000001141d */
[----:B------:R0:W-:Y:S04]  /*7810*/  STL [R1+0x8c], R29 ;  /* 0x00008c1d01007387 */ /* 0x0001e80000100800 */
[----:B0-----:R-:W4:Y:S02]  /*7820*/  LDL.LU R29, [R1+0xab0] ;  /* 0x000ab000011d7983 */ /* 0x001f240000300800 */
[----:B----4-:R-:W-:-:S05]  /*7830*/  SHF.R.S32.HI R29, RZ, 0x1f, R29 ;  /* 0x0000001fff1d7819 */ /* 0x010fca000001141d */
[----:B------:R0:W-:Y:S04]  /*7840*/  STL [R1+0x90], R29 ;  /* 0x0000901d01007387 */ /* 0x0001e80000100800 */
[----:B0-----:R-:W4:Y:S01]  /*7850*/  LDL.LU R29, [R1+0xaac] ;  /* 0x000aac00011d7983 */ /* 0x001f220000300800 */
[----:B--2---:R-:W-:Y:S02]  /*7860*/  SHF.R.S32.HI R27, RZ, 0x1f, R27 ;  /* 0x0000001fff1b7819 */ /* 0x004fe4000001141b */
[----:B---3--:R-:W-:Y:S02]  /*7870*/  SHF.R.S32.HI R25, RZ, 0x1f, R25 ;  /* 0x0000001fff197819 */ /* 0x008fe40000011419 */
[----:B-----5:R-:W-:Y:S02]  /*7880*/  SHF.R.S32.HI R23, RZ, 0x1f, R23 ;  /* 0x0000001fff177819 */ /* 0x020fe40000011417 */
[----:B------:R-:W-:-:S02]  /*7890*/  SHF.R.S32.HI R21, RZ, 0x1f, R21 ;  /* 0x0000001fff157819 */ /* 0x000fc40000011415 */
[----:B------:R-:W-:Y:S02]  /*78a0*/  SHF.R.S32.HI R19, RZ, 0x1f, R19 ;  /* 0x0000001fff137819 */ /* 0x000fe40000011413 */
[----:B------:R-:W-:Y:S02]  /*78b0*/  SHF.R.S32.HI R18, RZ, 0x1f, R18 ;  /* 0x0000001fff127819 */ /* 0x000fe40000011412 */
[----:B------:R-:W-:Y:S02]  /*78c0*/  SHF.R.S32.HI R16, RZ, 0x1f, R16 ;  /* 0x0000001fff107819 */ /* 0x000fe40000011410 */
[----:B------:R-:W-:Y:S02]  /*78d0*/  SHF.R.S32.HI R14, RZ, 0x1f, R14 ;  /* 0x0000001fff0e7819 */ /* 0x000fe4000001140e */
[----:B------:R-:W-:Y:S02]  /*78e0*/  SHF.R.S32.HI R13, RZ, 0x1f, R13 ;  /* 0x0000001fff0d7819 */ /* 0x000fe4000001140d */
        /* <DEDUP_REMOVED lines=19> */
[----:B----4-:R-:W-:-:S05]  /*7a20*/  SHF.R.S32.HI R29, RZ, 0x1f, R29 ;  /* 0x0000001fff1d7819 */ /* 0x010fca000001141d */
        /* <DEDUP_REMOVED lines=27> */
[----:B0-----:R-:W5:Y:S04]  /*7be0*/  LDL.LU R26, [R1+0xa74] ;  /* 0x000a7400011a7983 */ /* 0x001f680000300800 */
[----:B------:R0:W-:Y:S04]  /*7bf0*/  STL [R1+0x14c], R10 ;  /* 0x00014c0a01007387 */ /* 0x0001e80000100800 */
[----:B0-----:R-:W3:Y:S04]  /*7c00*/  LDL.LU R10, [R1+0xa70] ;  /* 0x000a7000010a7983 */ /* 0x001ee80000300800 */
[----:B------:R0:W-:Y:S04]  /*7c10*/  STL [R1+0x150], R24 ;  /* 0x0001501801007387 */ /* 0x0001e80000100800 */
[----:B0-----:R-:W5:Y:S04]  /*7c20*/  LDL.LU R24, [R1+0xa6c] ;  /* 0x000a6c0001187983 */ /* 0x001f680000300800 */
        /* <DEDUP_REMOVED lines=15> */
[----:B0-----:R-:W2:Y:S04]  /*7d20*/  LDL.LU R6, [R1+0xa4c] ;  /* 0x000a4c0001067983 */ /* 0x001ea80000300800 */
[----:B------:R0:W-:Y:S04]  /*7d30*/  STL [R1+0x174], R5 ;  /* 0x0001740501007387 */ /* 0x0001e80000100800 */
[----:B0-----:R-:W4:Y:S04]  /*7d40*/  LDL.LU R5, [R1+0xa48] ;  /* 0x000a480001057983 */ /* 0x001f280000300800 */
[----:B------:R0:W-:Y:S04]  /*7d50*/  STL [R1+0x178], R15 ;  /* 0x0001780f01007387 */ /* 0x0001e80000100800 */
[----:B0-----:R-:W3:Y:S04]  /*7d60*/  LDL.LU R15, [R1+0xa44] ;  /* 0x000a4400010f7983 */ /* 0x001ee80000300800 */
[----:B------:R0:W-:Y:S04]  /*7d70*/  STL [R1+0x17c], R4 ;  /* 0x00017c0401007387 */ /* 0x0001e80000100800 */
[----:B0-----:R-:W2:Y:S04]  /*7d80*/  LDL.LU R4, [R1+0xa40] ;  /* 0x000a400001047983 */ /* 0x001ea80000300800 */
[----:B------:R0:W-:Y:S04]  /*7d90*/  STL [R1+0x180], R0 ;  /* 0x0001800001007387 */ /* 0x0001e80000100800 */
[----:B0-----:R-:W5:Y:S04]  /*7da0*/  LDL.LU R0, [R1+0xa3c] ;  /* 0x000a3c0001007983 */ /* 0x001f680000300800 */
[----:B------:R0:W-:Y:S04]  /*7db0*/  STL [R1+0x184], R3 ;  /* 0x0001840301007387 */ /* 0x0001e80000100800 */
[----:B0-----:R-:W3:Y:S01]  /*7dc0*/  LDL.LU R3, [R1+0xa38] ;  /* 0x000a380001037983 */ /* 0x001ee20000300800 */
[----:B----4-:R-:W-:-:S02]  /*7dd0*/  SHF.R.S32.HI R5, RZ, 0x1f, R5 ;  /* 0x0000001fff057819 */ /* 0x010fc40000011405 */
[----:B-----5:R-:W-:Y:S02]  /*7de0*/  SHF.R.S32.HI R0, RZ, 0x1f, R0 ;  /* 0x0000001fff007819 */ /* 0x020fe40000011400 */
[----:B---3--:R-:W-:-:S05]  /*7df0*/  SHF.R.S32.HI R3, RZ, 0x1f, R3 ;  /* 0x0000001fff037819 */ /* 0x008fca0000011403 */
[----:B------:R0:W-:Y:S04]  /*7e00*/  STL [R1+0x188], R3 ;  /* 0x0001880301007387 */ /* 0x0001e80000100800 */
[----:B0-----:R-:W3:Y:S04]  /*7e10*/  LDL.LU R3, [R1+0xa34] ;  /* 0x000a340001037983 */ /* 0x001ee80000300800 */
[----:B------:R0:W-:Y:S04]  /*7e20*/  STL [R1+0x18c], R0 ;  /* 0x00018c0001007387 */ /* 0x0001e80000100800 */
[----:B0-----:R-:W4:Y:S04]  /*7e30*/  LDL.LU R0, [R1+0xa30] ;  /* 0x000a300001007983 */ /* 0x001f280000300800 */
[----:B------:R0:W-:Y:S04]  /*7e40*/  STL [R1+0x190], R5 ;  /* 0x0001900501007387 */ /* 0x0001e80000100800 */
[----:B0-----:R-:W2:Y:S01]  /*7e50*/  LDL.LU R5, [R1+0xa2c] ;  /* 0x000a2c0001057983 */ /* 0x001ea20000300800 */
[----:B------:R-:W-:-:S05]  /*7e60*/  SHF.R.S32.HI R2, RZ, 0x1f, R2 ;  /* 0x0000001fff027819 */ /* 0x000fca0000011402 */
[----:B------:R2:W-:Y:S02]  /*7e70*/  STL [R1+0x194], R2 ;  /* 0x0001940201007387 */ /* 0x0005e40000100800 */
[----:B--2---:R-:W-:-:S05]  /*7e80*/  IADD3 R2, P3, R4, R5, RZ ;  /* 0x0000000504027210 */ /* 0x004fca0007f7e0ff */
[----:B------:R0:W-:Y:S04]  /*7e90*/  STL [R1+0x420], R2 ;  /* 0x0004200201007387 */ /* 0x0001e80000100800 */
[----:B0-----:R-:W2:Y:S02]  /*7ea0*/  LDL.LU R2, [R1+0xa28] ;  /* 0x000a280001027983 */ /* 0x001ea40000300800 */
[----:B--2---:R-:W-:-:S05]  /*7eb0*/  IADD3 R4, P2, R4, R2, RZ ;  /* 0x0000000204047210 */ /* 0x004fca0007f5e0ff */
[----:B------:R0:W-:Y:S02]  /*7ec0*/  STL [R1+0x428], R4 ;  /* 0x0004280401007387 */ /* 0x0001e40000100800 */
[C---:B0-----:R-:W-:Y:S02]  /*7ed0*/  IADD3 R4, P1, R6.reuse, R5, RZ ;  /* 0x0000000506047210 */ /* 0x041fe40007f3e0ff */
[----:B------:R-:W-:-:S03]  /*7ee0*/  IADD3 R6, P0, R6, R2, RZ ;  /* 0x0000000206067210 */ /* 0x000fc60007f1e0ff */
[----:B------:R0:W-:Y:S04]  /*7ef0*/  STL [R1+0x430], R4 ;  /* 0x0004300401007387 */ /* 0x0001e80000100800 */
[----:B------:R1:W-:Y:S01]  /*7f00*/  STL [R1+0x460], R6 ;  /* 0x0004600601007387 */ /* 0x0003e20000100800 */
[C---:B0-----:R-:W-:Y:S02]  /*7f10*/  IADD3 R4, P6, R7.reuse, R5, RZ ;  /* 0x0000000507047210 */ /* 0x041fe40007fde0ff */
[----:B-1----:R-:W-:-:S03]  /*7f20*/  IADD3 R6, P5, R7, R2, RZ ;  /* 0x0000000207067210 */ /* 0x002fc60007fbe0ff */
[----:B------:R0:W-:Y:S01]  /*7f30*/  STL [R1+0x468], R4 ;  /* 0x0004680401007387 */ /* 0x0001e20000100800 */
[----:B---3--:R-:W-:-:S03]  /*7f40*/  IMAD.X R7, R15, 0x1, R3, P3 ;  /* 0x000000010f077824 */ /* 0x008fc600018e0603 */
[----:B------:R1:W-:Y:S01]  /*7f50*/  STL [R1+0x470], R6 ;  /* 0x0004700601007387 */ /* 0x0003e20000100800 */
[C---:B0-----:R-:W-:Y:S02]  /*7f60*/  IADD3 R4, P4, R8.reuse, R5, RZ ;  /* 0x0000000508047210 */ /* 0x041fe40007f9e0ff */
[----:B-1----:R-:W-:-:S03]  /*7f70*/  IADD3 R6, P3, R8, R2, RZ ;  /* 0x0000000208067210 */ /* 0x002fc60007f7e0ff */
[----:B------:R4:W-:Y:S04]  /*7f80*/  STL [R1+0x478], R4 ;  /* 0x0004780401007387 */ /* 0x0009e80000100800 */
[----:B------:R0:W-:Y:S01]  /*7f90*/  STL [R1+0x41c], R7 ;  /* 0x00041c0701007387 */ /* 0x0001e20000100800 */
[----:B----4-:R-:W-:-:S03]  /*7fa0*/  IMAD.X R4, R15, 0x1, R0, P2 ;  /* 0x000000010f047824 */ /* 0x010fc600010e0600 */
[----:B------:R1:W-:Y:S01]  /*7fb0*/  STL [R1+0x480], R6 ;  /* 0x0004800601007387 */ /* 0x0003e20000100800 */
[----:B0-----:R-:W-:-:S03]  /*7fc0*/  IADD3 R7, P2, R9, R5, RZ ;  /* 0x0000000509077210 */ /* 0x001fc60007f5e0ff */
[----:B------:R0:W-:Y:S04]  /*7fd0*/  STL [R1+0x424], R4 ;  /* 0x0004240401007387 */ /* 0x0001e80000100800 */
[----:B------:R2:W-:Y:S01]  /*7fe0*/  STL [R1+0x488], R7 ;  /* 0x0004880701007387 */ /* 0x0005e20000100800 */
[--C-:B-1----:R-:W-:Y:S01]  /*7ff0*/  IMAD.X R6, R17, 0x1, R3.reuse, P1 ;  /* 0x0000000111067824 */ /* 0x102fe200008e0603 */
[----:B0-----:R-:W-:Y:S02]  /*8000*/  IADD3 R4, P1, R9, R2, RZ ;  /* 0x0000000209047210 */ /* 0x001fe40007f3e0ff */
[----:B------:R-:W3:Y:S04]  /*8010*/  LDL.LU R9, [R1+0x4] ;  /* 0x0000040001097983 */ /* 0x000ee80000300800 */
[----:B------:R0:W-:Y:S04]  /*8020*/  STL [R1+0x42c], R6 ;  /* 0x00042c0601007387 */ /* 0x0001e80000100800 */
[----:B------:R1:W-:Y:S01]  /*8030*/  STL [R1+0x490], R4 ;  /* 0x0004900401007387 */ /* 0x0003e20000100800 */
[----:B--2---:R-:W-:-:S03]  /*8040*/  IMAD.X R7, R20, 0x1, R3, P6 ;  /* 0x0000000114077824 */ /* 0x004fc600030e0603 */
[----:B------:R-:W2:Y:S01]  /*8050*/  LDL.LU R15, [R1+0xc] ;  /* 0x00000c00010f7983 */ /* 0x000ea20000300800 */
[----:B0-----:R-:W-:Y:S01]  /*8060*/  IMAD.X R6, R17, 0x1, R0, P0 ;  /* 0x0000000111067824 */ /* 0x001fe200000e0600 */
[----:B-1----:R-:W-:-:S04]  /*8070*/  IADD3 R4, P0, R10, R5, RZ ;  /* 0x000000050a047210 */ /* 0x002fc80007f1e0ff */
[----:B------:R0:W-:Y:S04]  /*8080*/  STL [R1+0x434], R6 ;  /* 0x0004340601007387 */ /* 0x0001e80000100800 */
[----:B------:R1:W-:Y:S04]  /*8090*/  STL [R1+0x498], R4 ;  /* 0x0004980401007387 */ /* 0x0003e80000100800 */
[----:B------:R-:W-:Y:S01]  /*80a0*/  STL [R1+0x464], R7 ;  /* 0x0004640701007387 */ /* 0x000fe20000100800 */
[----:B0-----:R-:W-:-:S03]  /*80b0*/  IADD3 R6, P6, R10, R2, RZ ;  /* 0x000000020a067210 */ /* 0x001fc60007fde0ff */
[----:B------:R-:W4:Y:S01]  /*80c0*/  LDL.LU R8, [R1+0x14] ;  /* 0x0000140001087983 */ /* 0x000f220000300800 */
[----:B-1----:R-:W-:-:S03]  /*80d0*/  IMAD.X R4, R20, 0x1, R0, P5 ;  /* 0x0000000114047824 */ /* 0x002fc600028e0600 */
[----:B------:R0:W-:Y:S04]  /*80e0*/  STL [R1+0x4a0], R6 ;  /* 0x0004a00601007387 */ /* 0x0001e80000100800 */
[----:B------:R1:W-:Y:S01]  /*80f0*/  STL [R1+0x46c], R4 ;  /* 0x00046c0401007387 */ /* 0x0003e20000100800 */
[C---:B0-----:R-:W-:Y:S01]  /*8100*/  IADD3 R6, P5, R11.reuse, R5, RZ ;  /* 0x000000050b067210 */ /* 0x041fe20007fbe0ff */
[----:B-1----:R-:W-:Y:S01]  /*8110*/  IMAD.X R4, R22, 0x1, R3, P4 ;  /* 0x0000000116047824 */ /* 0x002fe200020e0603 */
[----:B------:R-:W-:-:S03]  /*8120*/  IADD3 R7, P4, R11, R2, RZ ;  /* 0x000000020b077210 */ /* 0x000fc60007f9e0ff */
[----:B------:R0:W-:Y:S04]  /*8130*/  STL [R1+0x4a8], R6 ;  /* 0x0004a80601007387 */ /* 0x0001e80000100800 */
[----:B------:R1:W-:Y:S04]  /*8140*/  STL [R1+0x474], R4 ;  /* 0x0004740401007387 */ /* 0x0003e80000100800 */
[----:B------:R5:W-:Y:S01]  /*8150*/  STL [R1+0x4b0], R7 ;  /* 0x0004b00701007387 */ /* 0x000be20000100800 */
[----:B0-----:R-:W-:Y:S01]  /*8160*/  IMAD.X R6, R22, 0x1, R0, P3 ;  /* 0x0000000116067824 */ /* 0x001fe200018e0600 */
[----:B-1----:R-:W-:-:S02]  /*8170*/  IADD3 R4, P3, R12, R5, RZ ;  /* 0x000000050c047210 */ /* 0x002fc40007f7e0ff */
[----:B-----5:R-:W5:Y:S01]  /*8180*/  LDL.LU R7, [R1+0x20] ;  /* 0x0000200001077983 */ /* 0x020f620000300800 */
[----:B------:R-:W-:-:S03]  /*8190*/  IMAD.X R10, R24, 0x1, R3, P2 ;  /* 0x00000001180a7824 */ /* 0x000fc600010e0603 */
[----:B------:R0:W-:Y:S04]  /*81a0*/  STL [R1+0x47c], R6 ;  /* 0x00047c0601007387 */ /* 0x0001e80000100800 */
[----:B------:R1:W-:Y:S01]  /*81b0*/  STL [R1+0x4b8], R4 ;  /* 0x0004b80401007387 */ /* 0x0003e20000100800 */
[----:B0-----:R-:W-:Y:S01]  /*81c0*/  IMAD.X R6, R24, 0x1, R0, P1 ;  /* 0x0000000118067824 */ /* 0x001fe200008e0600 */
[----:B-1----:R-:W-:Y:S02]  /*81d0*/  IADD3 R4, P2, R12, R2, RZ ;  /* 0x000000020c047210 */ /* 0x002fe40007f5e0ff */
[----:B------:R0:W-:Y:S04]  /*81e0*/  STL [R1+0x484], R10 ;  /* 0x0004840a01007387 */ /* 0x0001e80000100800 */
[----:B------:R1:W-:Y:S04]  /*81f0*/  STL [R1+0x4c0], R4 ;  /* 0x0004c00401007387 */ /* 0x0003e80000100800 */
[----:B------:R1:W-:Y:S01]  /*8200*/  STL [R1+0x48c], R6 ;  /* 0x00048c0601007387 */ /* 0x0003e20000100800 */
[----:B0-----:R-:W-:Y:S01]  /*8210*/  IADD3 R10, P1, R13, R5, RZ ;  /* 0x000000050d0a7210 */ /* 0x001fe20007f3e0ff */
[----:B-1----:R-:W-:-:S02]  /*8220*/  IMAD.X R4, R26, 0x1, R3, P0 ;  /* 0x000000011a047824 */ /* 0x002fc400000e0603 */
[----:B------:R-:W5:Y:S01]  /*8230*/  LDL.LU R6, [R1+0x28] ;  /* 0x0000280001067983 */ /* 0x000f620000300800 */
[----:B------:R-:W-:-:S03]  /*8240*/  IADD3 R11, P0, R13, R2, RZ ;  /* 0x000000020d0b7210 */ /* 0x000fc60007f1e0ff */
[----:B------:R0:W-:Y:S04]  /*8250*/  STL [R1+0x4c8], R10 ;  /* 0x0004c80a01007387 */ /* 0x0001e80000100800 */
[----:B------:R1:W-:Y:S01]  /*8260*/  STL [R1+0x494], R4 ;  /* 0x0004940401007387 */ /* 0x0003e20000100800 */
[----:B0-----:R-:W-:-:S03]  /*8270*/  IMAD.X R10, R26, 0x1, R0, P6 ;  /* 0x000000011a0a7824 */ /* 0x001fc600030e0600 */
[----:B------:R-:W-:Y:S01]  /*8280*/  STL [R1+0x4d0], R11 ;  /* 0x0004d00b01007387 */ /* 0x000fe20000100800 */
[----:B-1----:R-:W-:-:S03]  /*8290*/  IADD3 R4, P6, R14, R5, RZ ;  /* 0x000000050e047210 */ /* 0x002fc60007fde0ff */
[----:B------:R-:W-:Y:S04]  /*82a0*/  STL [R1+0x49c], R10 ;  /* 0x00049c0a01007387 */ /* 0x000fe80000100800 */
[----:B------:R0:W-:Y:S04]  /*82b0*/  STL [R1+0x4d8], R4 ;  /* 0x0004d80401007387 */ /* 0x0001e80000100800 */
[----:B0-----:R-:W5:Y:S01]  /*82c0*/  LDL.LU R4, [R1+0x30] ;  /* 0x0000300001047983 */ /* 0x001f620000300800 */
[----:B------:R-:W-:Y:S01]  /*82d0*/  IMAD.X R11, R28, 0x1, R3, P5 ;  /* 0x000000011c0b7824 */ /* 0x000fe200028e0603 */
[----:B------:R-:W-:Y:S01]  /*82e0*/  IADD3 R10, P5, R14, R2, RZ ;  /* 0x000000020e0a7210 */ /* 0x000fe20007fbe0ff */
[----:B------:R-:W-:-:S03]  /*82f0*/  IMAD.X R12, R28, 0x1, R0, P4 ;  /* 0x000000011c0c7824 */ /* 0x000fc600020e0600 */
[----:B------:R0:W-:Y:S04]  /*8300*/  STL [R1+0x4a4], R11 ;  /* 0x0004a40b01007387 */ /* 0x0001e80000100800 */
[----:B------:R3:W-:Y:S01]  /*8310*/  STL [R1+0x4e0], R10 ;  /* 0x0004e00a01007387 */ /* 0x0007e20000100800 */
[----:B0-----:R-:W-:-:S03]  /*8320*/  IADD3 R11, P4, R16, R5, RZ ;  /* 0x00000005100b7210 */ /* 0x001fc60007f9e0ff */
[----:B------:R0:W-:Y:S04]  /*8330*/  STL [R1+0x4ac], R12 ;  /* 0x0004ac0c01007387 */ /* 0x0001e80000100800 */
[----:B------:R1:W-:Y:S01]  /*8340*/  STL [R1+0x4e8], R11 ;  /* 0x0004e80b01007387 */ /* 0x0003e20000100800 */
[C---:B---3--:R-:W-:Y:S01]  /*8350*/  IMAD.X R10, R9.reuse, 0x1, R3, P3 ;  /* 0x00000001090a7824 */ /* 0x048fe200018e0603 */
[----:B0-----:R-:W-:Y:S01]  /*8360*/  IADD3 R12, P3, R16, R2, RZ ;  /* 0x00000002100c7210 */ /* 0x001fe20007f7e0ff */
[----:B-1----:R-:W-:-:S03]  /*8370*/  IMAD.X R11, R9, 0x1, R0, P2 ;  /* 0x00000001090b7824 */ /* 0x002fc600010e0600 */
[----:B------:R0:W-:Y:S01]  /*8380*/  STL [R1+0x4b4], R10 ;  /* 0x0004b40a01007387 */ /* 0x0001e20000100800 */
[----:B------:R-:W-:-:S03]  /*8390*/  IADD3 R9, P2, R18, R5, RZ ;  /* 0x0000000512097210 */ /* 0x000fc60007f5e0ff */
[----:B0-----:R-:W3:Y:S04]  /*83a0*/  LDL.LU R10, [R1+0x38] ;  /* 0x00003800010a7983 */ /* 0x001ee80000300800 */
[----:B------:R-:W-:Y:S04]  /*83b0*/  STL [R1+0x4f0], R12 ;  /* 0x0004f00c01007387 */ /* 0x000fe80000100800 */
[----:B------:R2:W-:Y:S04]  /*83c0*/  STL [R1+0x4bc], R11 ;  /* 0x0004bc0b01007387 */ /* 0x0005e80000100800 */
[----:B------:R0:W-:Y:S01]  /*83d0*/  STL [R1+0x4f8], R9 ;  /* 0x0004f80901007387 */ /* 0x0001e20000100800 */
[C---:B--2---:R-:W-:Y:S01]  /*83e0*/  IMAD.X R11, R15.reuse, 0x1, R3, P1 ;  /* 0x000000010f0b7824 */ /* 0x044fe200008e0603 */
[----:B------:R-:W-:Y:S01]  /*83f0*/  IADD3 R12, P1, R18, R2, RZ ;  /* 0x00000002120c7210 */ /* 0x000fe20007f3e0ff */
[----:B0-----:R-:W-:-:S03]  /*8400*/  IMAD.X R9, R15, 0x1, R0, P0 ;  /* 0x000000010f097824 */ /* 0x001fc600000e0600 */
[----:B------:R0:W-:Y:S04]  /*8410*/  STL [R1+0x4c4], R11 ;  /* 0x0004c40b01007387 */ /* 0x0001e80000100800 */
[----:B------:R-:W-:Y:S04]  /*8420*/  STL [R1+0x500], R12 ;  /* 0x0005000c01007387 */ /* 0x000fe80000100800 */
[----:B------:R-:W2:Y:S01]  /*8430*/  LDL.LU R17, [R1+0x40] ;  /* 0x0000400001117983 */ /* 0x000ea20000300800 */
[----:B0-----:R-:W-:-:S03]  /*8440*/  IADD3 R11, P0, R19, R5, RZ ;  /* 0x00000005130b7210 */ /* 0x001fc60007f1e0ff */
[----:B------:R4:W-:Y:S04]  /*8450*/  STL [R1+0x4cc], R9 ;  /* 0x0004cc0901007387 */ /* 0x0009e80000100800 */
[----:B------:R0:W-:Y:S01]  /*8460*/  STL [R1+0x508], R11 ;  /* 0x0005080b01007387 */ /* 0x0001e20000100800 */
[C---:B----4-:R-:W-:Y:S01]  /*8470*/  IMAD.X R9, R8.reuse, 0x1, R3, P6 ;  /* 0x0000000108097824 */ /* 0x050fe200030e0603 */
[----:B------:R-:W-:Y:S01]  /*8480*/  IADD3 R12, P6, R19, R2, RZ ;  /* 0x00000002130c7210 */ /* 0x000fe20007fde0ff */
[----:B0-----:R-:W-:-:S03]  /*8490*/  IMAD.X R11, R8, 0x1, R0, P5 ;  /* 0x00000001080b7824 */ /* 0x001fc600028e0600 */
[----:B------:R0:W-:Y:S01]  /*84a0*/  STL [R1+0x4d4], R9 ;  /* 0x0004d40901007387 */ /* 0x0001e20000100800 */
[----:B------:R-:W-:-:S03]  /*84b0*/  IADD3 R8, P5, R21, R5, RZ ;  /* 0x0000000515087210 */ /* 0x000fc60007fbe0ff */
[----:B0-----:R-:W4:Y:S04]  /*84c0*/  LDL.LU R9, [R1] ;  /* 0x0000000001097983 */ /* 0x001f280000300800 */
[----:B------:R-:W-:Y:S04]  /*84d0*/  STL [R1+0x510], R12 ;  /* 0x0005100c01007387 */ /* 0x000fe80000100800 */
[----:B------:R5:W-:Y:S04]  /*84e0*/  STL [R1+0x4dc], R11 ;  /* 0x0004dc0b01007387 */ /* 0x000be80000100800 */
[----:B------:R-:W4:Y:S04]  /*84f0*/  LDL.LU R15, [R1+0x48] ;  /* 0x00004800010f7983 */ /* 0x000f280000300800 */
[----:B------:R0:W-:Y:S01]  /*8500*/  STL [R1+0x518], R8 ;  /* 0x0005180801007387 */ /* 0x0001e20000100800 */
[----:B-----5:R-:W-:-:S02]  /*8510*/  IMAD.X R11, R7, 0x1, R3, P4 ;  /* 0x00000001070b7824 */ /* 0x020fc400020e0603 */
[----:B------:R-:W-:-:S03]  /*8520*/  IMAD.X R7, R7, 0x1, R0, P3 ;  /* 0x0000000107077824 */ /* 0x000fc600018e0600 */
[----:B------:R1:W-:Y:S01]  /*8530*/  STL [R1+0x4e4], R11 ;  /* 0x0004e40b01007387 */ /* 0x0003e20000100800 */
[----:B0-----:R-:W-:-:S03]  /*8540*/  IADD3 R8, P4, R21, R2, RZ ;  /* 0x0000000215087210 */ /* 0x001fc60007f9e0ff */
[----:B------:R-:W5:Y:S04]  /*8550*/  LDL.LU R22, [R1+0x8] ;  /* 0x0000080001167983 */ /* 0x000f680000300800 */
[----:B------:R0:W-:Y:S01]  /*8560*/  STL [R1+0x520], R8 ;  /* 0x0005200801007387 */ /* 0x0001e20000100800 */
[----:B-1----:R-:W-:-:S03]  /*8570*/  IADD3 R11, P3, R23, R5, RZ ;  /* 0x00000005170b7210 */ /* 0x002fc60007f7e0ff */
[----:B------:R1:W-:Y:S04]  /*8580*/  STL [R1+0x4ec], R7 ;  /* 0x0004ec0701007387 */ /* 0x0003e80000100800 */
[----:B0-----:R-:W5:Y:S01]  /*8590*/  LDL.LU R8, [R1+0x4c] ;  /* 0x00004c0001087983 */ /* 0x001f620000300800 */
[----:B-1----:R-:W-:-:S03]  /*85a0*/  IMAD.X R7, R6, 0x1, R3, P2 ;  /* 0x0000000106077824 */ /* 0x002fc600010e0603 */
[----:B------:R0:W-:Y:S01]  /*85b0*/  STL [R1+0x528], R11 ;  /* 0x0005280b01007387 */ /* 0x0001e20000100800 */
[----:B------:R-:W-:-:S03]  /*85c0*/  IMAD.X R6, R6, 0x1, R0, P1 ;  /* 0x0000000106067824 */ /* 0x000fc600008e0600 */
[----:B------:R1:W-:Y:S01]  /*85d0*/  STL [R1+0x4f4], R7 ;  /* 0x0004f40701007387 */ /* 0x0003e20000100800 */
[----:B0-----:R-:W-:-:S03]  /*85e0*/  IADD3 R11, P2, R23, R2, RZ ;  /* 0x00000002170b7210 */ /* 0x001fc60007f5e0ff */
[----:B-1----:R-:W5:Y:S01]  /*85f0*/  LDL.LU R7, [R1+0x10] ;  /* 0x0000100001077983 */ /* 0x002f620000300800 */
[----:B------:R-:W-:-:S03]  /*8600*/  IADD3 R12, P1, R25, R5, RZ ;  /* 0x00000005190c7210 */ /* 0x000fc60007f3e0ff */
[----:B------:R0:W-:Y:S04]  /*8610*/  STL [R1+0x530], R11 ;  /* 0x0005300b01007387 */ /* 0x0001e80000100800 */
[----:B------:R1:W-:Y:S01]  /*8620*/  STL [R1+0x4fc], R6 ;  /* 0x0004fc0601007387 */ /* 0x0003e20000100800 */
[----:B0-----:R-:W-:-:S03]  /*8630*/  IMAD.X R11, R4, 0x1, R3, P0 ;  /* 0x00000001040b7824 */ /* 0x001fc600000e0603 */
[----:B-1----:R-:W5:Y:S01]  /*8640*/  LDL.LU R6, [R1+0x54] ;  /* 0x0000540001067983 */ /* 0x002f620000300800 */
[----:B------:R-:W-:-:S03]  /*8650*/  IMAD.X R4, R4, 0x1, R0, P6 ;  /* 0x0000000104047824 */ /* 0x000fc600030e0600 */
[----:B------:R0:W-:Y:S04]  /*8660*/  STL [R1+0x538], R12 ;  /* 0x0005380c01007387 */ /* 0x0001e80000100800 */
[----:B------:R1:W-:Y:S01]  /*8670*/  STL [R1+0x504], R11 ;  /* 0x0005040b01007387 */ /* 0x0003e20000100800 */
[----:B0-----:R-:W-:-:S03]  /*8680*/  IADD3 R12, P0, R25, R2, RZ ;  /* 0x00000002190c7210 */ /* 0x001fc60007f1e0ff */
[----:B-1----:R-:W5:Y:S04]  /*8690*/  LDL.LU R11, [R1+0x18] ;  /* 0x00001800010b7983 */ /* 0x002f680000300800 */
[----:B------:R-:W-:Y:S04]  /*86a0*/  STL [R1+0x540], R12 ;  /* 0x0005400c01007387 */ /* 0x000fe80000100800 */
[----:B------:R0:W-:Y:S04]  /*86b0*/  STL [R1+0x50c], R4 ;  /* 0x00050c0401007387 */ /* 0x0001e80000100800 */
[----:B0-----:R-:W5:Y:S01]  /*86c0*/  LDL.LU R4, [R1+0x5c] ;  /* 0x00005c0001047983 */ /* 0x001f620000300800 */
[----:B------:R-:W-:-:S05]  /*86d0*/  IADD3 R12, P6, R27, R5, RZ ;  /* 0x000000051b0c7210 */ /* 0x000fca0007fde0ff */
[----:B------:R0:W-:Y:S01]  /*86e0*/  STL [R1+0x548], R12 ;  /* 0x0005480c01007387 */ /* 0x0001e20000100800 */
[C---:B---3--:R-:W-:Y:S01]  /*86f0*/  IMAD.X R13, R10.reuse, 0x1, R3, P5 ;  /* 0x000000010a0d7824 */ /* 0x048fe200028e0603 */
[----:B0-----:R-:W-:Y:S01]  /*8700*/  IADD3 R12, P5, R27, R2, RZ ;  /* 0x000000021b0c7210 */ /* 0x001fe20007fbe0ff */
[----:B------:R-:W-:-:S03]  /*8710*/  IMAD.X R10, R10, 0x1, R0, P4 ;  /* 0x000000010a0a7824 */ /* 0x000fc600020e0600 */
[----:B------:R0:W-:Y:S04]  /*8720*/  STL [R1+0x514], R13 ;  /* 0x0005140d01007387 */ /* 0x0001e80000100800 */
[----:B------:R-:W3:Y:S04]  /*8730*/  LDL.LU R20, [R1+0x1c] ;  /* 0x00001c0001147983 */ /* 0x000ee80000300800 */
[----:B------:R-:W-:Y:S01]  /*8740*/  STL [R1+0x550], R12 ;  /* 0x0005500c01007387 */ /* 0x000fe20000100800 */
[----:B0-----:R-:W-:-:S03]  /*8750*/  IADD3 R13, P4, R29, R5, RZ ;  /* 0x000000051d0d7210 */ /* 0x001fc60007f9e0ff */
[----:B------:R0:W-:Y:S04]  /*8760*/  STL [R1+0x51c], R10 ;  /* 0x00051c0a01007387 */ /* 0x0001e80000100800 */
[----:B0-----:R-:W3:Y:S01]  /*8770*/  LDL.LU R10, [R1+0x60] ;  /* 0x00006000010a7983 */ /* 0x001ee20000300800 */
[----:B--2---:R-:W-:-:S03]  /*8780*/  IMAD.X R12, R17, 0x1, R3, P3 ;  /* 0x00000001110c7824 */ /* 0x004fc600018e0603 */
[----:B------:R0:W-:Y:S01]  /*8790*/  STL [R1+0x558], R13 ;  /* 0x0005580d01007387 */ /* 0x0001e20000100800 */
[----:B------:R-:W-:-:S03]  /*87a0*/  IMAD.X R14, R17, 0x1, R0, P2 ;  /* 0x00000001110e7824 */ /* 0x000fc600010e0600 */
[----:B------:R1:W-:Y:S01]  /*87b0*/  STL [R1+0x524], R12 ;  /* 0x0005240c01007387 */ /* 0x0003e20000100800 */
[----:B0-----:R-:W-:-:S03]  /*87c0*/  IADD3 R13, P3, R29, R2, RZ ;  /* 0x000000021d0d7210 */ /* 0x001fc60007f7e0ff */
[----:B-1----:R-:W2:Y:S04]  /*87d0*/  LDL.LU R12, [R1+0x24] ;  /* 0x00002400010c7983 */ /* 0x002ea80000300800 */
[----:B------:R4:W-:Y:S04]  /*87e0*/  STL [R1+0x560], R13 ;  /* 0x0005600d01007387 */ /* 0x0009e80000100800 */
[----:B------:R0:W-:Y:S04]  /*87f0*/  STL [R1+0x52c], R14 ;  /* 0x00052c0e01007387 */ /* 0x0001e80000100800 */
[----:B------:R-:W2:Y:S01]  /*8800*/  LDL.LU R17, [R1+0x64] ;  /* 0x0000640001117983 */ /* 0x000ea20000300800 */
[----:B----4-:R-:W-:-:S05]  /*8810*/  IADD3 R13, P2, R9, R5, RZ ;  /* 0x00000005090d7210 */ /* 0x010fca0007f5e0ff */
[----:B------:R1:W-:Y:S01]  /*8820*/  STL [R1+0x568], R13 ;  /* 0x0005680d01007387 */ /* 0x0003e20000100800 */
[C---:B------:R-:W-:Y:S02]  /*8830*/  IMAD.X R16, R15.reuse, 0x1, R3, P1 ;  /* 0x000000010f107824 */ /* 0x040fe400008e0603 */
[----:B0-----:R-:W-:Y:S01]  /*8840*/  IMAD.X R14, R15, 0x1, R0, P0 ;  /* 0x000000010f0e7824 */ /* 0x001fe200000e0600 */
[----:B-1----:R-:W-:Y:S02]  /*8850*/  IADD3 R13, P1, R9, R2, RZ ;  /* 0x00000002090d7210 */ /* 0x002fe40007f3e0ff */
[----:B------:R-:W-:Y:S04]  /*8860*/  STL [R1+0x534], R16 ;  /* 0x0005341001007387 */ /* 0x000fe80000100800 */
[----:B------:R-:W4:Y:S04]  /*8870*/  LDL.LU R9, [R1+0x2c] ;  /* 0x00002c0001097983 */ /* 0x000f280000300800 */
[----:B------:R5:W-:Y:S04]  /*8880*/  STL [R1+0x570], R13 ;  /* 0x0005700d01007387 */ /* 0x000be80000100800 */
[----:B------:R0:W-:Y:S04]  /*8890*/  STL [R1+0x53c], R14 ;  /* 0x00053c0e01007387 */ /* 0x0001e80000100800 */
[----:B------:R-:W4:Y:S01]  /*88a0*/  LDL.LU R15, [R1+0x68] ;  /* 0x00006800010f7983 */ /* 0x000f220000300800 */
[----:B-----5:R-:W-:-:S05]  /*88b0*/  IADD3 R13, P0, R22, R5, RZ ;  /* 0x00000005160d7210 */ /* 0x020fca0007f1e0ff */
[----:B------:R1:W-:Y:S01]  /*88c0*/  STL [R1+0x578], R13 ;  /* 0x0005780d01007387 */ /* 0x0003e20000100800 */
[C---:B0-----:R-:W-:Y:S02]  /*88d0*/  IMAD.X R14, R8.reuse, 0x1, R3, P6 ;  /* 0x00000001080e7824 */ /* 0x041fe400030e0603 */
[----:B------:R-:W-:-:S03]  /*88e0*/  IMAD.X R8, R8, 0x1, R0, P5 ;  /* 0x0000000108087824 */ /* 0x000fc600028e0600 */
[----:B------:R-:W-:Y:S01]  /*88f0*/  STL [R1+0x544], R14 ;  /* 0x0005440e01007387 */ /* 0x000fe20000100800 */
[----:B-1----:R-:W-:-:S03]  /*8900*/  IADD3 R13, P6, R22, R2, RZ ;  /* 0x00000002160d7210 */ /* 0x002fc60007fde0ff */
[----:B------:R-:W5:Y:S04]  /*8910*/  LDL.LU R22, [R1+0x34] ;  /* 0x0000340001167983 */ /* 0x000f680000300800 */
[----:B------:R0:W-:Y:S04]  /*8920*/  STL [R1+0x580], R13 ;  /* 0x0005800d01007387 */ /* 0x0001e80000100800 */
[----:B------:R1:W-:Y:S01]  /*8930*/  STL [R1+0x54c], R8 ;  /* 0x00054c0801007387 */ /* 0x0003e20000100800 */
[----:B0-----:R-:W-:-:S03]  /*8940*/  IADD3 R13, P5, R7, R5, RZ ;  /* 0x00000005070d7210 */ /* 0x001fc60007fbe0ff */
[----:B-1----:R-:W5:Y:S04]  /*8950*/  LDL.LU R8, [R1+0x6c] ;  /* 0x00006c0001087983 */ /* 0x002f680000300800 */
[----:B------:R0:W-:Y:S01]  /*8960*/  STL [R1+0x588], R13 ;  /* 0x0005880d01007387 */ /* 0x0001e20000100800 */
[C---:B------:R-:W-:Y:S02]  /*8970*/  IMAD.X R14, R6.reuse, 0x1, R3, P4 ;  /* 0x00000001060e7824 */ /* 0x040fe400020e0603 */
[----:B------:R-:W-:Y:S01]  /*8980*/  IMAD.X R6, R6, 0x1, R0, P3 ;  /* 0x0000000106067824 */ /* 0x000fe200018e0600 */
[----:B0-----:R-:W-:Y:S02]  /*8990*/  IADD3 R13, P4, R7, R2, RZ ;  /* 0x00000002070d7210 */ /* 0x001fe40007f9e0ff */
[----:B------:R-:W-:Y:S04]  /*89a0*/  STL [R1+0x554], R14 ;  /* 0x0005540e01007387 */ /* 0x000fe80000100800 */
[----:B------:R-:W5:Y:S04]  /*89b0*/  LDL.LU R7, [R1+0x3c] ;  /* 0x00003c0001077983 */ /* 0x000f680000300800 */
[----:B------:R0:W-:Y:S04]  /*89c0*/  STL [R1+0x590], R13 ;  /* 0x0005900d01007387 */ /* 0x0001e80000100800 */
[----:B------:R1:W-:Y:S01]  /*89d0*/  STL [R1+0x55c], R6 ;  /* 0x00055c0601007387 */ /* 0x0003e20000100800 */
[----:B0-----:R-:W-:-:S03]  /*89e0*/  IADD3 R13, P3, R11, R5, RZ ;  /* 0x000000050b0d7210 */ /* 0x001fc60007f7e0ff */
[----:B-1----:R-:W5:Y:S04]  /*89f0*/  LDL.LU R6, [R1+0x74] ;  /* 0x0000740001067983 */ /* 0x002f680000300800 */
[----:B------:R0:W-:Y:S01]  /*8a00*/  STL [R1+0x598], R13 ;  /* 0x0005980d01007387 */ /* 0x0001e20000100800 */
[C---:B------:R-:W-:Y:S02]  /*8a10*/  IMAD.X R14, R4.reuse, 0x1, R3, P2 ;  /* 0x00000001040e7824 */ /* 0x040fe400010e0603 */
[----:B------:R-:W-:-:S03]  /*8a20*/  IMAD.X R4, R4, 0x1, R0, P1 ;  /* 0x0000000104047824 */ /* 0x000fc600008e0600 */
[----:B------:R-:W-:Y:S01]  /*8a30*/  STL [R1+0x564], R14 ;  /* 0x0005640e01007387 */ /* 0x000fe20000100800 */
[----:B0-----:R-:W-:-:S03]  /*8a40*/  IADD3 R13, P2, R11, R2, RZ ;  /* 0x000000020b0d7210 */ /* 0x001fc60007f5e0ff */
[----:B------:R-:W5:Y:S04]  /*8a50*/  LDL.LU R11, [R1+0x44] ;  /* 0x00004400010b7983 */ /* 0x000f680000300800 */
[----:B------:R-:W-:Y:S04]  /*8a60*/  STL [R1+0x5a0], R13 ;  /* 0x0005a00d01007387 */ /* 0x000fe80000100800 */
[----:B------:R0:W-:Y:S04]  /*8a70*/  STL [R1+0x56c], R4 ;  /* 0x00056c0401007387 */ /* 0x0001e80000100800 */
[----:B0-----:R-:W5:Y:S01]  /*8a80*/  LDL.LU R4, [R1+0x78] ;  /* 0x0000780001047983 */ /* 0x001f620000300800 */
[----:B---3--:R-:W-:-:S05]  /*8a90*/  IADD3 R13, P1, R20, R5, RZ ;  /* 0x00000005140d7210 */ /* 0x008fca0007f3e0ff */
[----:B------:R0:W-:Y:S01]  /*8aa0*/  STL [R1+0x5a8], R13 ;  /* 0x0005a80d01007387 */ /* 0x0001e20000100800 */
[----:B------:R-:W-:Y:S01]  /*8ab0*/  IMAD.X R14, R10, 0x1, R3, P0 ;  /* 0x000000010a0e7824 */ /* 0x000fe200000e0603 */
[----:B0-----:R-:W-:Y:S01]  /*8ac0*/  IADD3 R13, P0, R20, R2, RZ ;  /* 0x00000002140d7210 */ /* 0x001fe20007f1e0ff */
[----:B------:R-:W-:-:S03]  /*8ad0*/  IMAD.X R10, R10, 0x1, R0, P6 ;  /* 0x000000010a0a7824 */ /* 0x000fc600030e0600 */
[----:B------:R-:W-:Y:S04]  /*8ae0*/  STL [R1+0x574], R14 ;  /* 0x0005740e01007387 */ /* 0x000fe80000100800 */
[----:B------:R-:W3:Y:S04]  /*8af0*/  LDL.LU R20, [R1+0x50] ;  /* 0x0000500001147983 */ /* 0x000ee80000300800 */
[----:B------:R2:W-:Y:S04]  /*8b00*/  STL [R1+0x5b0], R13 ;  /* 0x0005b00d01007387 */ /* 0x0005e80000100800 */
[----:B------:R0:W-:Y:S01]  /*8b10*/  STL [R1+0x57c], R10 ;  /* 0x00057c0a01007387 */ /* 0x0001e20000100800 */
[----:B--2---:R-:W-:-:S03]  /*8b20*/  IADD3 R13, P6, R12, R5, RZ ;  /* 0x000000050c0d7210 */ /* 0x004fc60007fde0ff */
[----:B0-----:R-:W2:Y:S01]  /*8b30*/  LDL.LU R10, [R1+0x80] ;  /* 0x00008000010a7983 */ /* 0x001ea20000300800 */
[----:B------:R-:W-:-:S03]  /*8b40*/  IMAD.X R16, R17, 0x1, R3, P5 ;  /* 0x0000000111107824 */ /* 0x000fc600028e0603 */
[----:B------:R0:W-:Y:S01]  /*8b50*/  STL [R1+0x5b8], R13 ;  /* 0x0005b80d01007387 */ /* 0x0001e20000100800 */
[----:B------:R-:W-:-:S03]  /*8b60*/  IMAD.X R14, R17, 0x1, R0, P4 ;  /* 0x00000001110e7824 */ /* 0x000fc600020e0600 */
[----:B------:R-:W-:Y:S01]  /*8b70*/  STL [R1+0x584], R16 ;  /* 0x0005841001007387 */ /* 0x000fe20000100800 */
[----:B0-----:R-:W-:-:S03]  /*8b80*/  IADD3 R13, P5, R12, R2, RZ ;  /* 0x000000020c0d7210 */ /* 0x001fc60007fbe0ff */
[----:B------:R-:W2:Y:S04]  /*8b90*/  LDL.LU R12, [R1+0x58] ;  /* 0x00005800010c7983 */ /* 0x000ea80000300800 */
[----:B------:R4:W-:Y:S04]  /*8ba0*/  STL [R1+0x5c0], R13 ;  /* 0x0005c00d01007387 */ /* 0x0009e80000100800 */
[----:B------:R0:W-:Y:S04]  /*8bb0*/  STL [R1+0x58c], R14 ;  /* 0x00058c0e01007387 */ /* 0x0001e80000100800 */
[----:B------:R-:W2:Y:S01]  /*8bc0*/  LDL.LU R17, [R1+0x84] ;  /* 0x0000840001117983 */ /* 0x000ea20000300800 */
[----:B----4-:R-:W-:-:S05]  /*8bd0*/  IADD3 R13, P4, R9, R5, RZ ;  /* 0x00000005090d7210 */ /* 0x010fca0007f9e0ff */
[----:B------:R1:W-:Y:S01]  /*8be0*/  STL [R1+0x5c8], R13 ;  /* 0x0005c80d01007387 */ /* 0x0003e20000100800 */
[C---:B------:R-:W-:Y:S02]  /*8bf0*/  IMAD.X R16, R15.reuse, 0x1, R3, P3 ;  /* 0x000000010f107824 */ /* 0x040fe400018e0603 */
[----:B0-----:R-:W-:-:S03]  /*8c00*/  IMAD.X R14, R15, 0x1, R0, P2 ;  /* 0x000000010f0e7824 */ /* 0x001fc600010e0600 */
[----:B------:R-:W-:Y:S01]  /*8c10*/  STL [R1+0x594], R16 ;  /* 0x0005941001007387 */ /* 0x000fe20000100800 */
[----:B-1----:R-:W-:-:S03]  /*8c20*/  IADD3 R13, P3, R9, R2, RZ ;  /* 0x00000002090d7210 */ /* 0x002fc60007f7e0ff */
[----:B------:R-:W4:Y:S04]  /*8c30*/  LDL.LU R9, [R1+0x70] ;  /* 0x0000700001097983 */ /* 0x000f280000300800 */
[----:B------:R5:W-:Y:S04]  /*8c40*/  STL [R1+0x5d0], R13 ;  /* 0x0005d00d01007387 */ /* 0x000be80000100800 */
[----:B------:R0:W-:Y:S04]  /*8c50*/  STL [R1+0x59c], R14 ;  /* 0x00059c0e01007387 */ /* 0x0001e80000100800 */
[----:B------:R-:W4:Y:S01]  /*8c60*/  LDL.LU R15, [R1+0x88] ;  /* 0x00008800010f7983 */ /* 0x000f220000300800 */
[----:B-----5:R-:W-:-:S05]  /*8c70*/  IADD3 R13, P2, R22, R5, RZ ;  /* 0x00000005160d7210 */ /* 0x020fca0007f5e0ff */
[----:B------:R1:W-:Y:S01]  /*8c80*/  STL [R1+0x5d8], R13 ;  /* 0x0005d80d01007387 */ /* 0x0003e20000100800 */
[----:B0-----:R-:W-:Y:S01]  /*8c90*/  IMAD.X R14, R8, 0x1, R3, P1 ;  /* 0x00000001080e7824 */ /* 0x001fe200008e0603 */
[----:B-1----:R-:W-:Y:S01]  /*8ca0*/  IADD3 R13, P1, R22, R2, RZ ;  /* 0x00000002160d7210 */ /* 0x002fe20007f3e0ff */
[----:B------:R-:W-:-:S03]  /*8cb0*/  IMAD.X R8, R8, 0x1, R0, P0 ;  /* 0x0000000108087824 */ /* 0x000fc600000e0600 */
        /* <DEDUP_REMOVED lines=22> */
[----:B------:R-:W-:Y:S04]  /*8e20*/  STL [R1+0x600], R13 ;  /* 0x0006000d01007387 */ /* 0x000fe80000100800 */
[----:B------:R0:W-:Y:S04]  /*8e30*/  STL [R1+0x5cc], R4 ;  /* 0x0005cc0401007387 */ /* 0x0001e80000100800 */
[----:B0-----:R-:W5:Y:S01]  /*8e40*/  LDL.LU R4, [R1+0x94] ;  /* 0x0000940001047983 */ /* 0x001f620000300800 */
[----:B---3--:R-:W-:-:S05]  /*8e50*/  IADD3 R13, P3, R20, R5, RZ ;  /* 0x00000005140d7210 */ /* 0x008fca0007f7e0ff */
[----:B------:R0:W-:Y:S01]  /*8e60*/  STL [R1+0x608], R13 ;  /* 0x0006080d01007387 */ /* 0x0001e20000100800 */
[----:B--2---:R-:W-:Y:S01]  /*8e70*/  IMAD.X R14, R10, 0x1, R3, P2 ;  /* 0x000000010a0e7824 */ /* 0x004fe200010e0603 */
[----:B0-----:R-:W-:Y:S01]  /*8e80*/  IADD3 R13, P2, R20, R2, RZ ;  /* 0x00000002140d7210 */ /* 0x001fe20007f5e0ff */
[----:B------:R-:W-:-:S03]  /*8e90*/  IMAD.X R10, R10, 0x1, R0, P1 ;  /* 0x000000010a0a7824 */ /* 0x000fc600008e0600 */
[----:B------:R-:W-:Y:S04]  /*8ea0*/  STL [R1+0x5d4], R14 ;  /* 0x0005d40e01007387 */ /* 0x000fe80000100800 */
[----:B------:R-:W2:Y:S04]  /*8eb0*/  LDL.LU R20, [R1+0xbc] ;  /* 0x0000bc0001147983 */ /* 0x000ea80000300800 */
[----:B------:R0:W-:Y:S04]  /*8ec0*/  STL [R1+0x610], R13 ;  /* 0x0006100d01007387 */ /* 0x0001e80000100800 */
[----:B------:R1:W-:Y:S01]  /*8ed0*/  STL [R1+0x5dc], R10 ;  /* 0x0005dc0a01007387 */ /* 0x0003e20000100800 */
[----:B0-----:R-:W-:-:S03]  /*8ee0*/  IADD3 R13, P1, R12, R5, RZ ;  /* 0x000000050c0d7210 */ /* 0x001fc60007f3e0ff */
[----:B-1----:R-:W3:Y:S01]  /*8ef0*/  LDL.LU R10, [R1+0xc8] ;  /* 0x0000c800010a7983 */ /* 0x002ee20000300800 */
[----:B------:R-:W-:-:S03]  /*8f00*/  IMAD.X R16, R17, 0x1, R3, P0 ;  /* 0x0000000111107824 */ /* 0x000fc600000e0603 */
[----:B------:R0:W-:Y:S01]  /*8f10*/  STL [R1+0x618], R13 ;  /* 0x0006180d01007387 */ /* 0x0001e20000100800 */
[----:B------:R-:W-:-:S03]  /*8f20*/  IMAD.X R14, R17, 0x1, R0, P6 ;  /* 0x00000001110e7824 */ /* 0x000fc600030e0600 */
[----:B------:R-:W-:Y:S01]  /*8f30*/  STL [R1+0x5e4], R16 ;  /* 0x0005e41001007387 */ /* 0x000fe20000100800 */
[----:B0-----:R-:W-:-:S03]  /*8f40*/  IADD3 R13, P0, R12, R2, RZ ;  /* 0x000000020c0d7210 */ /* 0x001fc60007f1e0ff */
[----:B------:R-:W3:Y:S04]  /*8f50*/  LDL.LU R12, [R1+0xb8] ;  /* 0x0000b800010c7983 */ /* 0x000ee80000300800 */
[----:B------:R4:W-:Y:S04]  /*8f60*/  STL [R1+0x620], R13 ;  /* 0x0006200d01007387 */ /* 0x0009e80000100800 */
[----:B------:R0:W-:Y:S04]  /*8f70*/  STL [R1+0x5ec], R14 ;  /* 0x0005ec0e01007387 */ /* 0x0001e80000100800 */
[----:B------:R-:W3:Y:S01]  /*8f80*/  LDL.LU R17, [R1+0xd0] ;  /* 0x0000d00001117983 */ /* 0x000ee20000300800 */
[----:B----4-:R-:W-:Y:S01]  /*8f90*/  IADD3 R13, P6, R9, R5, RZ ;  /* 0x00000005090d7210 */ /* 0x010fe20007fde0ff */
[----:B------:R-:W-:-:S04]  /*8fa0*/  IMAD.X R16, R15, 0x1, R3, P5 ;  /* 0x000000010f107824 */ /* 0x000fc800028e0603 */
[----:B------:R1:W-:Y:S01]  /*8fb0*/  STL [R1+0x628], R13 ;  /* 0x0006280d01007387 */ /* 0x0003e20000100800 */
        /* <DEDUP_REMOVED lines=37> */
[----:B--2---:R-:W-:-:S05]  /*9210*/  IADD3 R13, P5, R20, R5, RZ ;  /* 0x00000005140d7210 */ /* 0x004fca0007fbe0ff */
[----:B------:R0:W-:Y:S01]  /*9220*/  STL [R1+0x668], R13 ;  /* 0x0006680d01007387 */ /* 0x0001e20000100800 */
[----:B---3--:R-:W-:Y:S01]  /*9230*/  IMAD.X R14, R10, 0x1, R3, P4 ;  /* 0x000000010a0e7824 */ /* 0x008fe200020e0603 */
[----:B0-----:R-:W-:Y:S02]  /*9240*/  IADD3 R13, P4, R20, R2, RZ ;  /* 0x00000002140d7210 */ /* 0x001fe40007f9e0ff */
[----:B------:R-:W2:Y:S04]  /*9250*/  LDL.LU R20, [R1+0xa0] ;  /* 0x0000a00001147983 */ /* 0x000ea80000300800 */
[----:B------:R0:W-:Y:S04]  /*9260*/  STL [R1+0x634], R14 ;  /* 0x0006340e01007387 */ /* 0x0001e80000100800 */
[----:B------:R1:W-:Y:S01]  /*9270*/  STL [R1+0x670], R13 ;  /* 0x0006700d01007387 */ /* 0x0003e20000100800 */
[----:B0-----:R-:W-:-:S03]  /*9280*/  IMAD.X R14, R10, 0x1, R0, P3 ;  /* 0x000000010a0e7824 */ /* 0x001fc600018e0600 */
[----:B------:R-:W3:Y:S01]  /*9290*/  LDL.LU R10, [R1+0x108] ;  /* 0x00010800010a7983 */ /* 0x000ee20000300800 */
[----:B-1----:R-:W-:-:S03]  /*92a0*/  IADD3 R13, P3, R12, R5, RZ ;  /* 0x000000050c0d7210 */ /* 0x002fc60007f7e0ff */
[----:B------:R0:W-:Y:S04]  /*92b0*/  STL [R1+0x63c], R14 ;  /* 0x00063c0e01007387 */ /* 0x0001e80000100800 */
[----:B------:R1:W-:Y:S01]  /*92c0*/  STL [R1+0x678], R13 ;  /* 0x0006780d01007387 */ /* 0x0003e20000100800 */
[C---:B0-----:R-:W-:Y:S01]  /*92d0*/  IMAD.X R14, R17.reuse, 0x1, R3, P2 ;  /* 0x00000001110e7824 */ /* 0x041fe200010e0603 */
[----:B-1----:R-:W-:Y:S02]  /*92e0*/  IADD3 R13, P2, R12, R2, RZ ;  /* 0x000000020c0d7210 */ /* 0x002fe40007f5e0ff */
[----:B------:R-:W3:Y:S04]  /*92f0*/  LDL.LU R12, [R1+0x9c] ;  /* 0x00009c00010c7983 */ /* 0x000ee80000300800 */
[----:B------:R0:W-:Y:S04]  /*9300*/  STL [R1+0x644], R14 ;  /* 0x0006440e01007387 */ /* 0x0001e80000100800 */
[----:B------:R4:W-:Y:S01]  /*9310*/  STL [R1+0x680], R13 ;  /* 0x0006800d01007387 */ /* 0x0009e20000100800 */
[----:B0-----:R-:W-:-:S03]  /*9320*/  IMAD.X R14, R17, 0x1, R0, P1 ;  /* 0x00000001110e7824 */ /* 0x001fc600008e0600 */
[----:B------:R-:W3:Y:S01]  /*9330*/  LDL.LU R17, [R1+0x110] ;  /* 0x0001100001117983 */ /* 0x000ee20000300800 */
[----:B----4-:R-:W-:-:S03]  /*9340*/  IADD3 R13, P1, R9, R5, RZ ;  /* 0x00000005090d7210 */ /* 0x010fc60007f3e0ff */
[----:B------:R0:W-:Y:S04]  /*9350*/  STL [R1+0x64c], R14 ;  /* 0x00064c0e01007387 */ /* 0x0001e80000100800 */
[----:B------:R1:W-:Y:S01]  /*9360*/  STL [R1+0x688], R13 ;  /* 0x0006880d01007387 */ /* 0x0003e20000100800 */
[----:B0-----:R-:W-:Y:S01]  /*9370*/  IMAD.X R14, R15, 0x1, R3, P0 ;  /* 0x000000010f0e7824 */ /* 0x001fe200000e0603 */
[----:B-1----:R-:W-:Y:S02]  /*9380*/  IADD3 R13, P0, R9, R2, RZ ;  /* 0x00000002090d7210 */ /* 0x002fe40007f1e0ff */
[----:B------:R-:W4:Y:S04]  /*9390*/  LDL.LU R9, [R1+0xc0] ;  /* 0x0000c00001097983 */ /* 0x000f280000300800 */
[----:B------:R0:W-:Y:S04]  /*93a0*/  STL [R1+0x654], R14 ;  /* 0x0006540e01007387 */ /* 0x0001e80000100800 */
[----:B------:R5:W-:Y:S01]  /*93b0*/  STL [R1+0x690], R13 ;  /* 0x0006900d01007387 */ /* 0x000be20000100800 */
[----:B0-----:R-:W-:-:S03]  /*93c0*/  IMAD.X R14, R15, 0x1, R0, P6 ;  /* 0x000000010f0e7824 */ /* 0x001fc600030e0600 */
[----:B------:R-:W4:Y:S01]  /*93d0*/  LDL.LU R15, [R1+0x11c] ;  /* 0x00011c00010f7983 */ /* 0x000f220000300800 */
[----:B-----5:R-:W-:-:S03]  /*93e0*/  IADD3 R13, P6, R22, R5, RZ ;  /* 0x00000005160d7210 */ /* 0x020fc60007fde0ff */
[----:B------:R0:W-:Y:S04]  /*93f0*/  STL [R1+0x65c], R14 ;  /* 0x00065c0e01007387 */ /* 0x0001e80000100800 */
[----:B------:R1:W-:Y:S01]  /*9400*/  STL [R1+0x698], R13 ;  /* 0x0006980d01007387 */ /* 0x0003e20000100800 */
[----:B0-----:R-:W-:Y:S01]  /*9410*/  IMAD.X R14, R8, 0x1, R3, P5 ;  /* 0x00000001080e7824 */ /* 0x001fe200028e0603 */
[----:B-1----:R-:W-:Y:S02]  /*9420*/  IADD3 R13, P5, R22, R2, RZ ;  /* 0x00000002160d7210 */ /* 0x002fe40007fbe0ff */
[----:B------:R-:W5:Y:S04]  /*9430*/  LDL.LU R22, [R1+0xc4] ;  /* 0x0000c40001167983 */ /* 0x000f680000300800 */
[----:B------:R0:W-:Y:S04]  /*9440*/  STL [R1+0x664], R14 ;  /* 0x0006640e01007387 */ /* 0x0001e80000100800 */
[----:B------:R1:W-:Y:S01]  /*9450*/  STL [R1+0x6a0], R13 ;  /* 0x0006a00d01007387 */ /* 0x0003e20000100800 */
[----:B0-----:R-:W-:-:S03]  /*9460*/  IMAD.X R14, R8, 0x1, R0, P4 ;  /* 0x00000001080e7824 */ /* 0x001fc600020e0600 */
[----:B------:R-:W5:Y:S01]  /*9470*/  LDL.LU R8, [R1+0x128] ;  /* 0x0001280001087983 */ /* 0x000f620000300800 */
[----:B-1----:R-:W-:-:S03]  /*9480*/  IADD3 R13, P4, R7, R5, RZ ;  /* 0x00000005070d7210 */ /* 0x002fc60007f9e0ff */
[----:B------:R0:W-:Y:S04]  /*9490*/  STL [R1+0x66c], R14 ;  /* 0x00066c0e01007387 */ /* 0x0001e80000100800 */
[----:B------:R1:W-:Y:S01]  /*94a0*/  STL [R1+0x6a8], R13 ;  /* 0x0006a80d01007387 */ /* 0x0003e20000100800 */
[C---:B0-----:R-:W-:Y:S02]  /*94b0*/  IMAD.X R14, R6.reuse, 0x1, R3, P3 ;  /* 0x00000001060e7824 */ /* 0x041fe400018e0603 */
[----:B------:R-:W-:Y:S01]  /*94c0*/  IMAD.X R6, R6, 0x1, R0, P2 ;  /* 0x0000000106067824 */ /* 0x000fe200010e0600 */
[----:B-1----:R-:W-:Y:S02]  /*94d0*/  IADD3 R13, P3, R7, R2, RZ ;  /* 0x00000002070d7210 */ /* 0x002fe40007f7e0ff */
[----:B------:R0:W-:Y:S04]  /*94e0*/  STL [R1+0x674], R14 ;  /* 0x0006740e01007387 */ /* 0x0001e80000100800 */
[----:B------:R-:W5:Y:S04]  /*94f0*/  LDL.LU R7, [R1+0xcc] ;  /* 0x0000cc0001077983 */ /* 0x000f680000300800 */
[----:B------:R-:W-:Y:S04]  /*9500*/  STL [R1+0x6b0], R13 ;  /* 0x0006b00d01007387 */ /* 0x000fe80000100800 */
[----:B------:R1:W-:Y:S01]  /*9510*/  STL [R1+0x67c], R6 ;  /* 0x00067c0601007387 */ /* 0x0003e20000100800 */
[----:B0-----:R-:W-:-:S03]  /*9520*/  IADD3 R14, P2, R11, R5, RZ ;  /* 0x000000050b0e7210 */ /* 0x001fc60007f5e0ff */
[----:B-1----:R-:W5:Y:S04]  /*9530*/  LDL.LU R6, [R1+0x130] ;  /* 0x0001300001067983 */ /* 0x002f680000300800 */
[----:B------:R0:W-:Y:S01]  /*9540*/  STL [R1+0x6b8], R14 ;  /* 0x0006b80e01007387 */ /* 0x0001e20000100800 */
[C---:B------:R-:W-:Y:S01]  /*9550*/  IMAD.X R13, R4.reuse, 0x1, R3, P1 ;  /* 0x00000001040d7824 */ /* 0x040fe200008e0603 */
[----:B0-----:R-:W-:Y:S01]  /*9560*/  IADD3 R14, P1, R11, R2, RZ ;  /* 0x000000020b0e7210 */ /* 0x001fe20007f3e0ff */
[----:B------:R-:W-:-:S03]  /*9570*/  IMAD.X R11, R4, 0x1, R0, P0 ;  /* 0x00000001040b7824 */ /* 0x000fc600000e0600 */
[----:B------:R-:W-:Y:S04]  /*9580*/  STL [R1+0x684], R13 ;  /* 0x0006840d01007387 */ /* 0x000fe80000100800 */
[----:B------:R-:W-:Y:S04]  /*9590*/  STL [R1+0x6c0], R14 ;  /* 0x0006c00e01007387 */ /* 0x000fe80000100800 */
[----:B------:R-:W5:Y:S04]  /*95a0*/  LDL.LU R4, [R1+0xd4] ;  /* 0x0000d40001047983 */ /* 0x000f680000300800 */
[----:B------:R0:W-:Y:S04]  /*95b0*/  STL [R1+0x68c], R11 ;  /* 0x00068c0b01007387 */ /* 0x0001e80000100800 */
[----:B0-----:R-:W5:Y:S01]  /*95c0*/  LDL.LU R11, [R1+0x13c] ;  /* 0x00013c00010b7983 */ /* 0x001f620000300800 */
[----:B--2---:R-:W-:-:S05]  /*95d0*/  IADD3 R13, P0, R20, R5, RZ ;  /* 0x00000005140d7210 */ /* 0x004fca0007f1e0ff */
[----:B------:R3:W-:Y:S02]  /*95e0*/  STL [R1+0x6c8], R13 ;  /* 0x0006c80d01007387 */ /* 0x0007e40000100800 */
[----:B---3--:R-:W-:Y:S01]  /*95f0*/  IMAD.X R13, R10, 0x1, R3, P6 ;  /* 0x000000010a0d7824 */ /* 0x008fe200030e0603 */
[----:B------:R-:W-:Y:S01]  /*9600*/  IADD3 R14, P6, R20, R2, RZ ;  /* 0x00000002140e7210 */ /* 0x000fe20007fde0ff */
[----:B------:R-:W-:-:S03]  /*9610*/  IMAD.X R10, R10, 0x1, R0, P5 ;  /* 0x000000010a0a7824 */ /* 0x000fc600028e0600 */
[----:B------:R0:W-:Y:S04]  /*9620*/  STL [R1+0x694], R13 ;  /* 0x0006940d01007387 */ /* 0x0001e80000100800 */
[----:B------:R-:W-:Y:S04]  /*9630*/  STL [R1+0x6d0], R14 ;  /* 0x0006d00e01007387 */ /* 0x000fe80000100800 */
[----:B------:R-:W2:Y:S04]  /*9640*/  LDL.LU R20, [R1+0xd8] ;  /* 0x0000d80001147983 */ /* 0x000ea80000300800 */
[----:B------:R1:W-:Y:S01]  /*9650*/  STL [R1+0x69c], R10 ;  /* 0x00069c0a01007387 */ /* 0x0003e20000100800 */
[----:B0-----:R-:W-:-:S03]  /*9660*/  IADD3 R13, P5, R12, R5, RZ ;  /* 0x000000050c0d7210 */ /* 0x001fc60007fbe0ff */
[----:B-1----:R-:W3:Y:S04]  /*9670*/  LDL.LU R10, [R1+0x148] ;  /* 0x00014800010a7983 */ /* 0x002ee80000300800 */
[----:B------:R0:W-:Y:S01]  /*9680*/  STL [R1+0x6d8], R13 ;  /* 0x0006d80d01007387 */ /* 0x0001e20000100800 */
[C---:B------:R-:W-:Y:S01]  /*9690*/  IMAD.X R16, R17.reuse, 0x1, R3, P4 ;  /* 0x0000000111107824 */ /* 0x040fe200020e0603 */
[----:B------:R-:W-:Y:S01]  /*96a0*/  IADD3 R14, P4, R12, R2, RZ ;  /* 0x000000020c0e7210 */ /* 0x000fe20007f9e0ff */
[----:B0-----:R-:W-:-:S03]  /*96b0*/  IMAD.X R13, R17, 0x1, R0, P3 ;  /* 0x00000001110d7824 */ /* 0x001fc600018e0600 */
[----:B------:R-:W-:Y:S04]  /*96c0*/  STL [R1+0x6a4], R16 ;  /* 0x0006a41001007387 */ /* 0x000fe80000100800 */
[----:B------:R-:W-:Y:S04]  /*96d0*/  STL [R1+0x6e0], R14 ;  /* 0x0006e00e01007387 */ /* 0x000fe80000100800 */
[----:B------:R-:W3:Y:S01]  /*96e0*/  LDL.LU R17, [R1+0xe0] ;  /* 0x0000e00001117983 */ /* 0x000ee20000300800 */
[----:B----4-:R-:W-:-:S03]  /*96f0*/  IADD3 R12, P3, R9, R5, RZ ;  /* 0x00000005090c7210 */ /* 0x010fc60007f7e0ff */
[----:B------:R-:W-:Y:S04]  /*9700*/  STL [R1+0x6ac], R13 ;  /* 0x0006ac0d01007387 */ /* 0x000fe80000100800 */
[----:B------:R-:W4:Y:S04]  /*9710*/  LDL.LU R24, [R1+0x14c] ;  /* 0x00014c0001187983 */ /* 0x000f280000300800 */
[----:B------:R0:W-:Y:S02]  /*9720*/  STL [R1+0x6e8], R12 ;  /* 0x0006e80c01007387 */ /* 0x0001e40000100800 */
[----:B0-----:R-:W-:Y:S01]  /*9730*/  IMAD.X R12, R15, 0x1, R3, P2 ;  /* 0x000000010f0c7824 */ /* 0x001fe200010e0603 */
[----:B------:R-:W-:Y:S01]  /*9740*/  IADD3 R9, P2, R9, R2, RZ ;  /* 0x0000000209097210 */ /* 0x000fe20007f5e0ff */
[----:B------:R-:W-:-:S03]  /*9750*/  IMAD.X R13, R15, 0x1, R0, P1 ;  /* 0x000000010f0d7824 */ /* 0x000fc600008e0600 */
[----:B------:R5:W-:Y:S04]  /*9760*/  STL [R1+0x6b4], R12 ;  /* 0x0006b40c01007387 */ /* 0x000be80000100800 */
[----:B------:R0:W-:Y:S01]  /*9770*/  STL [R1+0x6f0], R9 ;  /* 0x0006f00901007387 */ /* 0x0001e20000100800 */
[----:B-----5:R-:W-:-:S03]  /*9780*/  IADD3 R12, P1, R22, R5, RZ ;  /* 0x00000005160c7210 */ /* 0x020fc60007f3e0ff */
[----:B0-----:R-:W5:Y:S04]  /*9790*/  LDL.LU R9, [R1+0xe4] ;  /* 0x0000e40001097983 */ /* 0x001f680000300800 */
[----:B------:R-:W-:Y:S04]  /*97a0*/  STL [R1+0x6bc], R13 ;  /* 0x0006bc0d01007387 */ /* 0x000fe80000100800 */
[----:B------:R-:W5:Y:S04]  /*97b0*/  LDL.LU R15, [R1+0x150] ;  /* 0x00015000010f7983 */ /* 0x000f680000300800 */
[----:B------:R0:W-:Y:S02]  /*97c0*/  STL [R1+0x6f8], R12 ;  /* 0x0006f80c01007387 */ /* 0x0001e40000100800 */
[----:B0-----:R-:W-:Y:S01]  /*97d0*/  IMAD.X R12, R8, 0x1, R3, P0 ;  /* 0x00000001080c7824 */ /* 0x001fe200000e0603 */
[----:B------:R-:W-:Y:S01]  /*97e0*/  IADD3 R13, P0, R22, R2, RZ ;  /* 0x00000002160d7210 */ /* 0x000fe20007f1e0ff */
[----:B------:R-:W-:-:S03]  /*97f0*/  IMAD.X R8, R8, 0x1, R0, P6 ;  /* 0x0000000108087824 */ /* 0x000fc600030e0600 */
[----:B------:R0:W-:Y:S04]  /*9800*/  STL [R1+0x6c4], R12 ;  /* 0x0006c40c01007387 */ /* 0x0001e80000100800 */
[----:B0-----:R-:W5:Y:S01]  /*9810*/  LDL.LU R12, [R1+0xec] ;  /* 0x0000ec00010c7983 */ /* 0x001f620000300800 */
[----:B------:R-:W-:-:S03]  /*9820*/  IADD3 R14, P6, R7, R5, RZ ;  /* 0x00000005070e7210 */ /* 0x000fc60007fde0ff */
[----:B------:R-:W-:Y:S04]  /*9830*/  STL [R1+0x700], R13 ;  /* 0x0007000d01007387 */ /* 0x000fe80000100800 */
[----:B------:R0:W-:Y:S04]  /*9840*/  STL [R1+0x6cc], R8 ;  /* 0x0006cc0801007387 */ /* 0x0001e80000100800 */
[----:B0-----:R-:W5:Y:S01]  /*9850*/  LDL.LU R8, [R1+0x154] ;  /* 0x0001540001087983 */ /* 0x001f620000300800 */
[----:B------:R-:W-:-:S03]  /*9860*/  IMAD.X R13, R6, 0x1, R3, P5 ;  /* 0x00000001060d7824 */ /* 0x000fc600028e0603 */
[----:B------:R0:W-:Y:S02]  /*9870*/  STL [R1+0x708], R14 ;  /* 0x0007080e01007387 */ /* 0x0001e40000100800 */
[----:B0-----:R-:W-:Y:S02]  /*9880*/  IADD3 R14, P5, R7, R2, RZ ;  /* 0x00000002070e7210 */ /* 0x001fe40007fbe0ff */
[----:B------:R-:W5:Y:S04]  /*9890*/  LDL.LU R7, [R1+0xf4] ;  /* 0x0000f40001077983 */ /* 0x000f680000300800 */
[----:B------:R0:W-:Y:S04]  /*98a0*/  STL [R1+0x6d4], R13 ;  /* 0x0006d40d01007387 */ /* 0x0001e80000100800 */
[----:B------:R1:W-:Y:S04]  /*98b0*/  STL [R1+0x710], R14 ;  /* 0x0007100e01007387 */ /* 0x0003e80000100800 */
[----:B------:R-:W5:Y:S01]  /*98c0*/  LDL.LU R22, [R1+0x158] ;  /* 0x0001580001167983 */ /* 0x000f620000300800 */
[----:B0-----:R-:W-:Y:S01]  /*98d0*/  IMAD.X R13, R6, 0x1, R0, P4 ;  /* 0x00000001060d7824 */ /* 0x001fe200020e0600 */
[----:B------:R-:W-:-:S04]  /*98e0*/  IADD3 R6, P4, R4, R5, RZ ;  /* 0x0000000504067210 */ /* 0x000fc80007f9e0ff */
[----:B------:R0:W-:Y:S01]  /*98f0*/  STL [R1+0x6dc], R13 ;  /* 0x0006dc0d01007387 */ /* 0x0001e20000100800 */
[----:B-1----:R-:W-:-:S03]  /*9900*/  IMAD.X R14, R11, 0x1, R3, P3 ;  /* 0x000000010b0e7824 */ /* 0x002fc600018e0603 */
[----:B------:R1:W-:Y:S01]  /*9910*/  STL [R1+0x718], R6 ;  /* 0x0007180601007387 */ /* 0x0003e20000100800 */
[----:B0-----:R-:W-:-:S03]  /*9920*/  IADD3 R13, P3, R4, R2, RZ ;  /* 0x00000002040d7210 */ /* 0x001fc60007f7e0ff */
[----:B-1----:R-:W5:Y:S04]  /*9930*/  LDL.LU R6, [R1+0xf8] ;  /* 0x0000f80001067983 */ /* 0x002f680000300800 */
[----:B------:R-:W-:Y:S04]  /*9940*/  STL [R1+0x6e4], R14 ;  /* 0x0006e40e01007387 */ /* 0x000fe80000100800 */
[----:B------:R-:W5:Y:S01]  /*9950*/  LDL.LU R4, [R1+0x15c] ;  /* 0x00015c0001047983 */ /* 0x000f620000300800 */
[----:B------:R-:W-:-:S03]  /*9960*/  IMAD.X R11, R11, 0x1, R0, P2 ;  /* 0x000000010b0b7824 */ /* 0x000fc600010e0600 */
[----:B------:R-:W-:Y:S04]  /*9970*/  STL [R1+0x720], R13 ;  /* 0x0007200d01007387 */ /* 0x000fe80000100800 */
[----:B------:R0:W-:Y:S04]  /*9980*/  STL [R1+0x6ec], R11 ;  /* 0x0006ec0b01007387 */ /* 0x0001e80000100800 */
[----:B0-----:R-:W5:Y:S01]  /*9990*/  LDL.LU R11, [R1+0x100] ;  /* 0x00010000010b7983 */ /* 0x001f620000300800 */
[----:B--2---:R-:W-:-:S05]  /*99a0*/  IADD3 R13, P2, R20, R5, RZ ;  /* 0x00000005140d7210 */ /* 0x004fca0007f5e0ff */
[----:B------:R0:W-:Y:S01]  /*99b0*/  STL [R1+0x728], R13 ;  /* 0x0007280d01007387 */ /* 0x0001e20000100800 */
[----:B---3--:R-:W-:Y:S01]  /*99c0*/  IMAD.X R14, R10, 0x1, R3, P1 ;  /* 0x000000010a0e7824 */ /* 0x008fe200008e0603 */
        /* <DEDUP_REMOVED lines=8> */
[----:B----4-:R-:W-:-:S03]  /*9a50*/  IMAD.X R14, R24, 0x1, R3, P6 ;  /* 0x00000001180e7824 */ /* 0x010fc600030e0603 */
[----:B------:R0:W-:Y:S04]  /*9a60*/  STL [R1+0x738], R13 ;  /* 0x0007380d01007387 */ /* 0x0001e80000100800 */
[----:B------:R1:W-:Y:S01]  /*9a70*/  STL [R1+0x704], R14 ;  /* 0x0007040e01007387 */ /* 0x0003e20000100800 */
[----:B0-----:R-:W-:-:S03]  /*9a80*/  IADD3 R13, P6, R17, R2, RZ ;  /* 0x00000002110d7210 */ /* 0x001fc60007fde0ff */
[----:B------:R-:W4:Y:S01]  /*9a90*/  LDL.LU R17, [R1+0x164] ;  /* 0x0001640001117983 */ /* 0x000f220000300800 */
[----:B-1----:R-:W-:-:S03]  /*9aa0*/  IMAD.X R14, R24, 0x1, R0, P5 ;  /* 0x00000001180e7824 */ /* 0x002fc600028e0600 */
[----:B------:R0:W-:Y:S04]  /*9ab0*/  STL [R1+0x740], R13 ;  /* 0x0007400d01007387 */ /* 0x0001e80000100800 */
[----:B------:R1:W-:Y:S01]  /*9ac0*/  STL [R1+0x70c], R14 ;  /* 0x00070c0e01007387 */ /* 0x0003e20000100800 */
[----:B-----5:R-:W-:-:S05]  /*9ad0*/  IADD3 R16, P5, R9, R5, RZ ;  /* 0x0000000509107210 */ /* 0x020fca0007fbe0ff */
[----:B------:R-:W-:Y:S01]  /*9ae0*/  STL [R1+0x748], R16 ;  /* 0x0007481001007387 */ /* 0x000fe20000100800 */
[----:B0-----:R-:W-:Y:S01]  /*9af0*/  IMAD.X R13, R15, 0x1, R3, P4 ;  /* 0x000000010f0d7824 */ /* 0x001fe200020e0603 */
[----:B-1----:R-:W-:Y:S02]  /*9b00*/  IADD3 R14, P4, R9, R2, RZ ;  /* 0x00000002090e7210 */ /* 0x002fe40007f9e0ff */
[----:B------:R-:W5:Y:S04]  /*9b10*/  LDL.LU R9, [R1+0x10c] ;  /* 0x00010c0001097983 */ /* 0x000f680000300800 */
[----:B------:R0:W-:Y:S04]  /*9b20*/  STL [R1+0x714], R13 ;  /* 0x0007140d01007387 */ /* 0x0001e80000100800 */
[----:B------:R1:W-:Y:S01]  /*9b30*/  STL [R1+0x750], R14 ;  /* 0x0007500e01007387 */ /* 0x0003e20000100800 */
[----:B0-----:R-:W-:-:S03]  /*9b40*/  IMAD.X R13, R15, 0x1, R0, P3 ;  /* 0x000000010f0d7824 */ /* 0x001fc600018e0600 */
[----:B------:R-:W5:Y:S04]  /*9b50*/  LDL.LU R15, [R1+0x168] ;  /* 0x00016800010f7983 */ /* 0x000f680000300800 */
[----:B------:R0:W-:Y:S01]  /*9b60*/  STL [R1+0x71c], R13 ;  /* 0x00071c0d01007387 */ /* 0x0001e20000100800 */
[----:B-1----:R-:W-:-:S05]  /*9b70*/  IADD3 R14, P3, R12, R5, RZ ;  /* 0x000000050c0e7210 */ /* 0x002fca0007f7e0ff */
[----:B------:R1:W-:Y:S01]  /*9b80*/  STL [R1+0x758], R14 ;  /* 0x0007580e01007387 */ /* 0x0003e20000100800 */
[----:B0-----:R-:W-:Y:S01]  /*9b90*/  IMAD.X R13, R8, 0x1, R3, P2 ;  /* 0x00000001080d7824 */ /* 0x001fe200010e0603 */
[----:B-1----:R-:W-:Y:S01]  /*9ba0*/  IADD3 R14, P2, R12, R2, RZ ;  /* 0x000000020c0e7210 */ /* 0x002fe20007f5e0ff */
[----:B------:R-:W-:-:S03]  /*9bb0*/  IMAD.X R12, R8, 0x1, R0, P1 ;  /* 0x00000001080c7824 */ /* 0x000fc600008e0600 */
[----:B------:R0:W-:Y:S04]  /*9bc0*/  STL [R1+0x724], R13 ;  /* 0x0007240d01007387 */ /* 0x0001e80000100800 */
[----:B------:R-:W-:Y:S04]  /*9bd0*/  STL [R1+0x760], R14 ;  /* 0x0007600e01007387 */ /* 0x000fe80000100800 */
[----:B------:R-:W5:Y:S01]  /*9be0*/  LDL.LU R8, [R1+0x114] ;  /* 0x0001140001087983 */ /* 0x000f620000300800 */
[----:B0-----:R-:W-:-:S03]  /*9bf0*/  IADD3 R13, P1, R7, R5, RZ ;  /* 0x00000005070d7210 */ /* 0x001fc60007f3e0ff */
[----:B------:R0:W-:Y:S04]  /*9c00*/  STL [R1+0x72c], R12 ;  /* 0x00072c0c01007387 */ /* 0x0001e80000100800 */
[----:B------:R1:W-:Y:S01]  /*9c10*/  STL [R1+0x768], R13 ;  /* 0x0007680d01007387 */ /* 0x0003e20000100800 */
[C---:B0-----:R-:W-:Y:S01]  /*9c20*/  IMAD.X R12, R22.reuse, 0x1, R3, P0 ;  /* 0x00000001160c7824 */ /* 0x041fe200000e0603 */
[----:B-1----:R-:W-:Y:S02]  /*9c30*/  IADD3 R13, P0, R7, R2, RZ ;  /* 0x00000002070d7210 */ /* 0x002fe40007f1e0ff */
[----:B------:R-:W5:Y:S04]  /*9c40*/  LDL.LU R7, [R1+0x16c] ;  /* 0x00016c0001077983 */ /* 0x000f680000300800 */
[----:B------:R0:W-:Y:S04]  /*9c50*/  STL [R1+0x734], R12 ;  /* 0x0007340c01007387 */ /* 0x0001e80000100800 */
[----:B------:R1:W-:Y:S01]  /*9c60*/  STL [R1+0x770], R13 ;  /* 0x0007700d01007387 */ /* 0x0003e20000100800 */
[----:B0-----:R-:W-:Y:S01]  /*9c70*/  IMAD.X R12, R22, 0x1, R0, P6 ;  /* 0x00000001160c7824 */ /* 0x001fe200030e0600 */
[----:B------:R-:W-:-:S04]  /*9c80*/  IADD3 R14, P6, R6, R5, RZ ;  /* 0x00000005060e7210 */ /* 0x000fc80007fde0ff */
[----:B------:R0:W-:Y:S01]  /*9c90*/  STL [R1+0x73c], R12 ;  /* 0x00073c0c01007387 */ /* 0x0001e20000100800 */
[----:B-1----:R-:W-:-:S03]  /*9ca0*/  IMAD.X R13, R4, 0x1, R3, P5 ;  /* 0x00000001040d7824 */ /* 0x002fc600028e0603 */
[----:B------:R-:W-:Y:S01]  /*9cb0*/  STL [R1+0x778], R14 ;  /* 0x0007780e01007387 */ /* 0x000fe20000100800 */
[----:B0-----:R-:W-:-:S03]  /*9cc0*/  IADD3 R12, P5, R6, R2, RZ ;  /* 0x00000002060c7210 */ /* 0x001fc60007fbe0ff */
        /* <DEDUP_REMOVED lines=8> */
[C---:B--2---:R-:W-:Y:S01]  /*9d50*/  IMAD.X R13, R20.reuse, 0x1, R3, P3 ;  /* 0x00000001140d7824 */ /* 0x044fe200018e0603 */
[----:B0-----:R-:W-:Y:S01]  /*9d60*/  IADD3 R12, P3, R11, R2, RZ ;  /* 0x000000020b0c7210 */ /* 0x001fe20007f7e0ff */
[----:B------:R-:W-:-:S03]  /*9d70*/  IMAD.X R11, R20, 0x1, R0, P2 ;  /* 0x00000001140b7824 */ /* 0x000fc600010e0600 */
[----:B------:R-:W-:Y:S04]  /*9d80*/  STL [R1+0x754], R13 ;  /* 0x0007540d01007387 */ /* 0x000fe80000100800 */
[----:B------:R-:W2:Y:S04]  /*9d90*/  LDL.LU R14, [R1+0x120] ;  /* 0x00012000010e7983 */ /* 0x000ea80000300800 */
[----:B------:R3:W-:Y:S04]  /*9da0*/  STL [R1+0x790], R12 ;  /* 0x0007900c01007387 */ /* 0x0007e80000100800 */
[----:B------:R4:W-:Y:S04]  /*9db0*/  STL [R1+0x75c], R11 ;  /* 0x00075c0b01007387 */ /* 0x0009e80000100800 */
[----:B------:R-:W2:Y:S01]  /*9dc0*/  LDL.LU R26, [R1+0x174] ;  /* 0x00017400011a7983 */ /* 0x000ea20000300800 */
[----:B---3--:R-:W-:-:S05]  /*9dd0*/  IADD3 R12, P2, R10, R5, RZ ;  /* 0x000000050a0c7210 */ /* 0x008fca0007f5e0ff */
[----:B------:R-:W-:Y:S04]  /*9de0*/  STL [R1+0x798], R12 ;  /* 0x0007980c01007387 */ /* 0x000fe80000100800 */
[----:B------:R-:W3:Y:S01]  /*9df0*/  LDL.LU R13, [R1+0x124] ;  /* 0x00012400010d7983 */ /* 0x000ee20000300800 */
[----:B----4-:R-:W-:Y:S01]  /*9e00*/  IMAD.X R11, R17, 0x1, R3, P1 ;  /* 0x00000001110b7824 */ /* 0x010fe200008e0603 */
[----:B------:R-:W-:-:S04]  /*9e10*/  IADD3 R10, P1, R10, R2, RZ ;  /* 0x000000020a0a7210 */ /* 0x000fc80007f3e0ff */
[----:B------:R0:W-:Y:S04]  /*9e20*/  STL [R1+0x764], R11 ;  /* 0x0007640b01007387 */ /* 0x0001e80000100800 */
[----:B------:R-:W4:Y:S04]  /*9e30*/  LDL.LU R24, [R1+0x178] ;  /* 0x0001780001187983 */ /* 0x000f280000300800 */
[----:B------:R5:W-:Y:S01]  /*9e40*/  STL [R1+0x7a0], R10 ;  /* 0x0007a00a01007387 */ /* 0x000be20000100800 */
[----:B0-----:R-:W-:-:S03]  /*9e50*/  IMAD.X R11, R17, 0x1, R0, P0 ;  /* 0x00000001110b7824 */ /* 0x001fc600000e0600 */
[----:B------:R-:W4:Y:S04]  /*9e60*/  LDL.LU R12, [R1+0x12c] ;  /* 0x00012c00010c7983 */ /* 0x000f280000300800 */
[----:B------:R0:W-:Y:S04]  /*9e70*/  STL [R1+0x76c], R11 ;  /* 0x00076c0b01007387 */ /* 0x0001e80000100800 */
[----:B------:R-:W4:Y:S01]  /*9e80*/  LDL.LU R22, [R1+0x17c] ;  /* 0x00017c0001167983 */ /* 0x000f220000300800 */
[----:B-----5:R-:W-:-:S05]  /*9e90*/  IADD3 R10, P0, R9, R5, RZ ;  /* 0x00000005090a7210 */ /* 0x020fca0007f1e0ff */
[----:B------:R1:W-:Y:S04]  /*9ea0*/  STL [R1+0x7a8], R10 ;  /* 0x0007a80a01007387 */ /* 0x0003e80000100800 */
[----:B0-----:R-:W5:Y:S01]  /*9eb0*/  LDL.LU R11, [R1+0x134] ;  /* 0x00013400010b7983 */ /* 0x001f620000300800 */
[----:B-1----:R-:W-:Y:S01]  /*9ec0*/  IMAD.X R10, R15, 0x1, R3, P6 ;  /* 0x000000010f0a7824 */ /* 0x002fe200030e0603 */
[----:B------:R-:W-:Y:S01]  /*9ed0*/  IADD3 R9, P6, R9, R2, RZ ;  /* 0x0000000209097210 */ /* 0x000fe20007fde0ff */
[----:B------:R-:W-:-:S03]  /*9ee0*/  IMAD.X R15, R15, 0x1, R0, P5 ;  /* 0x000000010f0f7824 */ /* 0x000fc600028e0600 */
[----:B------:R0:W-:Y:S04]  /*9ef0*/  STL [R1+0x774], R10 ;  /* 0x0007740a01007387 */ /* 0x0001e80000100800 */
[----:B------:R-:W5:Y:S04]  /*9f00*/  LDL.LU R20, [R1+0x180] ;  /* 0x0001800001147983 */ /* 0x000f680000300800 */
[----:B------:R1:W-:Y:S04]  /*9f10*/  STL [R1+0x7b0], R9 ;  /* 0x0007b00901007387 */ /* 0x0003e80000100800 */
[----:B0-----:R-:W5:Y:S04]  /*9f20*/  LDL.LU R10, [R1+0x138] ;  /* 0x00013800010a7983 */ /* 0x001f680000300800 */
[----:B------:R-:W-:Y:S04]  /*9f30*/  STL [R1+0x77c], R15 ;  /* 0x00077c0f01007387 */ /* 0x000fe80000100800 */
[----:B------:R-:W5:Y:S01]  /*9f40*/  LDL.LU R17, [R1+0x184] ;  /* 0x0001840001117983 */ /* 0x000f620000300800 */
[----:B-1----:R-:W-:-:S05]  /*9f50*/  IADD3 R9, P5, R8, R5, RZ ;  /* 0x0000000508097210 */ /* 0x002fca0007fbe0ff */
[----:B------:R0:W-:Y:S04]  /*9f60*/  STL [R1+0x7b8], R9 ;  /* 0x0007b80901007387 */ /* 0x0001e80000100800 */
[----:B0-----:R-:W5:Y:S01]  /*9f70*/  LDL.LU R9, [R1+0x140] ;  /* 0x0001400001097983 */ /* 0x001f620000300800 */
[C---:B------:R-:W-:Y:S01]  /*9f80*/  IMAD.X R15, R7.reuse, 0x1, R3, P4 ;  /* 0x00000001070f7824 */ /* 0x040fe200020e0603 */
[----:B------:R-:W-:Y:S01]  /*9f90*/  IADD3 R8, P4, R8, R2, RZ ;  /* 0x0000000208087210 */ /* 0x000fe20007f9e0ff */
[----:B------:R-:W-:-:S03]  /*9fa0*/  IMAD.X R7, R7, 0x1, R0, P3 ;  /* 0x0000000107077824 */ /* 0x000fc600018e0600 */
[----:B------:R0:W-:Y:S04]  /*9fb0*/  STL [R1+0x784], R15 ;  /* 0x0007840f01007387 */ /* 0x0001e80000100800 */
[----:B0-----:R-:W5:Y:S04]  /*9fc0*/  LDL.LU R15, [R1+0x188] ;  /* 0x00018800010f7983 */ /* 0x001f680000300800 */
[----:B------:R0:W-:Y:S04]  /*9fd0*/  STL [R1+0x7c0], R8 ;  /* 0x0007c00801007387 */ /* 0x0001e80000100800 */
[----:B0-----:R-:W5:Y:S01]  /*9fe0*/  LDL.LU R8, [R1+0x144] ;  /* 0x0001440001087983 */ /* 0x001f620000300800 */
[----:B------:R-:W-:-:S03]  /*9ff0*/  IADD3 R16, P3, R6, R5, RZ ;  /* 0x0000000506107210 */ /* 0x000fc60007f7e0ff */
[----:B------:R0:W-:Y:S04]  /*a000*/  STL [R1+0x78c], R7 ;  /* 0x00078c0701007387 */ /* 0x0001e80000100800 */
[----:B0-----:R-:W5:Y:S01]  /*a010*/  LDL.LU R7, [R1+0x18c] ;  /* 0x00018c0001077983 */ /* 0x001f620000300800 */
[----:B------:R-:W-:-:S03]  /*a020*/  IMAD.X R18, R4, 0x1, R3, P2 ;  /* 0x0000000104127824 */ /* 0x000fc600010e0603 */
[----:B------:R0:W-:Y:S04]  /*a030*/  STL [R1+0x7c8], R16 ;  /* 0x0007c81001007387 */ /* 0x0001e80000100800 */
[----:B------:R-:W-:Y:S01]  /*a040*/  STL [R1+0x794], R18 ;  /* 0x0007941201007387 */ /* 0x000fe20000100800 */
[----:B0-----:R-:W-:Y:S01]  /*a050*/  IADD3 R16, P2, R6, R2, RZ ;  /* 0x0000000206107210 */ /* 0x001fe20007f5e0ff */
[----:B------:R-:W-:Y:S02]  /*a060*/  IMAD.X R6, R4, 0x1, R0, P1 ;  /* 0x0000000104067824 */ /* 0x000fe400008e0600 */
[----:B------:R-:W5:Y:S04]  /*a070*/  LDL.LU R4, [R1+0x190] ;  /* 0x0001900001047983 */ /* 0x000f680000300800 */
[----:B------:R-:W-:Y:S04]  /*a080*/  STL [R1+0x7d0], R16 ;  /* 0x0007d01001007387 */ /* 0x000fe80000100800 */
[----:B------:R0:W-:Y:S04]  /*a090*/  STL [R1+0x79c], R6 ;  /* 0x00079c0601007387 */ /* 0x0001e80000100800 */
[----:B0-----:R-:W5:Y:S01]  /*a0a0*/  LDL.LU R6, [R1+0x194] ;  /* 0x0001940001067983 */ /* 0x001f620000300800 */
[----:B--2---:R-:W-:-:S05]  /*a0b0*/  IADD3 R16, P1, R14, R5, RZ ;  /* 0x000000050e107210 */ /* 0x004fca0007f3e0ff */
[----:B------:R0:W-:Y:S01]  /*a0c0*/  STL [R1+0x7d8], R16 ;  /* 0x0007d81001007387 */ /* 0x0001e20000100800 */
[C---:B------:R-:W-:Y:S02]  /*a0d0*/  IMAD.X R19, R26.reuse, 0x1, R3, P0 ;  /* 0x000000011a137824 */ /* 0x040fe400000e0603 */
[----:B------:R-:W-:Y:S01]  /*a0e0*/  IMAD.X R18, R26, 0x1, R0, P6 ;  /* 0x000000011a127824 */ /* 0x000fe200030e0600 */
[----:B0-----:R-:W-:Y:S02]  /*a0f0*/  IADD3 R16, P0, R14, R2, RZ ;  /* 0x000000020e107210 */ /* 0x001fe40007f1e0ff */
[----:B------:R-:W-:Y:S01]  /*a100*/  STL [R1+0x7a4], R19 ;  /* 0x0007a41301007387 */ /* 0x000fe20000100800 */
[----:B---3--:R-:W-:-:S03]  /*a110*/  IADD3 R14, P6, R13, R5, RZ ;  /* 0x000000050d0e7210 */ /* 0x008fc60007fde0ff */
[----:B------:R4:W-:Y:S04]  /*a120*/  STL [R1+0x7e0], R16 ;  /* 0x0007e01001007387 */ /* 0x0009e80000100800 */
[----:B------:R-:W-:Y:S04]  /*a130*/  STL [R1+0x7ac], R18 ;  /* 0x0007ac1201007387 */ /* 0x000fe80000100800 */
[----:B------:R0:W-:Y:S01]  /*a140*/  STL [R1+0x7e8], R14 ;  /* 0x0007e80e01007387 */ /* 0x0001e20000100800 */
[C---:B----4-:R-:W-:Y:S01]  /*a150*/  IMAD.X R16, R24.reuse, 0x1, R3, P5 ;  /* 0x0000000118107824 */ /* 0x050fe200028e0603 */
[----:B------:R-:W-:Y:S01]  /*a160*/  IADD3 R13, P5, R13, R2, RZ ;  /* 0x000000020d0d7210 */ /* 0x000fe20007fbe0ff */
[----:B0-----:R-:W-:-:S03]  /*a170*/  IMAD.X R14, R24, 0x1, R0, P4 ;  /* 0x00000001180e7824 */ /* 0x001fc600020e0600 */
[----:B------:R0:W-:Y:S04]  /*a180*/  STL [R1+0x7b4], R16 ;  /* 0x0007b41001007387 */ /* 0x0001e80000100800 */
[----:B------:R1:W-:Y:S04]  /*a190*/  STL [R1+0x7f0], R13 ;  /* 0x0007f00d01007387 */ /* 0x0003e80000100800 */
[----:B------:R2:W-:Y:S01]  /*a1a0*/  STL [R1+0x7bc], R14 ;  /* 0x0007bc0e01007387 */ /* 0x0005e20000100800 */
[----:B0-----:R-:W-:Y:S01]  /*a1b0*/  IADD3 R16, P4, R12, R5, RZ ;  /* 0x000000050c107210 */ /* 0x001fe20007f9e0ff */
[----:B-1----:R-:W-:-:S04]  /*a1c0*/  IMAD.X R13, R22, 0x1, R3, P3 ;  /* 0x00000001160d7824 */ /* 0x002fc800018e0603 */
[----:B------:R-:W-:Y:S01]  /*a1d0*/  STL [R1+0x7f8], R16 ;  /* 0x0007f81001007387 */ /* 0x000fe20000100800 */
[----:B--2---:R-:W-:Y:S01]  /*a1e0*/  IADD3 R14, P3, R12, R2, RZ ;  /* 0x000000020c0e7210 */ /* 0x004fe20007f7e0ff */
[----:B------:R-:W-:Y:S02]  /*a1f0*/  IMAD.X R12, R22, 0x1, R0, P2 ;  /* 0x00000001160c7824 */ /* 0x000fe400010e0600 */
[----:B------:R5:W-:Y:S04]  /*a200*/  STL [R1+0x7c4], R13 ;  /* 0x0007c40d01007387 */ /* 0x000be80000100800 */
[----:B------:R0:W-:Y:S04]  /*a210*/  STL [R1+0x800], R14 ;  /* 0x0008000e01007387 */ /* 0x0001e80000100800 */
[----:B------:R1:W-:Y:S01]  /*a220*/  STL [R1+0x7cc], R12 ;  /* 0x0007cc0c01007387 */ /* 0x0003e20000100800 */
[----:B-----5:R-:W-:-:S05]  /*a230*/  IADD3 R13, P2, R11, R5, RZ ;  /* 0x000000050b0d7210 */ /* 0x020fca0007f5e0ff */
[----:B------:R2:W-:Y:S01]  /*a240*/  STL [R1+0x804], R13 ;  /* 0x0008040d01007387 */ /* 0x0005e20000100800 */
[C---:B0-----:R-:W-:Y:S01]  /*a250*/  IMAD.X R14, R20.reuse, 0x1, R3, P1 ;  /* 0x00000001140e7824 */ /* 0x041fe200008e0603 */
[----:B-1----:R-:W-:Y:S01]  /*a260*/  IADD3 R12, P1, R11, R2, RZ ;  /* 0x000000020b0c7210 */ /* 0x002fe20007f3e0ff */
[----:B--2---:R-:W-:-:S03]  /*a270*/  IMAD.X R13, R20, 0x1, R0, P0 ;  /* 0x00000001140d7824 */ /* 0x004fc600000e0600 */
[----:B------:R-:W-:Y:S01]  /*a280*/  STL [R1+0x7d4], R14 ;  /* 0x0007d40e01007387 */ /* 0x000fe20000100800 */
[----:B------:R-:W-:-:S03]  /*a290*/  IADD3 R11, P0, R10, R5, RZ ;  /* 0x000000050a0b7210 */ /* 0x000fc60007f1e0ff */
[----:B------:R0:W-:Y:S04]  /*a2a0*/  STL [R1+0x808], R12 ;  /* 0x0008080c01007387 */ /* 0x0001e80000100800 */
[----:B------:R-:W-:Y:S01]  /*a2b0*/  STL [R1+0x7dc], R13 ;  /* 0x0007dc0d01007387 */ /* 0x000fe20000100800 */
[C---:B0-----:R-:W-:Y:S01]  /*a2c0*/  IMAD.X R12, R17.reuse, 0x1, R3, P6 ;  /* 0x00000001110c7824 */ /* 0x041fe200030e0603 */
[----:B------:R-:W-:Y:S02]  /*a2d0*/  IADD3 R10, P6, R10, R2, RZ ;  /* 0x000000020a0a7210 */ /* 0x000fe40007fde0ff */
[----:B------:R0:W-:Y:S04]  /*a2e0*/  STL [R1+0x80c], R11 ;  /* 0x00080c0b01007387 */ /* 0x0001e80000100800 */
[----:B------:R1:W-:Y:S04]  /*a2f0*/  STL [R1+0x7e4], R12 ;  /* 0x0007e40c01007387 */ /* 0x0003e80000100800 */
[----:B------:R2:W-:Y:S01]  /*a300*/  STL [R1+0x810], R10 ;  /* 0x0008100a01007387 */ /* 0x0005e20000100800 */
[----:B0-----:R-:W-:-:S05]  /*a310*/  IMAD.X R11, R17, 0x1, R0, P5 ;  /* 0x00000001110b7824 */ /* 0x001fca00028e0600 */
[----:B------:R0:W-:Y:S01]  /*a320*/  STL [R1+0x7ec], R11 ;  /* 0x0007ec0b01007387 */ /* 0x0001e20000100800 */
[----:B-1----:R-:W-:-:S05]  /*a330*/  IADD3 R12, P5, R9, R5, RZ ;  /* 0x00000005090c7210 */ /* 0x002fca0007fbe0ff */
[----:B------:R-:W-:Y:S01]  /*a340*/  STL [R1+0x814], R12 ;  /* 0x0008140c01007387 */ /* 0x000fe20000100800 */
[----:B--2---:R-:W-:Y:S01]  /*a350*/  IMAD.X R10, R15, 0x1, R3, P4 ;  /* 0x000000010f0a7824 */ /* 0x004fe200020e0603 */
[----:B0-----:R-:W-:Y:S01]  /*a360*/  IADD3 R11, P4, R9, R2, RZ ;  /* 0x00000002090b7210 */ /* 0x001fe20007f9e0ff */
[----:B------:R-:W-:-:S03]  /*a370*/  IMAD.X R9, R15, 0x1, R0, P3 ;  /* 0x000000010f097824 */ /* 0x000fc600018e0600 */
[----:B------:R0:W-:Y:S04]  /*a380*/  STL [R1+0x7f4], R10 ;  /* 0x0007f40a01007387 */ /* 0x0001e80000100800 */
[----:B------:R-:W-:Y:S01]  /*a390*/  STL [R1+0x818], R11 ;  /* 0x0008180b01007387 */ /* 0x000fe20000100800 */
[----:B0-----:R-:W-:-:S03]  /*a3a0*/  IADD3 R10, P3, R8, R5, RZ ;  /* 0x00000005080a7210 */ /* 0x001fc60007f7e0ff */
[----:B------:R0:W-:Y:S04]  /*a3b0*/  STL [R1+0x7fc], R9 ;  /* 0x0007fc0901007387 */ /* 0x0001e80000100800 */
[----:B------:R-:W-:Y:S01]  /*a3c0*/  STL [R1+0x45c], R10 ;  /* 0x00045c0a01007387 */ /* 0x000fe20000100800 */
[C---:B------:R-:W-:Y:S01]  /*a3d0*/  IMAD.X R5, R7.reuse, 0x1, R3, P2 ;  /* 0x0000000107057824 */ /* 0x040fe200010e0603 */
[----:B0-----:R-:W-:Y:S02]  /*a3e0*/  IADD3 R9, P2, R8, R2, RZ ;  /* 0x0000000208097210 */ /* 0x001fe40007f5e0ff */
[----:B------:R-:W-:Y:S02]  /*a3f0*/  SHF.R.S32.HI R2, RZ, 0x1f, R8 ;  /* 0x0000001fff027819 */ /* 0x000fe40000011408 */
[----:B------:R0:W-:Y:S02]  /*a400*/  STL [R1+0x438], R5 ;  /* 0x0004380501007387 */ /* 0x0001e40000100800 */
[----:B0-----:R-:W-:-:S02]  /*a410*/  IMAD.X R5, R7, 0x1, R0, P1 ;  /* 0x0000000107057824 */ /* 0x001fc400008e0600 */
[C-C-:B------:R-:W-:Y:S02]  /*a420*/  IMAD.X R8, R4.reuse, 0x1, R3.reuse, P0 ;  /* 0x0000000104087824 */ /* 0x140fe400000e0603 */
[----:B------:R-:W-:Y:S02]  /*a430*/  IMAD.X R7, R4, 0x1, R0, P6 ;  /* 0x0000000104077824 */ /* 0x000fe400030e0600 */
[----:B------:R-:W0:Y:S01]  /*a440*/  S2R R4, SR_TID.X ;  /* 0x0000000000047919 */ /* 0x000e220000002100 */
[----:B------:R-:W-:Y:S04]  /*a450*/  STL [R1+0x458], R9 ;  /* 0x0004580901007387 */ /* 0x000fe80000100800 */
[----:B------:R1:W-:Y:S04]  /*a460*/  STL [R1+0x43c], R5 ;  /* 0x00043c0501007387 */ /* 0x0003e80000100800 */
[----:B------:R-:W-:Y:S01]  /*a470*/  STL [R1+0x440], R8 ;  /* 0x0004400801007387 */ /* 0x000fe20000100800 */
[----:B-1----:R-:W-:-:S03]  /*a480*/  IMAD.X R5, R6, 0x1, R3, P5 ;  /* 0x0000000106057824 */ /* 0x002fc600028e0603 */
[----:B------:R-:W-:Y:S01]  /*a490*/  STL [R1+0x444], R7 ;  /* 0x0004440701007387 */ /* 0x000fe20000100800 */
[----:B------:R-:W-:-:S03]  /*a4a0*/  IMAD.X R3, R2, 0x1, R3, P3 ;  /* 0x0000000102037824 */ /* 0x000fc600018e0603 */
[----:B------:R1:W-:Y:S01]  /*a4b0*/  STL [R1+0x448], R5 ;  /* 0x0004480501007387 */ /* 0x0003e20000100800 */
[--C-:B------:R-:W-:Y:S01]  /*a4c0*/  IMAD.X R2, R2, 0x1, R0.reuse, P2 ;  /* 0x0000000102027824 */ /* 0x100fe200010e0600 */
[----:B0-----:R-:W-:Y:S01]  /*a4d0*/  LOP3.LUT R4, R4, 0x20, RZ, 0xc0, !PT ;  /* 0x0000002004047812 */ /* 0x001fe200078ec0ff */
[----:B-1----:R-:W-:-:S04]  /*a4e0*/  IMAD.X R5, R6, 0x1, R0, P4 ;  /* 0x0000000106057824 */ /* 0x002fc800020e0600 */
[----:B------:R-:W-:Y:S01]  /*a4f0*/  IMAD.SHL.U32 R0, R4, 0x20, RZ ;  /* 0x0000002004007824 */ /* 0x000fe200078e00ff */
[----:B------:R0:W-:Y:S04]  /*a500*/  STL [R1+0x44c], R5 ;  /* 0x00044c0501007387 */ /* 0x0001e80000100800 */
[----:B------:R0:W-:Y:S04]  /*a510*/  STL [R1+0x450], R3 ;  /* 0x0004500301007387 */ /* 0x0001e80000100800 */
[----:B------:R0:W-:Y:S04]  /*a520*/  STL [R1+0x454], R2 ;  /* 0x0004540201007387 */ /* 0x0001e80000100800 */
        /* <DEDUP_REMOVED lines=33> */
[----:B------:R-:W-:-:S05]  /*a740*/  UMOV UR4, URZ ;  /* 0x0000003f00047c82 */ /* 0x000fca0008000000 */
.L_x_2:
[----:B01----:R-:W0:Y:S01]  /*a750*/  S2R R0, SR_TID.X ;  /* 0x0000000000007919 */ /* 0x003e220000002100 */
[----:B------:R-:W-:Y:S01]  /*a760*/  UIMAD UR7, UR4, -0x80, UR10 ;  /* 0xffffff80040778a4 */ /* 0x000fe2000f8e020a */
[----:B------:R1:W-:Y:S04]  /*a770*/  STL [R1+0x1064], R6 ;  /* 0x0010640601007387 */ /* 0x0003e80000100800 */
[----:B------:R-:W-:Y:S04]  /*a780*/  STL [R1+0x1060], R5 ;  /* 0x0010600501007387 */ /* 0x000fe80000100800 */
[----:B------:R-:W-:Y:S04]  /*a790*/  STL [R1+0x105c], R4 ;  /* 0x00105c0401007387 */ /* 0x000fe80000100800 */
[----:B------:R-:W-:Y:S04]  /*a7a0*/  STL [R1+0x1058], R11 ;  /* 0x0010580b01007387 */ /* 0x000fe80000100800 */
[----:B------:R-:W-:Y:S04]  /*a7b0*/  STL [R1+0x1054], R10 ;  /* 0x0010540a01007387 */ /* 0x000fe80000100800 */
[----:B------:R-:W-:Y:S04]  /*a7c0*/  STL [R1+0x1050], R9 ;  /* 0x0010500901007387 */ /* 0x000fe80000100800 */
[----:B------:R-:W-:Y:S01]  /*a7d0*/  STL [R1+0x104c], R27 ;  /* 0x00104c1b01007387 */ /* 0x000fe20000100800 */
[----:B0-----:R-:W-:-:S03]  /*a7e0*/  SHF.R.U32.HI R14, RZ, 0x5, R0 ;  /* 0x00000005ff0e7819 */ /* 0x001fc60000011600 */
[----:B------:R-:W-:Y:S01]  /*a7f0*/  STL [R1+0x1048], R26 ;  /* 0x0010481a01007387 */ /* 0x000fe20000100800 */
[----:B------:R-:W-:-:S03]  /*a800*/  SGXT.U32 R14, R14, 0x1 ;  /* 0x000000010e0e781a */ /* 0x000fc60000000000 */
[----:B------:R-:W-:Y:S01]  /*a810*/  STL [R1+0x1044], R19 ;  /* 0x0010441301007387 */ /* 0x000fe20000100800 */
[----:B------:R-:W-:-:S03]  /*a820*/  LOP3.LUT R2, R14, 0x4, RZ, 0xfc, !PT ;  /* 0x000000040e027812 */ /* 0x000fc600078efcff */
[----:B------:R-:W-:Y:S01]  /*a830*/  STL [R1+0x1040], R25 ;  /* 0x0010401901007387 */ /* 0x000fe20000100800 */
[----:B------:R-:W-:Y:S02]  /*a840*/  LOP3.LUT R3, R14, 0x6, RZ, 0xfc, !PT ;  /* 0x000000060e037812 */ /* 0x000fe400078efcff */
[----:B------:R-:W-:Y:S01]  /*a850*/  ISETP.GE.AND P2, PT, R2, UR7, PT ;  /* 0x0000000702007c0c */ /* 0x000fe2000bf46270 */
[----:B------:R-:W-:Y:S01]  /*a860*/  STL [R1+0x103c], R21 ;  /* 0x00103c1501007387 */ /* 0x000fe20000100800 */
[----:B------:R-:W-:Y:S02]  /*a870*/  ISETP.GE.AND P1, PT, R3, UR7, PT ;  /* 0x0000000703007c0c */ /* 0x000fe4000bf26270 */
[C---:B------:R-:W-:Y:S01]  /*a880*/  LOP3.LUT R3, R14.reuse, 0xa, RZ, 0xfc, !PT ;  /* 0x0000000a0e037812 */ /* 0x040fe200078efcff */
[----:B------:R-:W-:Y:S01]  /*a890*/  STL [R1+0x1038], R20 ;  /* 0x0010381401007387 */ /* 0x000fe20000100800 */
[----:B------:R-:W-:Y:S02]  /*a8a0*/  LOP3.LUT R2, R14, 0xe, RZ, 0xfc, !PT ;  /* 0x0000000e0e027812 */ /* 0x000fe400078efcff */
[----:B------:R-:W-:Y:S01]  /*a8b0*/  ISETP.GE.AND P6, PT, R3, UR7, PT ;  /* 0x0000000703007c0c */ /* 0x000fe2000bfc6270 */
[----:B------:R-:W-:Y:S01]  /*a8c0*/  STL [R1+0x1034], R22 ;  /* 0x0010341601007387 */ /* 0x000fe20000100800 */
[----:B------:R-:W-:-:S02]  /*a8d0*/  ISETP.GE.AND P0, PT, R2, UR7, PT ;  /* 0x0000000702007c0c */ /* 0x000fc4000bf06270 */
[----:B------:R-:W-:Y:S01]  /*a8e0*/  LOP3.LUT R0, R14, 0x2, RZ, 0xfc, !PT ;  /* 0x000000020e007812 */ /* 0x000fe200078efcff */
[----:B------:R-:W-:Y:S03]  /*a8f0*/  STL [R1+0x1030], R23 ;  /* 0x0010301701007387 */ /* 0x000fe60000100800 */
[----:B------:R-:W-:Y:S01]  /*a900*/  ISETP.GE.AND P3, PT, R0, UR7, PT ;  /* 0x0000000700007c0c */ /* 0x000fe2000bf66270 */
[----:B------:R-:W-:Y:S01]  /*a910*/  STL [R1+0x102c], R24 ;  /* 0x00102c1801007387 */ /* 0x000fe20000100800 */
[----:B-1----:R-:W-:Y:S02]  /*a920*/  PRMT R6, RZ, 0x7610, R6 ;  /* 0x00007610ff067816 */ /* 0x002fe40000000006 */
[----:B------:R-:W-:Y:S01]  /*a930*/  LOP3.LUT R0, R14, 0x8, RZ, 0xfc, !PT ;  /* 0x000000080e007812 */ /* 0x000fe200078efcff */
[----:B------:R-:W2:Y:S03]  /*a940*/  LDL R3, [R1+0x82c] ;  /* 0x00082c0001037983 */ /* 0x000ea60000100800 */
[----:B------:R-:W-:Y:S01]  /*a950*/  ISETP.GE.AND P4, PT, R0, UR7, PT ;  /* 0x0000000700007c0c */ /* 0x000fe2000bf86270 */
[----:B------:R-:W2:Y:S01]  /*a960*/  LDL R2, [R1+0x81c] ;  /* 0x00081c0001027983 */ /* 0x000ea20000100800 */
[----:B------:R-:W-:-:S03]  /*a970*/  LOP3.LUT R0, R14, 0xc, RZ, 0xfc, !PT ;  /* 0x0000000c0e007812 */ /* 0x000fc600078efcff */
[----:B--2---:R-:W-:-:S04]  /*a980*/  @!P3 LOP3.LUT R3, R3, R2, RZ, 0x3c, !PT ;  /* 0x000000020303b212 */ /* 0x004fc800078e3cff */
[----:B------:R-:W-:-:S04]  /*a990*/  @!P3 LOP3.LUT R2, R3, R2, RZ, 0x3c, !PT ;  /* 0x000000020302b212 */ /* 0x000fc800078e3cff */
[----:B------:R-:W-:-:S05]  /*a9a0*/  @!P3 LOP3.LUT R3, R3, R2, RZ, 0x3c, !PT ;  /* 0x000000020303b212 */ /* 0x000fca00078e3cff */
[----:B------:R-:W2:Y:S01]  /*a9b0*/  @!P3 LDG.E.U8 R6, desc[UR8][R2.64] ;  /* 0x000000080206b981 */ /* 0x000ea2000c1e1100 */
[----:B------:R-:W-:Y:S02]  /*a9c0*/  ISETP.GE.AND P5, PT, R0, UR7, PT ;  /* 0x0000000700007c0c */ /* 0x000fe4000bfa6270 */
[----:B------:R-:W-:Y:S02]  /*a9d0*/  LOP3.LUT R0, R14, 0x10, RZ, 0xfc, !PT ;  /* 0x000000100e007812 */ /* 0x000fe400078efcff */
[----:B------:R-:W-:Y:S02]  /*a9e0*/  PRMT R14, RZ, 0x7610, R14 ;  /* 0x00007610ff0e7816 */ /* 0x000fe4000000000e */
[----:B------:R-:W-:Y:S01]  /*a9f0*/  ISETP.GE.AND P3, PT, R0, UR7, PT ;  /* 0x0000000700007c0c */ /* 0x000fe2000bf66270 */
[----:B--2---:R0:W-:Y:S04]  /*aa00*/  STL [R1+0x24], R6 ;  /* 0x0000240601007387 */ /* 0x0041e80000100800 */
[----:B0-----:R-:W2:Y:S04]  /*aa10*/  LDL.LU R6, [R1+0x1064] ;  /* 0x0010640001067983 */ /* 0x001ea80000300800 */
[----:B------:R-:W3:Y:S04]  /*aa20*/  LDL R2, [R1+0x828] ;  /* 0x0008280001027983 */ /* 0x000ee80000100800 */
[----:B------:R-:W3:Y:S04]  /*aa30*/  LDL R3, [R1+0x88c] ;  /* 0x00088c0001037983 */ /* 0x000ee80000100800 */
[----:B------:R0:W-:Y:S02]  /*aa40*/  STL.S16 [R1+0x60], R14 ;  /* 0x0000600e01007387 */ /* 0x0001e40000100600 */
[----:B0-----:R-:W0:Y:S02]  /*aa50*/  S2R R14, SR_TID.X ;  /* 0x00000000000e7919 */ /* 0x001e240000002100 */
[----:B0-----:R-:W-:-:S04]  /*aa60*/  SHF.R.U32.HI R14, RZ, 0x5, R14 ;  /* 0x00000005ff0e7819 */ /* 0x001fc8000001160e */
[----:B------:R-:W-:-:S04]  /*aa70*/  SGXT.U32 R14, R14, 0x1 ;  /* 0x000000010e0e781a */ /* 0x000fc80000000000 */
[----:B------:R-:W-:Y:S02]  /*aa80*/  LOP3.LUT R0, R14, 0x12, RZ, 0xfc, !PT ;  /* 0x000000120e007812 */ /* 0x000fe400078efcff */
[----:B------:R-:W4:Y:S01]  /*aa90*/  LDL R14, [R1+0x60] ;  /* 0x00006000010e7983 */ /* 0x000f220000100800 */
[----:B---3--:R-:W-:-:S04]  /*aaa0*/  @!P2 LOP3.LUT R3, R3, R2, RZ, 0x3c, !PT ;  /* 0x000000020303a212 */ /* 0x008fc800078e3cff */
[----:B------:R-:W-:-:S04]  /*aab0*/  @!P2 LOP3.LUT R2, R3, R2, RZ, 0x3c, !PT ;  /* 0x000000020302a212 */ /* 0x000fc800078e3cff */
[----:B------:R-:W-:-:S05]  /*aac0*/  @!P2 LOP3.LUT R3, R3, R2, RZ, 0x3c, !PT ;  /* 0x000000020303a212 */ /* 0x000fca00078e3cff */
[----:B----4-:R-:W3:Y:S04]  /*aad0*/  @!P2 LDG.E.U8 R14, desc[UR8][R2.64] ;  /* 0x00000008020ea981 */ /* 0x010ee8000c1e1100 */
[----:B---3--:R0:W-:Y:S04]  /*aae0*/  @!P2 STL [R1+0x60], R14 ;  /* 0x0000600e0100a387 */ /* 0x0081e80000100800 */
[----:B------:R-:W3:Y:S04]  /*aaf0*/  LDL R2, [R1+0x824] ;  /* 0x0008240001027983 */ /* 0x000ee80000100800 */
[----:B------:R-:W3:Y:S01]  /*ab00*/  LDL R3, [R1+0x888] ;  /* 0x0008880001037983 */ /* 0x000ee20000100800 */
[----:B------:R-:W-:Y:S01]  /*ab10*/  PRMT R5, RZ, 0x7610, R5 ;  /* 0x00007610ff057816 */ /* 0x000fe20000000005 */
[----:B0-----:R-:W0:Y:S01]  /*ab20*/  S2R R14, SR_TID.X ;  /* 0x00000000000e7919 */ /* 0x001e220000002100 */
[----:B---3--:R-:W-:-:S04]  /*ab30*/  @!P1 LOP3.LUT R3, R3, R2, RZ, 0x3c, !PT ;  /* 0x0000000203039212 */ /* 0x008fc800078e3cff */
[----:B------:R-:W-:-:S04]  /*ab40*/  @!P1 LOP3.LUT R2, R3, R2, RZ, 0x3c, !PT ;  /* 0x0000000203029212 */ /* 0x000fc800078e3cff */
[----:B------:R-:W-:-:S05]  /*ab50*/  @!P1 LOP3.LUT R3, R3, R2, RZ, 0x3c, !PT ;  /* 0x0000000203039212 */ /* 0x000fca00078e3cff */
[----:B------:R-:W3:Y:S01]  /*ab60*/  @!P1 LDG.E.U8 R5, desc[UR8][R2.64] ;  /* 0x0000000802059981 */ /* 0x000ee2000c1e1100 */
[----:B0-----:R-:W-:-:S04]  /*ab70*/  SHF.R.U32.HI R14, RZ, 0x5, R14 ;  /* 0x00000005ff0e7819 */ /* 0x001fc8000001160e */
[----:B------:R-:W-:Y:S02]  /*ab80*/  SGXT.U32 R14, R14, 0x1 ;  /* 0x000000010e0e781a */ /* 0x000fe40000000000 */
[----:B------:R-:W-:Y:S02]  /*ab90*/  ISETP.GE.AND P2, PT, R0, UR7, PT ;  /* 0x0000000700007c0c */ /* 0x000fe4000bf46270 */
[----:B------:R-:W-:Y:S02]  /*aba0*/  LOP3.LUT R0, R14, 0x14, RZ, 0xfc, !PT ;  /* 0x000000140e007812 */ /* 0x000fe400078efcff */
[----:B------:R-:W-:Y:S02]  /*abb0*/  PRMT R14, RZ, 0x7610, R14 ;  /* 0x00007610ff0e7816 */ /* 0x000fe4000000000e */
[----:B------:R-:W-:Y:S01]  /*abc0*/  ISETP.GE.AND P1, PT, R0, UR7, PT ;  /* 0x0000000700007c0c */ /* 0x000fe2000bf26270 */
[----:B---3--:R0:W-:Y:S04]  /*abd0*/  STL [R1+0x5c], R5 ;  /* 0x00005c0501007387 */ /* 0x0081e80000100800 */
[----:B0-----:R-:W3:Y:S04]  /*abe0*/  LDL.LU R5, [R1+0x1060] ;  /* 0x0010600001057983 */ /* 0x001ee80000300800 */
[----:B------:R-:W4:Y:S04]  /*abf0*/  LDL R2, [R1+0x820] ;  /* 0x0008200001027983 */ /* 0x000f280000100800 */
[----:B------:R-:W4:Y:S04]  /*ac00*/  LDL R3, [R1+0x884] ;  /* 0x0008840001037983 */ /* 0x000f280000100800 */
[----:B------:R0:W-:Y:S02]  /*ac10*/  STL.S16 [R1+0x90], R14 ;  /* 0x0000900e01007387 */ /* 0x0001e40000100600 */
[----:B0-----:R-:W0:Y:S02]  /*ac20*/  S2R R14, SR_TID.X ;  /* 0x00000000000e7919 */ /* 0x001e240000002100 */
[----:B0-----:R-:W-:-:S04]  /*ac30*/  SHF.R.U32.HI R14, RZ, 0x5, R14 ;  /* 0x00000005ff0e7819 */ /* 0x001fc8000001160e */
[----:B------:R-:W-:-:S04]  /*ac40*/  SGXT.U32 R14, R14, 0x1 ;  /* 0x000000010e0e781a */ /* 0x000fc80000000000 */
[----:B------:R-:W-:Y:S02]  /*ac50*/  LOP3.LUT R0, R14, 0x16, RZ, 0xfc, !PT ;  /* 0x000000160e007812 */ /* 0x000fe400078efcff */
[----:B------:R-:W5:Y:S01]  /*ac60*/  LDL R14, [R1+0x90] ;  /* 0x00009000010e7983 */ /* 0x000f620000100800 */
[----:B----4-:R-:W-:-:S04]  /*ac70*/  @!P4 LOP3.LUT R3, R3, R2, RZ, 0x3c, !PT ;  /* 0x000000020303c212 */ /* 0x010fc800078e3cff */
[----:B------:R-:W-:-:S04]  /*ac80*/  @!P4 LOP3.LUT R2, R3, R2, RZ, 0x3c, !PT ;  /* 0x000000020302c212 */ /* 0x000fc800078e3cff */
[----:B------:R-:W-:-:S05]  /*ac90*/  @!P4 LOP3.LUT R3, R3, R2, RZ, 0x3c, !PT ;  /* 0x000000020303c212 */ /* 0x000fca00078e3cff */
[----:B-----5:R-:W4:Y:S04]  /*aca0*/  @!P4 LDG.E.U8 R14, desc[UR8][R2.64] ;  /* 0x00000008020ec981 */ /* 0x020f28000c1e1100 */
[----:B----4-:R0:W-:Y:S04]  /*acb0*/  @!P4 STL [R1+0x90], R14 ;  /* 0x0000900e0100c387 */ /* 0x0101e80000100800 */
[----:B------:R-:W4:Y:S04]  /*acc0*/  LDL R2, [R1+0x880] ;  /* 0x0008800001027983 */ /* 0x000f280000100800 */
[----:B------:R-:W4:Y:S01]  /*acd0*/  LDL R3, [R1+0x8a0] ;  /* 0x0008a00001037983 */ /* 0x000f220000100800 */
[----:B------:R-:W-:Y:S01]  /*ace0*/  PRMT R4, RZ, 0x7610, R4 ;  /* 0x00007610ff047816 */ /* 0x000fe20000000004 */
[----:B0-----:R-:W0:Y:S01]  /*acf0*/  S2R R14, SR_TID.X ;  /* 0x00000000000e7919 */ /* 0x001e220000002100 */
[----:B----4-:R-:W-:-:S04]  /*ad00*/  @!P6 LOP3.LUT R3, R3, R2, RZ, 0x3c, !PT ;  /* 0x000000020303e212 */ /* 0x010fc800078e3cff */
[----:B------:R-:W-:-:S04]  /*ad10*/  @!P6 LOP3.LUT R2, R3, R2, RZ, 0x3c, !PT ;  /* 0x000000020302e212 */ /* 0x000fc800078e3cff */
[----:B------:R-:W-:-:S05]  /*ad20*/  @!P6 LOP3.LUT R3, R3, R2, RZ, 0x3c, !PT ;  /* 0x000000020303e212 */ /* 0x000fca00078e3cff */
[----:B------:R-:W4:Y:S01]  /*ad30*/  @!P6 LDG.E.U8 R4, desc[UR8][R2.64] ;  /* 0x000000080204e981 */ /* 0x000f22000c1e1100 */
[----:B0-----:R-:W-:-:S04]  /*ad40*/  SHF.R.U32.HI R14, RZ, 0x5, R14 ;  /* 0x00000005ff0e7819 */ /* 0x001fc8000001160e */
[----:B------:R-:W-:Y:S02]  /*ad50*/  SGXT.U32 R14, R14, 0x1 ;  /* 0x000000010e0e781a */ /* 0x000fe40000000000 */
[----:B------:R-:W-:Y:S02]  /*ad60*/  ISETP.GE.AND P4, PT, R0, UR7, PT ;  /* 0x0000000700007c0c */ /* 0x000fe4000bf86270 */
[----:B------:R-:W-:Y:S02]  /*ad70*/  LOP3.LUT R0, R14, 0x18, RZ, 0xfc, !PT ;  /* 0x000000180e007812 */ /* 0x000fe400078efcff */
[----:B------:R-:W-:Y:S02]  /*ad80*/  PRMT R14, RZ, 0x7610, R14 ;  /* 0x00007610ff0e7816 */ /* 0x000fe4000000000e */
[----:B------:R-:W-:Y:S01]  /*ad90*/  ISETP.GE.AND P6, PT, R0, UR7, PT ;  /* 0x0000000700007c0c */ /* 0x000fe2000bfc6270 */
[----:B----4-:R0:W-:Y:S04]  /*ada0*/  STL [R1+0x8c], R4 ;  /* 0x00008c0401007387 */ /* 0x0101e80000100800 */
[----:B0-----:R-:W4:Y:S04]  /*adb0*/  LDL.LU R4, [R1+0x105c] ;  /* 0x00105c0001047983 */ /* 0x001f280000300800 */
[----:B------:R-:W5:Y:S04]  /*adc0*/  LDL R2, [R1+0x87c] ;  /* 0x00087c0001027983 */ /* 0x000f680000100800 */
[----:B------:R-:W5:Y:S04]  /*add0*/  LDL R3, [R1+0x89c] ;  /* 0x00089c0001037983 */ /* 0x000f680000100800 */
[----:B------:R0:W-:Y:S02]  /*ade0*/  STL.S16 [R1+0x88], R14 ;  /* 0x0000880e01007387 */ /* 0x0001e40000100600 */
[----:B0-----:R-:W0:Y:S02]  /*adf0*/  S2R R14, SR_TID.X ;  /* 0x00000000000e7919 */ /* 0x001e240000002100 */
[----:B0-----:R-:W-:-:S04]  /*ae00*/  SHF.R.U32.HI R14, RZ, 0x5, R14 ;  /* 0x00000005ff0e7819 */ /* 0x001fc8000001160e */
[----:B------:R-:W-:-:S04]  /*ae10*/  SGXT.U32 R14, R14, 0x1 ;  /* 0x000000010e0e781a */ /* 0x000fc80000000000 */
[----:B------:R-:W-:Y:S02]  /*ae20*/  LOP3.LUT R0, R14, 0x1a, RZ, 0xfc, !PT ;  /* 0x0000001a0e007812 */ /* 0x000fe400078efcff */
[----:B------:R-:W2:Y:S01]  /*ae30*/  LDL R14, [R1+0x88] ;  /* 0x00008800010e7983 */ /* 0x000ea20000100800 */
[----:B-----5:R-:W-:-:S04]  /*ae40*/  @!P5 LOP3.LUT R3, R3, R2, RZ, 0x3c, !PT ;  /* 0x000000020303d212 */ /* 0x020fc800078e3cff */
[----:B------:R-:W-:-:S04]  /*ae50*/  @!P5 LOP3.LUT R2, R3, R2, RZ, 0x3c, !PT ;  /* 0x000000020302d212 */ /* 0x000fc800078e3cff */
[----:B------:R-:W-:-:S05]  /*ae60*/  @!P5 LOP3.LUT R3, R3, R2, RZ, 0x3c, !PT ;  /* 0x000000020303d212 */ /* 0x000fca00078e3cff */
[----:B--2---:R-:W2:Y:S04]  /*ae70*/  @!P5 LDG.E.U8 R14, desc[UR8][R2.64] ;  /* 0x00000008020ed981 */ /* 0x004ea8000c1e1100 */
[----:B--2---:R0:W-:Y:S04]  /*ae80*/  @!P5 STL [R1+0x88], R14 ;  /* 0x0000880e0100d387 */ /* 0x0041e80000100800 */
[----:B------:R-:W2:Y:S04]  /*ae90*/  LDL R2, [R1+0x878] ;  /* 0x0008780001027983 */ /* 0x000ea80000100800 */
[----:B------:R-:W2:Y:S01]  /*aea0*/  LDL R3, [R1+0x898] ;  /* 0x0008980001037983 */ /* 0x000ea20000100800 */
[----:B------:R-:W-:Y:S01]  /*aeb0*/  PRMT R11, RZ, 0x7610, R11 ;  /* 0x00007610ff0b7816 */ /* 0x000fe2000000000b */
[----:B0-----:R-:W0:Y:S01]  /*aec0*/  S2R R14, SR_TID.X ;  /* 0x00000000000e7919 */ /* 0x001e220000002100 */
[----:B--2---:R-:W-:-:S04]  /*aed0*/  @!P0 LOP3.LUT R3, R3, R2, RZ, 0x3c, !PT ;  /* 0x0000000203038212 */ /* 0x004fc800078e3cff */
[----:B------:R-:W-:-:S04]  /*aee0*/  @!P0 LOP3.LUT R2, R3, R2, RZ, 0x3c, !PT ;  /* 0x0000000203028212 */ /* 0x000fc800078e3cff */
[----:B------:R-:W-:-:S05]  /*aef0*/  @!P0 LOP3.LUT R3, R3, R2, RZ, 0x3c, !PT ;  /* 0x0000000203038212 */ /* 0x000fca00078e3cff */
[----:B------:R-:W2:Y:S01]  /*af00*/  @!P0 LDG.E.U8 R11, desc[UR8][R2.64] ;  /* 0x00000008020b8981 */ /* 0x000ea2000c1e1100 */
[----:B0-----:R-:W-:-:S04]  /*af10*/  SHF.R.U32.HI R14, RZ, 0x5, R14 ;  /* 0x00000005ff0e7819 */ /* 0x001fc8000001160e */
[----:B------:R-:W-:Y:S02]  /*af20*/  SGXT.U32 R14, R14, 0x1 ;  /* 0x000000010e0e781a */ /* 0x000fe40000000000 */
[----:B------:R-:W-:Y:S02]  /*af30*/  ISETP.GE.AND P5, PT, R0, UR7, PT ;  /* 0x0000000700007c0c */ /* 0x000fe4000bfa6270 */
[----:B------:R-:W-:Y:S02]  /*af40*/  LOP3.LUT R0, R14, 0x1c, RZ, 0xfc, !PT ;  /* 0x0000001c0e007812 */ /* 0x000fe400078efcff */
[----:B------:R-:W-:Y:S02]  /*af50*/  PRMT R14, RZ, 0x7610, R14 ;  /* 0x00007610ff0e7816 */ /* 0x000fe4000000000e */
[----:B------:R-:W-:Y:S01]  /*af60*/  ISETP.GE.AND P0, PT, R0, UR7, PT ;  /* 0x0000000700007c0c */ /* 0x000fe2000bf06270 */
[----:B--2---:R0:W-:Y:S04]  /*af70*/  STL [R1+0x84], R11 ;  /* 0x0000840b01007387 */ /* 0x0041e80000100800 */
[----:B0-----:R-:W2:Y:S04]  /*af80*/  LDL.LU R11, [R1+0x1058] ;  /* 0x00105800010b7983 */ /* 0x001ea80000300800 */
[----:B------:R-:W5:Y:S04]  /*af90*/  LDL R2, [R1+0x894] ;  /* 0x0008940001027983 */ /* 0x000f680000100800 */
[----:B------:R-:W5:Y:S04]  /*afa0*/  LDL R3, [R1+0x8b4] ;  /* 0x0008b40001037983 */ /* 0x000f680000100800 */
[----:B------:R0:W-:Y:S02]  /*afb0*/  STL.S16 [R1+0x20], R14 ;  /* 0x0000200e01007387 */ /* 0x0001e40000100600 */
[----:B0-----:R-:W0:Y:S02]  /*afc0*/  S2R R14, SR_TID.X ;  /* 0x00000000000e7919 */ /* 0x001e240000002100 */
[----:B0-----:R-:W-:-:S04]  /*afd0*/  SHF.R.U32.HI R14, RZ, 0x5, R14 ;  /* 0x00000005ff0e7819 */ /* 0x001fc8000001160e */
[----:B------:R-:W-:-:S04]  /*afe0*/  SGXT.U32 R14, R14, 0x1 ;  /* 0x000000010e0e781a */ /* 0x000fc80000000000 */
[----:B------:R-:W-:Y:S02]  /*aff0*/  LOP3.LUT R0, R14, 0x1e, RZ, 0xfc, !PT ;  /* 0x0000001e0e007812 */ /* 0x000fe400078efcff */
[----:B------:R-:W3:Y:S01]  /*b000*/  LDL R14, [R1+0x20] ;  /* 0x00002000010e7983 */ /* 0x000ee20000100800 */
[----:B-----5:R-:W-:-:S04]  /*b010*/  @!P3 LOP3.LUT R3, R3, R2, RZ, 0x3c, !PT ;  /* 0x000000020303b212 */ /* 0x020fc800078e3cff */
[----:B------:R-:W-:-:S04]  /*b020*/  @!P3 LOP3.LUT R2, R3, R2, RZ, 0x3c, !PT ;  /* 0x000000020302b212 */ /* 0x000fc800078e3cff */
[----:B------:R-:W-:-:S05]  /*b030*/  @!P3 LOP3.LUT R3, R3, R2, RZ, 0x3c, !PT ;  /* 0x000000020303b212 */ /* 0x000fca00078e3cff */
[----:B---3--:R-:W3:Y:S04]  /*b040*/  @!P3 LDG.E.U8 R14, desc[UR8][R2.64] ;  /* 0x00000008020eb981 */ /* 0x008ee8000c1e1100 */
        /* <DEDUP_REMOVED lines=17> */
[----:B------:R-:W5:Y:S04]  /*b160*/  LDL R2, [R1+0x874] ;  /* 0x0008740001027983 */ /* 0x000f680000100800 */
[----:B------:R-:W5:Y:S04]  /*b170*/  LDL R3, [R1+0x8ac] ;  /* 0x0008ac0001037983 */ /* 0x000f680000100800 */
[----:B------:R0:W-:Y:S02]  /*b180*/  STL.S16 [R1+0x58], R14 ;  /* 0x0000580e01007387 */ /* 0x0001e40000100600 */
[----:B0-----:R-:W0:Y:S02]  /*b190*/  S2R R14, SR_TID.X ;  /* 0x00000000000e7919 */ /* 0x001e240000002100 */
[----:B0-----:R-:W-:-:S04]  /*b1a0*/  SHF.R.U32.HI R14, RZ, 0x5, R14 ;  /* 0x00000005ff0e7819 */ /* 0x001fc8000001160e */
[----:B------:R-:W-:-:S04]  /*b1b0*/  SGXT.U32 R14, R14, 0x1 ;  /* 0x000000010e0e781a */ /* 0x000fc80000000000 */
[----:B------:R-:W-:Y:S02]  /*b1c0*/  LOP3.LUT R0, R14, 0x22, RZ, 0xfc, !PT ;  /* 0x000000220e007812 */ /* 0x000fe400078efcff */
[----:B------:R-:W4:Y:S01]  /*b1d0*/  LDL R14, [R1+0x58] ;  /* 0x00005800010e7983 */ /* 0x000f220000100800 */
[----:B-----5:R-:W-:-:S04]  /*b1e0*/  @!P1 LOP3.LUT R3, R3, R2, RZ, 0x3c, !PT ;  /* 0x0000000203039212 */ /* 0x020fc800078e3cff */
[----:B------:R-:W-:-:S04]  /*b1f0*/  @!P1 LOP3.LUT R2, R3, R2, RZ, 0x3c, !PT ;  /* 0x0000000203029212 */ /* 0x000fc800078e3cff */
[----:B------:R-:W-:-:S05]  /*b200*/  @!P1 LOP3.LUT R3, R3, R2, RZ, 0x3c, !PT ;  /* 0x0000000203039212 */ /* 0x000fca00078e3cff */
[----:B----4-:R-:W4:Y:S04]  /*b210*/  @!P1 LDG.E.U8 R14, desc[UR8][R2.64] ;  /* 0x00000008020e9981 */ /* 0x010f28000c1e1100 */
        /* <DEDUP_REMOVED lines=215> */
[----:B------:R-:W-:Y:S01]  /*bf90*/  LOP3.LUT R0, R14, 0x40, RZ, 0xfc, !PT ;  /* 0x000000400e007812 */ /* 0x000fe200078efcff */
[----:B------:R-:W5:Y:S01]  /*bfa0*/  LDL R2, [R1+0x8dc] ;  /* 0x0008dc0001027983 */ /* 0x000f620000100800 */
[----:B------:R-:W-:-:S03]  /*bfb0*/  PRMT R14, RZ, 0x7610, R14 ;  /* 0x00007610ff0e7816 */ /* 0x000fc6000000000e */
[----:B------:R-:W5:Y:S01]  /*bfc0*/  LDL R3, [R1+0x900] ;  /* 0x0009000001037983 */ /* 0x000f620000100800 */
[----:B------:R-:W-:-:S03]  /*bfd0*/  ISETP.GE.AND P4, PT, R0, UR7, PT ;  /* 0x0000000700007c0c */ /* 0x000fc6000bf86270 */
[----:B--2---:R-:W-:Y:S04]  /*bfe0*/  STL [R1+0x1024], R29 ;  /* 0x0010241d01007387 */ /* 0x004fe80000100800 */
        /* <DEDUP_REMOVED lines=67> */
[----:B---3--:R-:W-:Y:S04]  /*c420*/  @!P2 STL [R1+0x4c], R14 ;  /* 0x00004c0e0100a387 */ /* 0x008fe80000100800 */
[----:B------:R-:W3:Y:S04]  /*c430*/  LDL R2, [R1+0x908] ;  /* 0x0009080001027983 */ /* 0x000ee80000100800 */
[----:B------:R-:W3:Y:S01]  /*c440*/  LDL R3, [R1+0x910] ;  /* 0x0009100001037983 */ /* 0x000ee20000100800 */
[----:B------:R-:W-:-:S02]  /*c450*/  PRMT R18, RZ, 0x7610, R18 ;  /* 0x00007610ff127816 */ /* 0x000fc40000000012 */
[----:B---3--:R-:W-:-:S04]  /*c460*/  @!P1 LOP3.LUT R3, R3, R2, RZ, 0x3c, !PT ;  /* 0x0000000203039212 */ /* 0x008fc800078e3cff */
[----:B------:R-:W-:-:S04]  /*c470*/  @!P1 LOP3.LUT R2, R3, R2, RZ, 0x3c, !PT ;  /* 0x0000000203029212 */ /* 0x000fc800078e3cff */
[----:B------:R-:W-:-:S05]  /*c480*/  @!P1 LOP3.LUT R3, R3, R2, RZ, 0x3c, !PT ;  /* 0x0000000203039212 */ /* 0x000fca00078e3cff */
[----:B------:R-:W3:Y:S04]  /*c490*/  @!P1 LDG.E.U8 R18, desc[UR8][R2.64] ;  /* 0x0000000802129981 */ /* 0x000ee8000c1e1100 */
[----:B------:R-:W5:Y:S04]  /*c4a0*/  LDL R2, [R1+0x90c] ;  /* 0x00090c0001027983 */ /* 0x000f680000100800 */
[----:B------:R-:W5:Y:S01]  /*c4b0*/  LDL R3, [R1+0x930] ;  /* 0x0009300001037983 */ /* 0x000f620000100800 */
[----:B------:R-:W-:-:S03]  /*c4c0*/  PRMT R17, RZ, 0x7610, R17 ;  /* 0x00007610ff117816 */ /* 0x000fc60000000011 */
[----:B---3--:R0:W-:Y:S01]  /*c4d0*/  STL [R1+0x48], R18 ;  /* 0x0000481201007387 */ /* 0x0081e20000100800 */
[----:B------:R-:W-:Y:S02]  /*c4e0*/  PRMT R16, RZ, 0x7610, R16 ;  /* 0x00007610ff107816 */ /* 0x000fe40000000010 */
[----:B------:R-:W-:Y:S01]  /*c4f0*/  PRMT R8, RZ, 0x7610, R8 ;  /* 0x00007610ff087816 */ /* 0x000fe20000000008 */
[----:B0-----:R-:W3:Y:S01]  /*c500*/  LDL R18, [R1+0x948] ;  /* 0x0009480001127983 */ /* 0x001ee20000100800 */
[----:B-----5:R-:W-:-:S04]  /*c510*/  @!P4 LOP3.LUT R3, R3, R2, RZ, 0x3c, !PT ;  /* 0x000000020303c212 */ /* 0x020fc800078e3cff */
[----:B------:R-:W-:-:S04]  /*c520*/  @!P4 LOP3.LUT R2, R3, R2, RZ, 0x3c, !PT ;  /* 0x000000020302c212 */ /* 0x000fc800078e3cff */
[----:B------:R-:W-:-:S05]  /*c530*/  @!P4 LOP3.LUT R3, R3, R2, RZ, 0x3c, !PT ;  /* 0x000000020303c212 */ /* 0x000fca00078e3cff */
[----:B------:R0:W5:Y:S04]  /*c540*/  @!P4 LDG.E.U8 R17, desc[UR8][R2.64] ;  /* 0x000000080211c981 */ /* 0x000168000c1e1100 */
[----:B------:R-:W0:Y:S04]  /*c550*/  LDL R2, [R1+0x91c] ;  /* 0x00091c0001027983 */ /* 0x000e280000100800 */
[----:B------:R-:W0:Y:S02]  /*c560*/  LDL R3, [R1+0x92c] ;  /* 0x00092c0001037983 */ /* 0x000e240000100800 */
[----:B0-----:R-:W-:-:S04]  /*c570*/  @!P6 LOP3.LUT R3, R3, R2, RZ, 0x3c, !PT ;  /* 0x000000020303e212 */ /* 0x001fc800078e3cff */
[----:B------:R-:W-:-:S04]  /*c580*/  @!P6 LOP3.LUT R2, R3, R2, RZ, 0x3c, !PT ;  /* 0x000000020302e212 */ /* 0x000fc800078e3cff */
[----:B------:R-:W-:-:S05]  /*c590*/  @!P6 LOP3.LUT R3, R3, R2, RZ, 0x3c, !PT ;  /* 0x000000020303e212 */ /* 0x000fca00078e3cff */
[----:B------:R0:W5:Y:S04]  /*c5a0*/  @!P6 LDG.E.U8 R16, desc[UR8][R2.64] ;  /* 0x000000080210e981 */ /* 0x000168000c1e1100 */
[----:B------:R-:W0:Y:S04]  /*c5b0*/  LDL R2, [R1+0x920] ;  /* 0x0009200001027983 */ /* 0x000e280000100800 */
[----:B------:R-:W0:Y:S01]  /*c5c0*/  LDL R3, [R1+0x928] ;  /* 0x0009280001037983 */ /* 0x000e220000100800 */
[----:B------:R-:W1:Y:S01]  /*c5d0*/  S2R R14, SR_TID.X ;  /* 0x00000000000e7919 */ /* 0x000e620000002100 */
[----:B------:R-:W-:-:S02]  /*c5e0*/  ISETP.GE.AND P2, PT, R0, UR7, PT ;  /* 0x0000000700007c0c */ /* 0x000fc4000bf46270 */
[----:B0-----:R-:W-:-:S04]  /*c5f0*/  @!P5 LOP3.LUT R3, R3, R2, RZ, 0x3c, !PT ;  /* 0x000000020303d212 */ /* 0x001fc800078e3cff */
[----:B------:R-:W-:-:S04]  /*c600*/  @!P5 LOP3.LUT R2, R3, R2, RZ, 0x3c, !PT ;  /* 0x000000020302d212 */ /* 0x000fc800078e3cff */
[----:B------:R-:W-:-:S05]  /*c610*/  @!P5 LOP3.LUT R3, R3, R2, RZ, 0x3c, !PT ;  /* 0x000000020303d212 */ /* 0x000fca00078e3cff */
[----:B------:R3:W5:Y:S04]  /*c620*/  @!P5 LDG.E.U8 R8, desc[UR8][R2.64] ;  /* 0x000000080208d981 */ /* 0x000768000c1e1100 */
[----:B------:R-:W4:Y:S01]  /*c630*/  LDL R3, [R1+0x924] ;  /* 0x0009240001037983 */ /* 0x000f220000100800 */
[----:B-1----:R-:W-:-:S04]  /*c640*/  SHF.R.U32.HI R14, RZ, 0x5, R14 ;  /* 0x00000005ff0e7819 */ /* 0x002fc8000001160e */
[----:B------:R-:W-:-:S04]  /*c650*/  SGXT.U32 R14, R14, 0x1 ;  /* 0x000000010e0e781a */ /* 0x000fc80000000000 */
[----:B------:R-:W-:-:S04]  /*c660*/  LOP3.LUT R0, R14, 0x4c, RZ, 0xfc, !PT ;  /* 0x0000004c0e007812 */ /* 0x000fc800078efcff */
[----:B------:R-:W-:Y:S02]  /*c670*/  ISETP.GE.AND P1, PT, R0, UR7, PT ;  /* 0x0000000700007c0c */ /* 0x000fe4000bf26270 */
[----:B------:R-:W-:-:S04]  /*c680*/  LOP3.LUT R0, R14, 0x4e, RZ, 0xfc, !PT ;  /* 0x0000004e0e007812 */ /* 0x000fc800078efcff */
[----:B------:R-:W-:Y:S02]  /*c690*/  ISETP.GE.AND P4, PT, R0, UR7, PT ;  /* 0x0000000700007c0c */ /* 0x000fe4000bf86270 */
[----:B------:R-:W-:-:S04]  /*c6a0*/  LOP3.LUT R0, R14, 0x50, RZ, 0xfc, !PT ;  /* 0x000000500e007812 */ /* 0x000fc800078efcff */
[----:B------:R-:W-:Y:S02]  /*c6b0*/  ISETP.GE.AND P6, PT, R0, UR7, PT ;  /* 0x0000000700007c0c */ /* 0x000fe4000bfc6270 */
[----:B------:R-:W-:Y:S01]  /*c6c0*/  LOP3.LUT R0, R14, 0x52, RZ, 0xfc, !PT ;  /* 0x000000520e007812 */ /* 0x000fe200078efcff */
[----:B---3--:R-:W-:Y:S01]  /*c6d0*/  @!P0 IMAD.MOV.U32 R2, RZ, RZ, R18 ;  /* 0x000000ffff028224 */ /* 0x008fe200078e0012 */
[----:B------:R-:W-:Y:S01]  /*c6e0*/  PRMT R7, RZ, 0x7610, R7 ;  /* 0x00007610ff077816 */ /* 0x000fe20000000007 */
[----:B------:R-:W3:Y:S01]  /*c6f0*/  LDL R18, [R1+0x95c] ;  /* 0x00095c0001127983 */ /* 0x000ee20000100800 */
[----:B------:R-:W-:Y:S02]  /*c700*/  ISETP.GE.AND P5, PT, R0, UR7, PT ;  /* 0x0000000700007c0c */ /* 0x000fe4000bfa6270 */
[----:B------:R-:W-:Y:S02]  /*c710*/  LOP3.LUT R0, R14, 0x54, RZ, 0xfc, !PT ;  /* 0x000000540e007812 */ /* 0x000fe400078efcff */
[----:B------:R-:W-:Y:S01]  /*c720*/  PRMT R14, RZ, 0x7610, R14 ;  /* 0x00007610ff0e7816 */ /* 0x000fe2000000000e */
[----:B----4-:R0:W4:Y:S04]  /*c730*/  @!P0 LDG.E.U8 R7, desc[UR8][R2.64] ;  /* 0x0000000802078981 */ /* 0x010128000c1e1100 */
[----:B------:R-:W0:Y:S04]  /*c740*/  LDL R2, [R1+0x934] ;  /* 0x0009340001027983 */ /* 0x000e280000100800 */
[----:B------:R-:W0:Y:S04]  /*c750*/  LDL R3, [R1+0x944] ;  /* 0x0009440001037983 */ /* 0x000e280000100800 */
[----:B------:R1:W-:Y:S02]  /*c760*/  STL.S16 [R1+0x34], R14 ;  /* 0x0000340e01007387 */ /* 0x0003e40000100600 */
[----:B-1----:R-:W1:Y:S01]  /*c770*/  S2R R14, SR_TID.X ;  /* 0x00000000000e7919 */ /* 0x002e620000002100 */
[----:B------:R-:W-:-:S02]  /*c780*/  ISETP.GE.AND P0, PT, R0, UR7, PT ;  /* 0x0000000700007c0c */ /* 0x000fc4000bf06270 */
[----:B-1----:R-:W-:-:S04]  /*c790*/  SHF.R.U32.HI R14, RZ, 0x5, R14 ;  /* 0x00000005ff0e7819 */ /* 0x002fc8000001160e */
[----:B------:R-:W-:-:S04]  /*c7a0*/  SGXT.U32 R14, R14, 0x1 ;  /* 0x000000010e0e781a */ /* 0x000fc80000000000 */
[----:B------:R-:W-:Y:S02]  /*c7b0*/  LOP3.LUT R0, R14, 0x56, RZ, 0xfc, !PT ;  /* 0x000000560e007812 */ /* 0x000fe400078efcff */
[----:B------:R-:W2:Y:S01]  /*c7c0*/  LDL R14, [R1+0x34] ;  /* 0x00003400010e7983 */ /* 0x000ea20000100800 */
[----:B0-----:R-:W-:-:S04]  /*c7d0*/  @!P3 LOP3.LUT R3, R3, R2, RZ, 0x3c, !PT ;  /* 0x000000020303b212 */ /* 0x001fc800078e3cff */
        /* <DEDUP_REMOVED lines=31> */
[----:B---3--:R-:W3:Y:S01]  /*c9d0*/  @!P1 LDG.E.U8 R14, desc[UR8][R2.64] ;  /* 0x00000008020e9981 */ /* 0x008ee2000c1e1100 */
[----:B------:R-:W-:-:S03]  /*c9e0*/  PRMT R15, RZ, 0x7610, R15 ;  /* 0x00007610ff0f7816 */ /* 0x000fc6000000000f */
[----:B---3--:R-:W-:Y:S04]  /*c9f0*/  @!P1 STL [R1+0x2c], R14 ;  /* 0x00002c0e01009387 */ /* 0x008fe80000100800 */
[----:B------:R-:W3:Y:S01]  /*ca00*/  LDL R3, [R1+0x94c] ;  /* 0x00094c0001037983 */ /* 0x000ee20000100800 */
[----:B------:R-:W-:Y:S01]  /*ca10*/  @!P4 IMAD.MOV.U32 R2, RZ, RZ, R18 ;  /* 0x000000ffff02c224 */ /* 0x000fe200078e0012 */
[----:B------:R-:W-:Y:S02]  /*ca20*/  PRMT R13, RZ, 0x7610, R13 ;  /* 0x00007610ff0d7816 */ /* 0x000fe4000000000d */
[----:B------:R-:W5:Y:S04]  /*ca30*/  LDL R18, [R1+0x968] ;  /* 0x0009680001127983 */ /* 0x000f680000100800 */
[----:B---3--:R-:W3:Y:S04]  /*ca40*/  @!P4 LDG.E.U8 R15, desc[UR8][R2.64] ;  /* 0x00000008020fc981 */ /* 0x008ee8000c1e1100 */
[----:B------:R-:W4:Y:S04]  /*ca50*/  LDL R2, [R1+0x950] ;  /* 0x0009500001027983 */ /* 0x000f280000100800 */
[----:B------:R-:W4:Y:S04]  /*ca60*/  LDL R3, [R1+0x958] ;  /* 0x0009580001037983 */ /* 0x000f280000100800 */
[----:B---3--:R0:W-:Y:S01]  /*ca70*/  STL [R1+0x28], R15 ;  /* 0x0000280f01007387 */ /* 0x0081e20000100800 */
[----:B------:R-:W-:-:S03]  /*ca80*/  PRMT R12, RZ, 0x7610, R12 ;  /* 0x00007610ff0c7816 */ /* 0x000fc6000000000c */
[----:B0-----:R-:W3:Y:S01]  /*ca90*/  LDL R15, [R1+0x984] ;  /* 0x00098400010f7983 */ /* 0x001ee20000100800 */
[----:B----4-:R-:W-:-:S04]  /*caa0*/  @!P6 LOP3.LUT R3, R3, R2, RZ, 0x3c, !PT ;  /* 0x000000020303e212 */ /* 0x010fc800078e3cff */
[----:B------:R-:W-:-:S04]  /*cab0*/  @!P6 LOP3.LUT R2, R3, R2, RZ, 0x3c, !PT ;  /* 0x000000020302e212 */ /* 0x000fc800078e3cff */
[----:B------:R-:W-:-:S05]  /*cac0*/  @!P6 LOP3.LUT R3, R3, R2, RZ, 0x3c, !PT ;  /* 0x000000020303e212 */ /* 0x000fca00078e3cff */
[----:B------:R0:W4:Y:S04]  /*cad0*/  @!P6 LDG.E.U8 R13, desc[UR8][R2.64] ;  /* 0x00000008020de981 */ /* 0x000128000c1e1100 */
[----:B------:R-:W0:Y:S04]  /*cae0*/  LDL R2, [R1+0x954] ;  /* 0x0009540001027983 */ /* 0x000e280000100800 */
[----:B------:R-:W0:Y:S02]  /*caf0*/  LDL R3, [R1+0x974] ;  /* 0x0009740001037983 */ /* 0x000e240000100800 */
[----:B0-----:R-:W-:-:S04]  /*cb00*/  @!P5 LOP3.LUT R3, R3, R2, RZ, 0x3c, !PT ;  /* 0x000000020303d212 */ /* 0x001fc800078e3cff */
[----:B------:R-:W-:-:S04]  /*cb10*/  @!P5 LOP3.LUT R2, R3, R2, RZ, 0x3c, !PT ;  /* 0x000000020302d212 */ /* 0x000fc800078e3cff */
[----:B------:R-:W-:-:S05]  /*cb20*/  @!P5 LOP3.LUT R3, R3, R2, RZ, 0x3c, !PT ;  /* 0x000000020303d212 */ /* 0x000fca00078e3cff */
[----:B------:R0:W4:Y:S04]  /*cb30*/  @!P5 LDG.E.U8 R12, desc[UR8][R2.64] ;  /* 0x00000008020cd981 */ /* 0x000128000c1e1100 */
[----:B------:R-:W0:Y:S04]  /*cb40*/  LDL R2, [R1+0x964] ;  /* 0x0009640001027983 */ /* 0x000e280000100800 */
[----:B------:R-:W0:Y:S01]  /*cb50*/  LDL R3, [R1+0x970] ;  /* 0x0009700001037983 */ /* 0x000e220000100800 */
[----:B------:R-:W-:Y:S02]  /*cb60*/  PRMT R6, RZ, 0x7610, R6 ;  /* 0x00007610ff067816 */ /* 0x000fe40000000006 */
[----:B------:R-:W-:-:S02]  /*cb70*/  PRMT R5, RZ, 0x7610, R5 ;  /* 0x00007610ff057816 */ /* 0x000fc40000000005 */
[----:B0-----:R-:W-:-:S04]  /*cb80*/  @!P0 LOP3.LUT R3, R3, R2, RZ, 0x3c, !PT ;  /* 0x0000000203038212 */ /* 0x001fc800078e3cff */
[----:B------:R-:W-:-:S04]  /*cb90*/  @!P0 LOP3.LUT R2, R3, R2, RZ, 0x3c, !PT ;  /* 0x0000000203028212 */ /* 0x000fc800078e3cff */
[----:B------:R-:W-:-:S05]  /*cba0*/  @!P0 LOP3.LUT R3, R3, R2, RZ, 0x3c, !PT ;  /* 0x0000000203038212 */ /* 0x000fca00078e3cff */
[----:B------:R3:W4:Y:S02]  /*cbb0*/  @!P0 LDG.E.U8 R6, desc[UR8][R2.64] ;  /* 0x0000000802068981 */ /* 0x000724000c1e1100 */
[----:B---3--:R-:W-:Y:S02]  /*cbc0*/  @!P3 IMAD.MOV.U32 R2, RZ, RZ, R15 ;  /* 0x000000ffff02b224 */ /* 0x008fe400078e000f */
[----:B-----5:R-:W-:Y:S01]  /*cbd0*/  @!P3 IMAD.MOV.U32 R3, RZ, RZ, R18 ;  /* 0x000000ffff03b224 */ /* 0x020fe200078e0012 */
[----:B------:R-:W-:Y:S01]  /*cbe0*/  PRMT R24, RZ, 0x7610, R24 ;  /* 0x00007610ff187816 */ /* 0x000fe20000000018 */
[----:B------:R-:W0:Y:S03]  /*cbf0*/  S2R R14, SR_TID.X ;  /* 0x00000000000e7919 */ /* 0x000e260000002100 */
[----:B------:R1:W3:Y:S01]  /*cc00*/  @!P3 LDG.E.U8 R5, desc[UR8][R2.64] ;  /* 0x000000080205b981 */ /* 0x0002e2000c1e1100 */
[----:B------:R-:W-:-:S03]  /*cc10*/  ISETP.GE.AND P1, PT, R0, UR7, PT ;  /* 0x0000000700007c0c */ /* 0x000fc6000bf26270 */
[----:B------:R-:W5:Y:S04]  /*cc20*/  LDL R18, [R1+0xa18] ;  /* 0x000a180001127983 */ /* 0x000f680000100800 */
[----:B------:R-:W2:Y:S04]  /*cc30*/  LDL R15, [R1+0xa1c] ;  /* 0x000a1c00010f7983 */ /* 0x000ea80000100800 */
[----:B------:R-:W1:Y:S04]  /*cc40*/  LDL R2, [R1+0x96c] ;  /* 0x00096c0001027983 */ /* 0x000e680000100800 */
[----:B------:R-:W1:Y:S01]  /*cc50*/  LDL R3, [R1+0x98c] ;  /* 0x00098c0001037983 */ /* 0x000e620000100800 */
[----:B0-----:R-:W-:-:S02]  /*cc60*/  SHF.R.U32.HI R14, RZ, 0x5, R14 ;  /* 0x00000005ff0e7819 */ /* 0x001fc4000001160e */
[----:B-1----:R-:W-:-:S04]  /*cc70*/  @!P2 LOP3.LUT R3, R3, R2, RZ, 0x3c, !PT ;  /* 0x000000020303a212 */ /* 0x002fc800078e3cff */
[----:B------:R-:W-:-:S04]  /*cc80*/  @!P2 LOP3.LUT R2, R3, R2, RZ, 0x3c, !PT ;  /* 0x000000020302a212 */ /* 0x000fc800078e3cff */
[----:B------:R-:W-:-:S05]  /*cc90*/  @!P2 LOP3.LUT R3, R3, R2, RZ, 0x3c, !PT ;  /* 0x000000020303a212 */ /* 0x000fca00078e3cff */
[----:B------:R-:W4:Y:S01]  /*cca0*/  @!P2 LDG.E.U8 R24, desc[UR8][R2.64] ;  /* 0x000000080218a981 */ /* 0x000f22000c1e1100 */
[----:B------:R-:W-:-:S04]  /*ccb0*/  SGXT.U32 R14, R14, 0x1 ;  /* 0x000000010e0e781a */ /* 0x000fc80000000000 */
[----:B------:R-:W-:-:S04]  /*ccc0*/  LOP3.LUT R0, R14, 0x5c, RZ, 0xfc, !PT ;  /* 0x0000005c0e007812 */ /* 0x000fc800078efcff */
[----:B------:R-:W-:Y:S02]  /*ccd0*/  ISETP.GE.AND P4, PT, R0, UR7, PT ;  /* 0x0000000700007c0c */ /* 0x000fe4000bf86270 */
[----:B------:R-:W-:-:S04]  /*cce0*/  LOP3.LUT R0, R14, 0x60, RZ, 0xfc, !PT ;  /* 0x000000600e007812 */ /* 0x000fc800078efcff */
[----:B------:R-:W-:Y:S02]  /*ccf0*/  ISETP.GE.AND P6, PT, R0, UR7, PT ;  /* 0x0000000700007c0c */ /* 0x000fe4000bfc6270 */
[----:B------:R-:W-:-:S04]  /*cd00*/  LOP3.LUT R0, R14, 0x62, RZ, 0xfc, !PT ;  /* 0x000000620e007812 */ /* 0x000fc800078efcff */
[----:B------:R-:W-:Y:S02]  /*cd10*/  ISETP.GE.AND P5, PT, R0, UR7, PT ;  /* 0x0000000700007c0c */ /* 0x000fe4000bfa6270 */
[----:B------:R-:W-:-:S04]  /*cd20*/  LOP3.LUT R0, R14, 0x64, RZ, 0xfc, !PT ;  /* 0x000000640e007812 */ /* 0x000fc800078efcff */
[----:B------:R-:W-:Y:S02]  /*cd30*/  ISETP.GE.AND P0, PT, R0, UR7, PT ;  /* 0x0000000700007c0c */ /* 0x000fe4000bf06270 */
[----:B------:R-:W-:Y:S02]  /*cd40*/  LOP3.LUT R0, R14, 0x66, RZ, 0xfc, !PT ;  /* 0x000000660e007812 */ /* 0x000fe400078efcff */
[----:B------:R-:W-:Y:S02]  /*cd50*/  PRMT R14, RZ, 0x7610, R14 ;  /* 0x00007610ff0e7816 */ /* 0x000fe4000000000e */
[----:B------:R-:W-:Y:S01]  /*cd60*/  ISETP.GE.AND P2, PT, R0, UR7, PT ;  /* 0x0000000700007c0c */ /* 0x000fe2000bf46270 */
[----:B----4-:R0:W-:Y:S04]  /*cd70*/  STL [R1+0x14], R24 ;  /* 0x0000141801007387 */ /* 0x0101e80000100800 */
[----:B0-----:R-:W4:Y:S04]  /*cd80*/  LDL.LU R24, [R1+0x102c] ;  /* 0x00102c0001187983 */ /* 0x001f280000300800 */
[----:B------:R-:W3:Y:S04]  /*cd90*/  LDL R2, [R1+0x978] ;  /* 0x0009780001027983 */ /* 0x000ee80000100800 */
[----:B------:R-:W3:Y:S04]  /*cda0*/  LDL R3, [R1+0x994] ;  /* 0x0009940001037983 */ /* 0x000ee80000100800 */
[----:B------:R0:W-:Y:S02]  /*cdb0*/  STL.S16 [R1+0x10], R14 ;  /* 0x0000100e01007387 */ /* 0x0001e40000100600 */
[----:B0-----:R-:W0:Y:S02]  /*cdc0*/  S2R R14, SR_TID.X ;  /* 0x00000000000e7919 */ /* 0x001e240000002100 */
[----:B0-----:R-:W-:-:S04]  /*cdd0*/  SHF.R.U32.HI R14, RZ, 0x5, R14 ;  /* 0x00000005ff0e7819 */ /* 0x001fc8000001160e */
[----:B------:R-:W-:-:S04]  /*cde0*/  SGXT.U32 R14, R14, 0x1 ;  /* 0x000000010e0e781a */ /* 0x000fc80000000000 */
[C---:B------:R-:W-:Y:S02]  /*cdf0*/  ISETP.GE.AND P3, PT, R14.reuse, UR7, PT ;  /* 0x000000070e007c0c */ /* 0x040fe4000bf66270 */
[----:B------:R-:W-:Y:S02]  /*ce00*/  LOP3.LUT R0, R14, 0x70, RZ, 0xfc, !PT ;  /* 0x000000700e007812 */ /* 0x000fe400078efcff */
[----:B------:R-:W5:Y:S01]  /*ce10*/  LDL R14, [R1+0x10] ;  /* 0x00001000010e7983 */ /* 0x000f620000100800 */
[----:B---3--:R-:W-:-:S04]  /*ce20*/  @!P1 LOP3.LUT R3, R3, R2, RZ, 0x3c, !PT ;  /* 0x0000000203039212 */ /* 0x008fc800078e3cff */
[----:B------:R-:W-:-:S04]  /*ce30*/  @!P1 LOP3.LUT R2, R3, R2, RZ, 0x3c, !PT ;  /* 0x0000000203029212 */ /* 0x000fc800078e3cff */
[----:B------:R-:W-:-:S05]  /*ce40*/  @!P1 LOP3.LUT R3, R3, R2, RZ, 0x3c, !PT ;  /* 0x0000000203039212 */ /* 0x000fca00078e3cff */
[----:B-----5:R-:W3:Y:S04]  /*ce50*/  @!P1 LDG.E.U8 R14, desc[UR8][R2.64] ;  /* 0x00000008020e9981 */ /* 0x020ee8000c1e1100 */
[----:B---3--:R0:W-:Y:S04]  /*ce60*/  @!P1 STL [R1+0x10], R14 ;  /* 0x0000100e01009387 */ /* 0x0081e80000100800 */
[----:B------:R-:W3:Y:S04]  /*ce70*/  LDL R2, [R1+0x988] ;  /* 0x0009880001027983 */ /* 0x000ee80000100800 */
[----:B------:R-:W3:Y:S01]  /*ce80*/  LDL R3, [R1+0x9ac] ;  /* 0x0009ac0001037983 */ /* 0x000ee20000100800 */
[----:B------:R-:W-:-:S02]  /*ce90*/  PRMT R4, RZ, 0x7610, R4 ;  /* 0x00007610ff047816 */ /* 0x000fc40000000004 */
[----:B------:R-:W-:Y:S02]  /*cea0*/  PRMT R28, RZ, 0x7610, R28 ;  /* 0x00007610ff1c7816 */ /* 0x000fe4000000001c */
[----:B---3--:R-:W-:-:S04]  /*ceb0*/  @!P6 LOP3.LUT R3, R3, R2, RZ, 0x3c, !PT ;  /* 0x000000020303e212 */ /* 0x008fc800078e3cff */
[----:B------:R-:W-:-:S04]  /*cec0*/  @!P6 LOP3.LUT R2, R3, R2, RZ, 0x3c, !PT ;  /* 0x000000020302e212 */ /* 0x000fc800078e3cff */
[----:B------:R-:W-:-:S05]  /*ced0*/  @!P6 LOP3.LUT R3, R3, R2, RZ, 0x3c, !PT ;  /* 0x000000020303e212 */ /* 0x000fca00078e3cff */
[----:B------:R2:W3:Y:S02]  /*cee0*/  @!P6 LDG.E.U8 R4, desc[UR8][R2.64] ;  /* 0x000000080204e981 */ /* 0x0004e4000c1e1100 */
[----:B--2---:R-:W-:Y:S02]  /*cef0*/  @!P3 IMAD.MOV.U32 R2, RZ, RZ, R15 ;  /* 0x000000ffff02b224 */ /* 0x004fe400078e000f */
[----:B------:R-:W-:Y:S01]  /*cf00*/  @!P3 IMAD.MOV.U32 R3, RZ, RZ, R18 ;  /* 0x000000ffff03b224 */ /* 0x000fe200078e0012 */
[----:B------:R-:W-:Y:S01]  /*cf10*/  PRMT R11, RZ, 0x7610, R11 ;  /* 0x00007610ff0b7816 */ /* 0x000fe2000000000b */
[----:B------:R-:W2:Y:S04]  /*cf20*/  LDL R18, [R1+0x9d0] ;  /* 0x0009d00001127983 */ /* 0x000ea80000100800 */
[----:B------:R1:W5:Y:S01]  /*cf30*/  @!P3 LDG.E.U8 R28, desc[UR8][R2.64] ;  /* 0x00000008021cb981 */ /* 0x000362000c1e1100 */
[----:B------:R-:W-:-:S03]  /*cf40*/  PRMT R29, RZ, 0x7610, R29 ;  /* 0x00007610ff1d7816 */ /* 0x000fc6000000001d */
[----:B------:R-:W4:Y:S04]  /*cf50*/  LDL R15, [R1+0xa04] ;  /* 0x000a0400010f7983 */ /* 0x000f280000100800 */
[----:B------:R-:W1:Y:S04]  /*cf60*/  LDL R2, [R1+0x990] ;  /* 0x0009900001027983 */ /* 0x000e680000100800 */
[----:B------:R-:W1:Y:S02]  /*cf70*/  LDL R3, [R1+0x9b4] ;  /* 0x0009b40001037983 */ /* 0x000e640000100800 */
[----:B-1----:R-:W-:-:S04]  /*cf80*/  @!P5 LOP3.LUT R3, R3, R2, RZ, 0x3c, !PT ;  /* 0x000000020303d212 */ /* 0x002fc800078e3cff */
[----:B------:R-:W-:-:S04]  /*cf90*/  @!P5 LOP3.LUT R2, R3, R2, RZ, 0x3c, !PT ;  /* 0x000000020302d212 */ /* 0x000fc800078e3cff */
[----:B------:R-:W-:-:S05]  /*cfa0*/  @!P5 LOP3.LUT R3, R3, R2, RZ, 0x3c, !PT ;  /* 0x000000020303d212 */ /* 0x000fca00078e3cff */
[----:B------:R1:W3:Y:S04]  /*cfb0*/  @!P5 LDG.E.U8 R11, desc[UR8][R2.64] ;  /* 0x00000008020bd981 */ /* 0x0002e8000c1e1100 */
[----:B------:R-:W1:Y:S04]  /*cfc0*/  LDL R2, [R1+0x998] ;  /* 0x0009980001027983 */ /* 0x000e680000100800 */
[----:B------:R-:W1:Y:S01]  /*cfd0*/  LDL R3, [R1+0x9bc] ;  /* 0x0009bc0001037983 */ /* 0x000e620000100800 */
[----:B0-----:R-:W0:Y:S01]  /*cfe0*/  S2R R14, SR_TID.X ;  /* 0x00000000000e7919 */ /* 0x001e220000002100 */
[----:B-1----:R-:W-:-:S04]  /*cff0*/  @!P0 LOP3.LUT R3, R3, R2, RZ, 0x3c, !PT ;  /* 0x0000000203038212 */ /* 0x002fc800078e3cff */
[----:B------:R-:W-:-:S04]  /*d000*/  @!P0 LOP3.LUT R2, R3, R2, RZ, 0x3c, !PT ;  /* 0x0000000203028212 */ /* 0x000fc800078e3cff */
[----:B------:R-:W-:-:S05]  /*d010*/  @!P0 LOP3.LUT R3, R3, R2, RZ, 0x3c, !PT ;  /* 0x0000000203038212 */ /* 0x000fca00078e3cff */
[----:B------:R1:W2:Y:S04]  /*d020*/  @!P0 LDG.E.U8 R29, desc[UR8][R2.64] ;  /* 0x00000008021d8981 */ /* 0x0002a8000c1e1100 */
[----:B------:R-:W1:Y:S04]  /*d030*/  LDL R2, [R1+0x9c8] ;  /* 0x0009c80001027983 */ /* 0x000e680000100800 */
[----:B------:R-:W1:Y:S01]  /*d040*/  LDL R3, [R1+0x9ec] ;  /* 0x0009ec0001037983 */ /* 0x000e620000100800 */
[----:B------:R-:W-:Y:S02]  /*d050*/  ISETP.GE.AND P1, PT, R0, UR7, PT ;  /* 0x0000000700007c0c */ /* 0x000fe4000bf26270 */
[----:B0-----:R-:W-:-:S04]  /*d060*/  SHF.R.U32.HI R14, RZ, 0x5, R14 ;  /* 0x00000005ff0e7819 */ /* 0x001fc8000001160e */
[----:B------:R-:W-:-:S04]  /*d070*/  SGXT.U32 R14, R14, 0x1 ;  /* 0x000000010e0e781a */ /* 0x000fc80000000000 */
[----:B------:R-:W-:-:S04]  /*d080*/  LOP3.LUT R0, R14, 0x72, RZ, 0xfc, !PT ;  /* 0x000000720e007812 */ /* 0x000fc800078efcff */
[----:B------:R-:W-:Y:S02]  /*d090*/  ISETP.GE.AND P6, PT, R0, UR7, PT ;  /* 0x0000000700007c0c */ /* 0x000fe4000bfc6270 */
[----:B------:R-:W-:Y:S02]  /*d0a0*/  PRMT R10, RZ, 0x7610, R10 ;  /* 0x00007610ff0a7816 */ /* 0x000fe4000000000a */
[----:B------:R-:W-:Y:S02]  /*d0b0*/  PRMT R9, RZ, 0x7610, R9 ;  /* 0x00007610ff097816 */ /* 0x000fe40000000009 */
[----:B-1----:R-:W-:-:S04]  /*d0c0*/  @!P1 LOP3.LUT R3, R3, R2, RZ, 0x3c, !PT ;  /* 0x0000000203039212 */ /* 0x002fc800078e3cff */
[----:B------:R-:W-:-:S04]  /*d0d0*/  @!P1 LOP3.LUT R2, R3, R2, RZ, 0x3c, !PT ;  /* 0x0000000203029212 */ /* 0x000fc800078e3cff */
[----:B------:R-:W-:-:S05]  /*d0e0*/  @!P1 LOP3.LUT R3, R3, R2, RZ, 0x3c, !PT ;  /* 0x0000000203039212 */ /* 0x000fca00078e3cff */
[----:B------:R4:W3:Y:S04]  /*d0f0*/  @!P1 LDG.E.U8 R10, desc[UR8][R2.64] ;  /* 0x00000008020a9981 */ /* 0x0008e8000c1e1100 */
[----:B--2---:R0:W-:Y:S01]  /*d100*/  STL [R1], R29 ;  /* 0x0000001d01007387 */ /* 0x0041e20000100800 */
[----:B----4-:R-:W-:Y:S02]  /*d110*/  @!P6 IMAD.MOV.U32 R2, RZ, RZ, R15 ;  /* 0x000000ffff02e224 */ /* 0x010fe400078e000f */
[----:B------:R-:W-:Y:S01]  /*d120*/  @!P6 IMAD.MOV.U32 R3, RZ, RZ, R18 ;  /* 0x000000ffff03e224 */ /* 0x000fe200078e0012 */
[----:B------:R-:W-:Y:S01]  /*d130*/  PRMT R27, RZ, 0x7610, R27 ;  /* 0x00007610ff1b7816 */ /* 0x000fe2000000001b */
[----:B0-----:R-:W2:Y:S04]  /*d140*/  LDL R29, [R1+0xa00] ;  /* 0x000a0000011d7983 */ /* 0x001ea80000100800 */
[----:B------:R0:W4:Y:S01]  /*d150*/  @!P6 LDG.E.U8 R9, desc[UR8][R2.64] ;  /* 0x000000080209e981 */ /* 0x000122000c1e1100 */
[----:B------:R-:W-:-:S02]  /*d160*/  LOP3.LUT R0, R14, 0x68, RZ, 0xfc, !PT ;  /* 0x000000680e007812 */ /* 0x000fc400078efcff */
[----:B------:R-:W-:Y:S01]  /*d170*/  PRMT R26, RZ, 0x7610, R26 ;  /* 0x00007610ff1a7816 */ /* 0x000fe2000000001a */
[----:B------:R-:W5:Y:S01]  /*d180*/  LDL R18, [R1+0x9fc] ;  /* 0x0009fc0001127983 */ /* 0x000f620000100800 */
[----:B------:R-:W-:-:S03]  /*d190*/  PRMT R19, RZ, 0x7610, R19 ;  /* 0x00007610ff137816 */ /* 0x000fc60000000013 */
[----:B------:R-:W3:Y:S04]  /*d1a0*/  LDL R15, [R1+0x9cc] ;  /* 0x0009cc00010f7983 */ /* 0x000ee80000100800 */
[----:B------:R-:W0:Y:S04]  /*d1b0*/  LDL R2, [R1+0x9a0] ;  /* 0x0009a00001027983 */ /* 0x000e280000100800 */
[----:B------:R-:W0:Y:S01]  /*d1c0*/  LDL R3, [R1+0x9c4] ;  /* 0x0009c40001037983 */ /* 0x000e220000100800 */
[----:B------:R-:W-:Y:S02]  /*d1d0*/  ISETP.GE.AND P3, PT, R0, UR7, PT ;  /* 0x0000000700007c0c */ /* 0x000fe4000bf66270 */
[----:B------:R-:W-:-:S02]  /*d1e0*/  LOP3.LUT R0, R14, 0x74, RZ, 0xfc, !PT ;  /* 0x000000740e007812 */ /* 0x000fc400078efcff */
[----:B0-----:R-:W-:-:S04]  /*d1f0*/  @!P2 LOP3.LUT R3, R3, R2, RZ, 0x3c, !PT ;  /* 0x000000020303a212 */ /* 0x001fc800078e3cff */
[----:B------:R-:W-:-:S04]  /*d200*/  @!P2 LOP3.LUT R2, R3, R2, RZ, 0x3c, !PT ;  /* 0x000000020302a212 */ /* 0x000fc800078e3cff */
[----:B------:R-:W-:-:S05]  /*d210*/  @!P2 LOP3.LUT R3, R3, R2, RZ, 0x3c, !PT ;  /* 0x000000020303a212 */ /* 0x000fca00078e3cff */
[----:B------:R2:W4:Y:S04]  /*d220*/  @!P2 LDG.E.U8 R27, desc[UR8][R2.64] ;  /* 0x00000008021ba981 */ /* 0x000528000c1e1100 */
[----:B------:R-:W5:Y:S01]  /*d230*/  LDL R3, [R1+0x9d8] ;  /* 0x0009d80001037983 */ /* 0x000f620000100800 */
[----:B------:R-:W-:-:S13]  /*d240*/  ISETP.GE.AND P0, PT, R0, UR7, PT ;  /* 0x0000000700007c0c */ /* 0x000fda000bf06270 */
[----:B--2---:R-:W-:Y:S01]  /*d250*/  @!P0 IMAD.MOV.U32 R2, RZ, RZ, R29 ;  /* 0x000000ffff028224 */ /* 0x004fe200078e001d */
[----:B------:R-:W-:Y:S01]  /*d260*/  LOP3.LUT R0, R14, 0x6a, RZ, 0xfc, !PT ;  /* 0x0000006a0e007812 */ /* 0x000fe200078efcff */
[----:B------:R-:W2:Y:S03]  /*d270*/  LDL R29, [R1+0x9d4] ;  /* 0x0009d400011d7983 */ /* 0x000ea60000100800 */
[----:B------:R-:W-:Y:S02]  /*d280*/  ISETP.GE.AND P1, PT, R0, UR7, PT ;  /* 0x0000000700007c0c */ /* 0x000fe4000bf26270 */
[----:B------:R-:W-:Y:S01]  /*d290*/  LOP3.LUT R0, R14, 0x76, RZ, 0xfc, !PT ;  /* 0x000000760e007812 */ /* 0x000fe200078efcff */
[----:B-----5:R0:W5:Y:S04]  /*d2a0*/  @!P0 LDG.E.U8 R26, desc[UR8][R2.64] ;  /* 0x00000008021a8981 */ /* 0x020168000c1e1100 */
[----:B------:R-:W3:Y:S01]  /*d2b0*/  LDL R3, [R1+0x9e0] ;  /* 0x0009e00001037983 */ /* 0x000ee20000100800 */
[----:B------:R-:W-:-:S13]  /*d2c0*/  ISETP.GE.AND P5, PT, R0, UR7, PT ;  /* 0x0000000700007c0c */ /* 0x000fda000bfa6270 */
[----:B0-----:R-:W-:Y:S01]  /*d2d0*/  @!P5 IMAD.MOV.U32 R2, RZ, RZ, R18 ;  /* 0x000000ffff02d224 */ /* 0x001fe200078e0012 */
[----:B------:R-:W-:Y:S01]  /*d2e0*/  PRMT R25, RZ, 0x7610, R25 ;  /* 0x00007610ff197816 */ /* 0x000fe20000000019 */
[----:B------:R-:W4:Y:S04]  /*d2f0*/  LDL R18, [R1+0xa14] ;  /* 0x000a140001127983 */ /* 0x000f280000100800 */
[----:B---3--:R0:W3:Y:S04]  /*d300*/  @!P5 LDG.E.U8 R19, desc[UR8][R2.64] ;  /* 0x000000080213d981 */ /* 0x0080e8000c1e1100 */
[----:B------:R-:W2:Y:S01]  /*d310*/  LDL R3, [R1+0x9a8] ;  /* 0x0009a80001037983 */ /* 0x000ea20000100800 */
[----:B0-----:R-:W-:Y:S01]  /*d320*/  @!P3 IMAD.MOV.U32 R2, RZ, RZ, R15 ;  /* 0x000000ffff02b224 */ /* 0x001fe200078e000f */
[----:B------:R-:W-:-:S04]  /*d330*/  PRMT R21, RZ, 0x7610, R21 ;  /* 0x00007610ff157816 */ /* 0x000fc80000000015 */
[----:B--2---:R0:W2:Y:S04]  /*d340*/  @!P3 LDG.E.U8 R25, desc[UR8][R2.64] ;  /* 0x000000080219b981 */ /* 0x0040a8000c1e1100 */
[----:B------:R-:W5:Y:S01]  /*d350*/  LDL R3, [R1+0x9b0] ;  /* 0x0009b00001037983 */ /* 0x000f620000100800 */
[----:B0-----:R-:W-:Y:S01]  /*d360*/  @!P1 IMAD.MOV.U32 R2, RZ, RZ, R29 ;  /* 0x000000ffff029224 */ /* 0x001fe200078e001d */
[----:B------:R-:W-:-:S04]  /*d370*/  LOP3.LUT R0, R14, 0x6c, RZ, 0xfc, !PT ;  /* 0x0000006c0e007812 */ /* 0x000fc800078efcff */
[----:B------:R-:W-:Y:S02]  /*d380*/  ISETP.GE.AND P2, PT, R0, UR7, PT ;  /* 0x0000000700007c0c */ /* 0x000fe4000bf46270 */
[----:B------:R-:W-:Y:S01]  /*d390*/  LOP3.LUT R0, R14, 0x78, RZ, 0xfc, !PT ;  /* 0x000000780e007812 */ /* 0x000fe200078efcff */
[----:B--2---:R0:W-:Y:S04]  /*d3a0*/  STL [R1+0xff8], R25 ;  /* 0x000ff81901007387 */ /* 0x0041e80000100800 */
[----:B-----5:R4:W2:Y:S01]  /*d3b0*/  @!P1 LDG.E.U8 R21, desc[UR8][R2.64] ;  /* 0x0000000802159981 */ /* 0x0208a2000c1e1100 */
[----:B------:R-:W-:-:S03]  /*d3c0*/  ISETP.GE.AND P0, PT, R0, UR7, PT ;  /* 0x0000000700007c0c */ /* 0x000fc6000bf06270 */
[----:B------:R-:W5:Y:S04]  /*d3d0*/  LDL R29, [R1+0x97c] ;  /* 0x00097c00011d7983 */ /* 0x000f680000100800 */
[----:B0-----:R-:W3:Y:S04]  /*d3e0*/  LDL R25, [R1+0x99c] ;  /* 0x00099c0001197983 */ /* 0x001ee80000100800 */
[----:B------:R-:W2:Y:S01]  /*d3f0*/  LDL R3, [R1+0x9e8] ;  /* 0x0009e80001037983 */ /* 0x000ea20000100800 */
[----:B------:R-:W-:-:S04]  /*d400*/  LOP3.LUT R0, R14, 0x6e, RZ, 0xfc, !PT ;  /* 0x0000006e0e007812 */ /* 0x000fc800078efcff */
[----:B------:R-:W-:Y:S02]  /*d410*/  ISETP.GE.AND P5, PT, R0, UR7, PT ;  /* 0x0000000700007c0c */ /* 0x000fe4000bfa6270 */
[----:B------:R-:W-:Y:S01]  /*d420*/  LOP3.LUT R0, R14, 0x7a, RZ, 0xfc, !PT ;  /* 0x0000007a0e007812 */ /* 0x000fe200078efcff */
[----:B----4-:R-:W-:-:S03]  /*d430*/  @!P0 IMAD.MOV.U32 R2, RZ, RZ, R18 ;  /* 0x000000ffff028224 */ /* 0x010fc600078e0012 */
[----:B------:R-:W-:Y:S02]  /*d440*/  ISETP.GE.AND P3, PT, R0, UR7, PT ;  /* 0x0000000700007c0c */ /* 0x000fe4000bf66270 */
[----:B------:R-:W-:-:S06]  /*d450*/  PRMT R0, RZ, 0x7610, R0 ;  /* 0x00007610ff007816 */ /* 0x000fcc0000000000 */
[----:B--2---:R-:W2:Y:S04]  /*d460*/  @!P0 LDG.E.U8 R0, desc[UR8][R2.64] ;  /* 0x0000000802008981 */ /* 0x004ea8000c1e1100 */
[----:B------:R0:W-:Y:S04]  /*d470*/  STL [R1+0xffc], R21 ;  /* 0x000ffc1501007387 */ /* 0x0001e80000100800 */
[----:B0-----:R-:W4:Y:S04]  /*d480*/  LDL R21, [R1+0xa10] ;  /* 0x000a100001157983 */ /* 0x001f280000100800 */
[----:B--2---:R0:W-:Y:S04]  /*d490*/  STL [R1+0x1000], R0 ;  /* 0x0010000001007387 */ /* 0x0041e80000100800 */
[----:B0-----:R-:W2:Y:S01]  /*d4a0*/  LDL R0, [R1+0x9f8] ;  /* 0x0009f80001007983 */ /* 0x001ea20000100800 */
[----:B------:R-:W-:-:S04]  /*d4b0*/  LOP3.LUT R15, R14, 0x7c, RZ, 0xfc, !PT ;  /* 0x0000007c0e0f7812 */ /* 0x000fc800078efcff */
[----:B------:R-:W-:Y:S02]  /*d4c0*/  ISETP.GE.AND P1, PT, R15, UR7, PT ;  /* 0x000000070f007c0c */ /* 0x000fe4000bf26270 */
[C---:B------:R-:W-:Y:S02]  /*d4d0*/  LOP3.LUT R15, R14.reuse, 0x5e, RZ, 0xfc, !PT ;  /* 0x0000005e0e0f7812 */ /* 0x040fe400078efcff */
[----:B------:R-:W-:Y:S02]  /*d4e0*/  PRMT R2, RZ, 0x7610, R2 ;  /* 0x00007610ff027816 */ /* 0x000fe40000000002 */
[----:B------:R-:W-:Y:S02]  /*d4f0*/  ISETP.GE.AND P0, PT, R15, UR7, PT ;  /* 0x000000070f007c0c */ /* 0x000fe4000bf06270 */
[----:B------:R-:W-:Y:S01]  /*d500*/  LOP3.LUT R18, R14, 0x7e, RZ, 0xfc, !PT ;  /* 0x0000007e0e127812 */ /* 0x000fe200078efcff */
[----:B----4-:R-:W-:Y:S02]  /*d510*/  @!P3 IMAD.MOV.U32 R14, RZ, RZ, R21 ;  /* 0x000000ffff0eb224 */ /* 0x010fe400078e0015 */
[----:B--2---:R-:W-:-:S05]  /*d520*/  @!P3 IMAD.MOV.U32 R15, RZ, RZ, R0 ;  /* 0x000000ffff0fb224 */ /* 0x004fca00078e0000 */
[----:B------:R3:W2:Y:S01]  /*d530*/  @!P3 LDG.E.U8 R2, desc[UR8][R14.64] ;  /* 0x000000080e02b981 */ /* 0x0006a2000c1e1100 */
[----:B------:R-:W-:Y:S01]  /*d540*/  PRMT R3, RZ, 0x7610, R3 ;  /* 0x00007610ff037816 */ /* 0x000fe20000000003 */
[----:B---3--:R-:W-:Y:S02]  /*d550*/  @!P4 IMAD.MOV.U32 R14, RZ, RZ, R25 ;  /* 0x000000ffff0ec224 */ /* 0x008fe400078e0019 */
[----:B-----5:R-:W-:-:S05]  /*d560*/  @!P4 IMAD.MOV.U32 R15, RZ, RZ, R29 ;  /* 0x000000ffff0fc224 */ /* 0x020fca00078e001d */
[----:B------:R-:W3:Y:S04]  /*d570*/  @!P4 LDG.E.U8 R3, desc[UR8][R14.64] ;  /* 0x000000080e03c981 */ /* 0x000ee8000c1e1100 */
[----:B--2---:R0:W-:Y:S04]  /*d580*/  STL [R1+0x1004], R2 ;  /* 0x0010040201007387 */ /* 0x0041e80000100800 */
[----:B------:R-:W2:Y:S04]  /*d590*/  LDL R14, [R1+0x9b8] ;  /* 0x0009b800010e7983 */ /* 0x000ea80000100800 */
[----:B------:R-:W2:Y:S01]  /*d5a0*/  LDL R15, [R1+0x9dc] ;  /* 0x0009dc00010f7983 */ /* 0x000ea20000100800 */
[----:B------:R-:W-:-:S02]  /*d5b0*/  ISETP.GE.AND P3, PT, R18, UR7, PT ;  /* 0x0000000712007c0c */ /* 0x000fc4000bf66270 */
[----:B------:R-:W-:Y:S01]  /*d5c0*/  PRMT R18, RZ, 0x7610, R18 ;  /* 0x00007610ff127816 */ /* 0x000fe20000000012 */
[----:B------:R-:W4:Y:S04]  /*d5d0*/  LDL R29, [R1+0x9e4] ;  /* 0x0009e400011d7983 */ /* 0x000f280000100800 */
[----:B------:R-:W5:Y:S04]  /*d5e0*/  LDL R25, [R1+0x9f4] ;  /* 0x0009f40001197983 */ /* 0x000f680000100800 */
[----:B------:R-:W5:Y:S04]  /*d5f0*/  LDL R21, [R1+0xa0c] ;  /* 0x000a0c0001157983 */ /* 0x000f680000100800 */
[----:B0-----:R-:W5:Y:S04]  /*d600*/  LDL R2, [R1+0x9f0] ;  /* 0x0009f00001027983 */ /* 0x001f680000100800 */
[----:B------:R-:W5:Y:S04]  /*d610*/  LDL R0, [R1+0xa08] ;  /* 0x000a080001007983 */ /* 0x000f680000100800 */
[----:B---3--:R0:W-:Y:S04]  /*d620*/  STL [R1+0xfd8], R3 ;  /* 0x000fd80301007387 */ /* 0x0081e80000100800 */
[----:B0-----:R-:W3:Y:S01]  /*d630*/  LDL R3, [R1+0x9c0] ;  /* 0x0009c00001037983 */ /* 0x001ee20000100800 */
[----:B--2---:R-:W-:-:S04]  /*d640*/  @!P2 LOP3.LUT R15, R15, R14, RZ, 0x3c, !PT ;  /* 0x0000000e0f0fa212 */ /* 0x004fc800078e3cff */
[----:B------:R-:W-:-:S04]  /*d650*/  @!P2 LOP3.LUT R14, R15, R14, RZ, 0x3c, !PT ;  /* 0x0000000e0f0ea212 */ /* 0x000fc800078e3cff */
[----:B------:R-:W-:-:S05]  /*d660*/  @!P2 LOP3.LUT R15, R15, R14, RZ, 0x3c, !PT ;  /* 0x0000000e0f0fa212 */ /* 0x000fca00078e3cff */
[----:B------:R0:W2:Y:S04]  /*d670*/  @!P2 LDG.E.U8 R18, desc[UR8][R14.64] ;  /* 0x000000080e12a981 */ /* 0x0000a8000c1e1100 */
[----:B------:R-:W0:Y:S04]  /*d680*/  LDL R14, [R1+0x980] ;  /* 0x00098000010e7983 */ /* 0x000e280000100800 */
[----:B------:R-:W0:Y:S01]  /*d690*/  LDL R15, [R1+0x9a4] ;  /* 0x0009a400010f7983 */ /* 0x000e220000100800 */
[----:B------:R-:W-:Y:S02]  /*d6a0*/  PRMT R20, RZ, 0x7610, R20 ;  /* 0x00007610ff147816 */ /* 0x000fe40000000014 */
[----:B------:R-:W-:-:S02]  /*d6b0*/  PRMT R22, RZ, 0x7610, R22 ;  /* 0x00007610ff167816 */ /* 0x000fc40000000016 */
[----:B------:R-:W-:Y:S02]  /*d6c0*/  PRMT R23, RZ, 0x7610, R23 ;  /* 0x00007610ff177816 */ /* 0x000fe40000000017 */
[----:B------:R-:W-:Y:S02]  /*d6d0*/  PRMT R24, RZ, 0x7610, R24 ;  /* 0x00007610ff187816 */ /* 0x000fe40000000018 */
[----:B0-----:R-:W-:-:S04]  /*d6e0*/  @!P0 LOP3.LUT R15, R15, R14, RZ, 0x3c, !PT ;  /* 0x0000000e0f0f8212 */ /* 0x001fc800078e3cff */
[----:B------:R-:W-:-:S04]  /*d6f0*/  @!P0 LOP3.LUT R14, R15, R14, RZ, 0x3c, !PT ;  /* 0x0000000e0f0e8212 */ /* 0x000fc800078e3cff */
[----:B------:R-:W-:-:S05]  /*d700*/  @!P0 LOP3.LUT R15, R15, R14, RZ, 0x3c, !PT ;  /* 0x0000000e0f0f8212 */ /* 0x000fca00078e3cff */
[----:B------:R4:W2:Y:S02]  /*d710*/  @!P0 LDG.E.U8 R20, desc[UR8][R14.64] ;  /* 0x000000080e148981 */ /* 0x0008a4000c1e1100 */
[----:B----4-:R-:W-:Y:S02]  /*d720*/  @!P5 IMAD.MOV.U32 R14, RZ, RZ, R29 ;  /* 0x000000ffff0ed224 */ /* 0x010fe400078e001d */
[----:B---3--:R-:W-:-:S05]  /*d730*/  @!P5 IMAD.MOV.U32 R15, RZ, RZ, R3 ;  /* 0x000000ffff0fd224 */ /* 0x008fca00078e0003 */
[----:B------:R5:W3:Y:S02]  /*d740*/  @!P5 LDG.E.U8 R22, desc[UR8][R14.64] ;  /* 0x000000080e16d981 */ /* 0x000ae4000c1e1100 */
[----:B-----5:R-:W-:Y:S02]  /*d750*/  @!P1 IMAD.MOV.U32 R14, RZ, RZ, R21 ;  /* 0x000000ffff0e9224 */ /* 0x020fe400078e0015 */
[----:B------:R-:W-:-:S05]  /*d760*/  @!P1 IMAD.MOV.U32 R15, RZ, RZ, R25 ;  /* 0x000000ffff0f9224 */ /* 0x000fca00078e0019 */
[----:B------:R0:W4:Y:S02]  /*d770*/  @!P1 LDG.E.U8 R23, desc[UR8][R14.64] ;  /* 0x000000080e179981 */ /* 0x000124000c1e1100 */
[----:B0-----:R-:W-:Y:S02]  /*d780*/  @!P3 IMAD.MOV.U32 R14, RZ, RZ, R0 ;  /* 0x000000ffff0eb224 */ /* 0x001fe400078e0000 */
[----:B------:R-:W-:-:S05]  /*d790*/  @!P3 IMAD.MOV.U32 R15, RZ, RZ, R2 ;  /* 0x000000ffff0fb224 */ /* 0x000fca00078e0002 */
[----:B------:R-:W5:Y:S04]  /*d7a0*/  @!P3 LDG.E.U8 R24, desc[UR8][R14.64] ;  /* 0x000000080e18b981 */ /* 0x000f68000c1e1100 */
[----:B--2---:R0:W-:Y:S01]  /*d7b0*/  STL [R1+0xfdc], R18 ;  /* 0x000fdc1201007387 */ /* 0x0041e20000100800 */
[----:B------:R-:W1:Y:S01]  /*d7c0*/  S2R R3, SR_TID.X ;  /* 0x0000000000037919 */ /* 0x000e620000002100 */
[----:B------:R-:W2:Y:S01]  /*d7d0*/  S2UR UR6, SR_CgaCtaId ;  /* 0x00000000000679c3 */ /* 0x000ea20000008800 */
[----:B------:R-:W-:-:S07]  /*d7e0*/  UMOV UR5, 0x400 ;  /* 0x0000040000057882 */ /* 0x000fce0000000000 */
[----:B------:R-:W-:Y:S06]  /*d7f0*/  BAR.SYNC.DEFER_BLOCKING 0x0 ;  /* 0x0000000000007b1d */ /* 0x000fec0000010000 */
[----:B------:R-:W-:Y:S04]  /*d800*/  STL [R1+0xfe0], R20 ;  /* 0x000fe01401007387 */ /* 0x000fe80000100800 */
[----:B---3--:R-:W-:Y:S04]  /*d810*/  STL [R1+0xfe4], R22 ;  /* 0x000fe41601007387 */ /* 0x008fe80000100800 */
[----:B----4-:R-:W-:Y:S04]  /*d820*/  STL [R1+0xfe8], R23 ;  /* 0x000fe81701007387 */ /* 0x010fe80000100800 */
[----:B------:R-:W3:Y:S04]  /*d830*/  LDL.LU R25, [R1+0x24] ;  /* 0x0000240001197983 */ /* 0x000ee80000300800 */
[----:B------:R-:W4:Y:S04]  /*d840*/  LDL.LU R29, [R1+0x20] ;  /* 0x00002000011d7983 */ /* 0x000f280000300800 */
[----:B0-----:R-:W4:Y:S04]  /*d850*/  LDL.LU R18, [R1+0x4] ;  /* 0x0000040001127983 */ /* 0x001f280000300800 */
[----:B-----5:R0:W-:Y:S04]  /*d860*/  STL [R1+0xfec], R24 ;  /* 0x000fec1801007387 */ /* 0x0201e80000100800 */
[----:B0-----:R-:W5:Y:S04]  /*d870*/  LDL.LU R24, [R1+0x8] ;  /* 0x0000080001187983 */ /* 0x001f680000300800 */
        /* <DEDUP_REMOVED lines=38> */
[----:B------:R-:W-:Y:S01]  /*dae0*/  STL [R1+0xf80], R15 ;  /* 0x000f800f01007387 */ /* 0x000fe20000100800 */
[----:B-1----:R-:W-:-:S03]  /*daf0*/  LOP3.LUT R23, R3, 0x3f, RZ, 0xc0, !PT ;  /* 0x0000003f03177812 */ /* 0x002fc600078ec0ff */
[----:B------:R-:W-:Y:S04]  /*db00*/  STL [R1+0xf88], R15 ;  /* 0x000f880f01007387 */ /* 0x000fe80000100800 */
[----:B------:R-:W-:Y:S04]  /*db10*/  STL [R1+0xf90], R15 ;  /* 0x000f900f01007387 */ /* 0x000fe80000100800 */
[----:B------:R-:W-:Y:S04]  /*db20*/  STL [R1+0xf98], R15 ;  /* 0x000f980f01007387 */ /* 0x000fe80000100800 */
[----:B------:R-:W-:Y:S01]  /*db30*/  STL [R1+0xfa0], R15 ;  /* 0x000fa00f01007387 */ /* 0x000fe20000100800 */
[----:B------:R-:W-:-:S03]  /*db40*/  LOP3.LUT R14, R23, 0x40, RZ, 0xfc, !PT ;  /* 0x00000040170e7812 */ /* 0x000fc600078efcff */
[----:B------:R-:W-:Y:S04]  /*db50*/  STL [R1+0xfa8], R15 ;  /* 0x000fa80f01007387 */ /* 0x000fe80000100800 */
[----:B------:R-:W-:Y:S04]  /*db60*/  STL [R1+0xfb0], R15 ;  /* 0x000fb00f01007387 */ /* 0x000fe80000100800 */
[----:B------:R-:W-:Y:S04]  /*db70*/  STL [R1+0xfb8], R15 ;  /* 0x000fb80f01007387 */ /* 0x000fe80000100800 */
[----:B------:R-:W-:Y:S04]  /*db80*/  STL [R1+0xfc0], R15 ;  /* 0x000fc00f01007387 */ /* 0x000fe80000100800 */
[----:B------:R-:W-:Y:S04]  /*db90*/  STL [R1+0xfc8], R15 ;  /* 0x000fc80f01007387 */ /* 0x000fe80000100800 */
[----:B------:R-:W-:Y:S04]  /*dba0*/  STL [R1+0xfd0], R15 ;  /* 0x000fd00f01007387 */ /* 0x000fe80000100800 */
[----:B------:R0:W-:Y:S04]  /*dbb0*/  STL [R1+0xff0], R15 ;  /* 0x000ff00f01007387 */ /* 0x0001e80000100800 */
        /* <DEDUP_REMOVED lines=35> */
[----:B--2---:R-:W-:-:S03]  /*ddf0*/  ULEA UR5, UR6, UR5, 0x18 ;  /* 0x0000000506057291 */ /* 0x004fc6000f8ec03f */
        /* <DEDUP_REMOVED lines=8> */
[----:B------:R-:W-:-:S03]  /*de80*/  ISETP.GE.AND P1, PT, R14, UR7, PT ;  /* 0x000000070e007c0c */ /* 0x000fc6000bf26270 */
[----:B------:R-:W-:Y:S04]  /*de90*/  STL [R1+0xfc4], R14 ;  /* 0x000fc40e01007387 */ /* 0x000fe80000100800 */
[----:B------:R-:W-:Y:S04]  /*dea0*/  STL [R1+0xfcc], R14 ;  /* 0x000fcc0e01007387 */ /* 0x000fe80000100800 */
[----:B------:R-:W-:Y:S04]  /*deb0*/  STL [R1+0xfd4], R14 ;  /* 0x000fd40e01007387 */ /* 0x000fe80000100800 */
[----:B------:R0:W-:Y:S04]  /*dec0*/  STL [R1+0xff4], R14 ;  /* 0x000ff40e01007387 */ /* 0x0001e80000100800 */
[----:B------:R1:W-:Y:S04]  /*ded0*/  STS.U8 [R23+UR5], R28 ;  /* 0x0000001c17007988 */ /* 0x0003e80008000005 */
[----:B0-----:R-:W2:Y:S04]  /*dee0*/  LDL.LU R14, [R1+0x1c] ;  /* 0x00001c00010e7983 */ /* 0x001ea80000300800 */
[----:B-1----:R-:W5:Y:S04]  /*def0*/  LDL.LU R28, [R1+0x1028] ;  /* 0x00102800011c7983 */ /* 0x002f680000300800 */
[----:B------:R-:W5:Y:S04]  /*df00*/  LDL.LU R22, [R1+0x60] ;  /* 0x0000600001167983 */ /* 0x000f680000300800 */
[----:B------:R-:W5:Y:S04]  /*df10*/  LDL.LU R20, [R1+0x5c] ;  /* 0x00005c0001147983 */ /* 0x000f680000300800 */
[----:B------:R-:W5:Y:S04]  /*df20*/  LDL.LU R2, [R1+0x58] ;  /* 0x0000580001027983 */ /* 0x000f680000300800 */
[----:B------:R-:W5:Y:S04]  /*df30*/  LDL.LU R0, [R1+0x44] ;  /* 0x0000440001007983 */ /* 0x000f680000300800 */
[----:B---3--:R0:W-:Y:S04]  /*df40*/  STS.U8 [R23+UR5+0x40], R25 ;  /* 0x0000401917007988 */ /* 0x0081e80008000005 */
[----:B------:R-:W3:Y:S04]  /*df50*/  LDL.LU R21, [R1+0x40] ;  /* 0x0000400001157983 */ /* 0x000ee80000300800 */
[----:B----4-:R1:W-:Y:S04]  /*df60*/  STS.U8 [R23+UR5+0x200], R29 ;  /* 0x0002001d17007988 */ /* 0x0103e80008000005 */
[----:B0-----:R-:W4:Y:S04]  /*df70*/  LDL.LU R25, [R1+0x3c] ;  /* 0x00003c0001197983 */ /* 0x001f280000300800 */
[----:B-1----:R-:W3:Y:S04]  /*df80*/  LDL.LU R29, [R1+0x1024] ;  /* 0x00102400011d7983 */ /* 0x002ee80000300800 */
[----:B--2---:R-:W-:Y:S04]  /*df90*/  STS.U8 [R23+UR5+0x240], R14 ;  /* 0x0002400e17007988 */ /* 0x004fe80008000005 */
[----:B-----5:R-:W-:Y:S04]  /*dfa0*/  STS.U8 [R23+UR5+0x400], R15 ;  /* 0x0004000f17007988 */ /* 0x020fe80008000005 */
[----:B------:R-:W-:Y:S04]  /*dfb0*/  STS.U8 [R23+UR5+0x440], R24 ;  /* 0x0004401817007988 */ /* 0x000fe80008000005 */
[----:B------:R0:W-:Y:S04]  /*dfc0*/  STS.U8 [R23+UR5+0x600], R18 ;  /* 0x0006001217007988 */ /* 0x0001e80008000005 */
[----:B0-----:R-:W2:Y:S04]  /*dfd0*/  LDL.LU R18, [R1+0x38] ;  /* 0x0000380001127983 */ /* 0x001ea80000300800 */
[----:B---3--:R-:W-:Y:S04]  /*dfe0*/  STS.U8 [R23+UR5+0x640], R29 ;  /* 0x0006401d17007988 */ /* 0x008fe80008000005 */
[----:B------:R-:W-:Y:S04]  /*dff0*/  STS.U8 [R23+UR5+0x800], R17 ;  /* 0x0008001117007988 */ /* 0x000fe80008000005 */
[----:B------:R-:W-:Y:S04]  /*e000*/  STS.U8 [R23+UR5+0x840], R16 ;  /* 0x0008401017007988 */ /* 0x000fe80008000005 */
[----:B------:R-:W-:Y:S04]  /*e010*/  STS.U8 [R23+UR5+0xa00], R13 ;  /* 0x000a000d17007988 */ /* 0x000fe80008000005 */
[----:B------:R-:W-:Y:S04]  /*e020*/  STS.U8 [R23+UR5+0xa40], R12 ;  /* 0x000a400c17007988 */ /* 0x000fe80008000005 */
[----:B------:R0:W-:Y:S04]  /*e030*/  STS.U8 [R23+UR5+0xc00], R4 ;  /* 0x000c000417007988 */ /* 0x0001e80008000005 */
[----:B------:R-:W-:Y:S04]  /*e040*/  STL [R1+0x1008], R29 ;  /* 0x0010081d01007387 */ /* 0x000fe80000100800 */
[----:B------:R-:W-:Y:S01]  /*e050*/  STL [R1+0x100c], R17 ;  /* 0x00100c1101007387 */ /* 0x000fe20000100800 */
[----:B0-----:R-:W-:-:S03]  /*e060*/  LOP3.LUT R4, R3, 0x3f, RZ, 0xc0, !PT ;  /* 0x0000003f03047812 */ /* 0x001fc600078ec0ff */
[----:B------:R-:W-:Y:S04]  /*e070*/  STL [R1+0x1010], R16 ;  /* 0x0010101001007387 */ /* 0x000fe80000100800 */
[----:B------:R-:W-:Y:S04]  /*e080*/  STL [R1+0x1014], R13 ;  /* 0x0010140d01007387 */ /* 0x000fe80000100800 */
[----:B------:R-:W3:Y:S04]  /*e090*/  LDL.LU R3, [R1] ;  /* 0x0000000001037983 */ /* 0x000ee80000300800 */
[----:B------:R-:W-:Y:S04]  /*e0a0*/  STS.U8 [R4+UR5+0xc40], R11 ;  /* 0x000c400b04007988 */ /* 0x000fe80008000005 */
[----:B------:R-:W-:Y:S01]  /*e0b0*/  STL [R1+0x1018], R11 ;  /* 0x0010180b01007387 */ /* 0x000fe20000100800 */
[----:B------:R-:W-:-:S03]  /*e0c0*/  LOP3.LUT R12, R23, 0x8, RZ, 0x3c, !PT ;  /* 0x00000008170c7812 */ /* 0x000fc600078e3cff */
[----:B------:R-:W-:Y:S04]  /*e0d0*/  STS.U8 [R4+UR5+0xe00], R10 ;  /* 0x000e000a04007988 */ /* 0x000fe80008000005 */
[----:B------:R-:W-:Y:S04]  /*e0e0*/  STL [R1+0x101c], R10 ;  /* 0x00101c0a01007387 */ /* 0x000fe80000100800 */
[----:B------:R-:W-:Y:S04]  /*e0f0*/  STS.U8 [R4+UR5+0xe40], R9 ;  /* 0x000e400904007988 */ /* 0x000fe80008000005 */
[----:B------:R0:W-:Y:S04]  /*e100*/  STL [R1+0x1020], R9 ;  /* 0x0010200901007387 */ /* 0x0001e80000100800 */
[----:B------:R1:W-:Y:S04]  /*e110*/  STS.U8 [R12+UR5+0x280], R2 ;  /* 0x000280020c007988 */ /* 0x0003e80008000005 */
[----:B0-----:R-:W5:Y:S04]  /*e120*/  LDL.LU R9, [R1+0x90] ;  /* 0x0000900001097983 */ /* 0x001f680000300800 */
[----:B------:R-:W5:Y:S04]  /*e130*/  LDL.LU R10, [R1+0x8c] ;  /* 0x00008c00010a7983 */ /* 0x000f680000300800 */
[----:B------:R-:W5:Y:S04]  /*e140*/  LDL.LU R11, [R1+0x80] ;  /* 0x00008000010b7983 */ /* 0x000f680000300800 */
[----:B------:R-:W5:Y:S04]  /*e150*/  LDL.LU R13, [R1+0x7c] ;  /* 0x00007c00010d7983 */ /* 0x000f680000300800 */
[----:B------:R-:W5:Y:S04]  /*e160*/  LDL.LU R16, [R1+0x70] ;  /* 0x0000700001107983 */ /* 0x000f680000300800 */
[----:B------:R-:W5:Y:S04]  /*e170*/  LDL.LU R17, [R1+0x6c] ;  /* 0x00006c0001117983 */ /* 0x000f680000300800 */
[----:B------:R-:W5:Y:S04]  /*e180*/  LDL.LU R29, [R1+0x54] ;  /* 0x00005400011d7983 */ /* 0x000f680000300800 */
[----:B-1----:R-:W5:Y:S04]  /*e190*/  LDL.LU R2, [R1+0x50] ;  /* 0x0000500001027983 */ /* 0x002f680000300800 */
[----:B------:R0:W-:Y:S04]  /*e1a0*/  STS.U8 [R12+UR5+0x2c0], R0 ;  /* 0x0002c0000c007988 */ /* 0x0001e80008000005 */
[----:B------:R1:W-:Y:S04]  /*e1b0*/  STS.U8 [R12+UR5+0x480], R21 ;  /* 0x000480150c007988 */ /* 0x0003e80008000005 */
[----:B----4-:R4:W-:Y:S04]  /*e1c0*/  STS.U8 [R12+UR5+0x4c0], R25 ;  /* 0x0004c0190c007988 */ /* 0x0109e80008000005 */
[----:B0-----:R-:W5:Y:S04]  /*e1d0*/  LDL.LU R0, [R1+0x34] ;  /* 0x0000340001007983 */ /* 0x001f680000300800 */
[----:B-1----:R-:W5:Y:S04]  /*e1e0*/  LDL.LU R21, [R1+0x30] ;  /* 0x0000300001157983 */ /* 0x002f680000300800 */
[----:B----4-:R-:W4:Y:S04]  /*e1f0*/  LDL.LU R25, [R1+0x14] ;  /* 0x0000140001197983 */ /* 0x010f280000300800 */
[----:B------:R0:W-:Y:S04]  /*e200*/  STS.U8 [R12+UR5+0x6c0], R28 ;  /* 0x0006c01c0c007988 */ /* 0x0001e80008000005 */
[----:B------:R1:W-:Y:S04]  /*e210*/  STS.U8 [R12+UR5+0x8c0], R7 ;  /* 0x0008c0070c007988 */ /* 0x0003e80008000005 */
[----:B0-----:R-:W4:Y:S04]  /*e220*/  LDL.LU R28, [R1+0x10] ;  /* 0x00001000011c7983 */ /* 0x001f280000300800 */
[----:B------:R-:W4:Y:S01]  /*e230*/  LDL.LU R14, [R1+0x88] ;  /* 0x00008800010e7983 */ /* 0x000f220000300800 */
[----:B-1----:R-:W-:-:S03]  /*e240*/  LOP3.LUT R7, R4, 0x10, RZ, 0x3c, !PT ;  /* 0x0000001004077812 */ /* 0x002fc600078e3cff */
[----:B------:R-:W4:Y:S04]  /*e250*/  LDL.LU R15, [R1+0x74] ;  /* 0x00007400010f7983 */ /* 0x000f280000300800 */
[----:B------:R-:W4:Y:S04]  /*e260*/  LDL.LU R24, [R1+0x68] ;  /* 0x0000680001187983 */ /* 0x000f280000300800 */
[----:B------:R0:W-:Y:S04]  /*e270*/  STS.U8 [R12+UR5+0x80], R22 ;  /* 0x000080160c007988 */ /* 0x0001e80008000005 */
[----:B------:R-:W4:Y:S04]  /*e280*/  LDL.LU R23, [R1+0x64] ;  /* 0x0000640001177983 */ /* 0x000f280000300800 */
[----:B------:R1:W-:Y:S04]  /*e290*/  STS.U8 [R12+UR5+0xc0], R20 ;  /* 0x0000c0140c007988 */ /* 0x0003e80008000005 */
[----:B0-----:R-:W4:Y:S04]  /*e2a0*/  LDL.LU R22, [R1+0x4c] ;  /* 0x00004c0001167983 */ /* 0x001f280000300800 */
[----:B------:R-:W-:Y:S04]  /*e2b0*/  STS.U8 [R12+UR5+0x880], R8 ;  /* 0x000880080c007988 */ /* 0x000fe80008000005 */
[----:B-1----:R-:W4:Y:S04]  /*e2c0*/  LDL.LU R20, [R1+0x48] ;  /* 0x0000480001147983 */ /* 0x002f280000300800 */
[----:B------:R-:W-:Y:S04]  /*e2d0*/  STS.U8 [R12+UR5+0xa80], R6 ;  /* 0x000a80060c007988 */ /* 0x000fe80008000005 */
[----:B------:R-:W-:Y:S04]  /*e2e0*/  STS.U8 [R12+UR5+0xac0], R5 ;  /* 0x000ac0050c007988 */ /* 0x000fe80008000005 */
[----:B------:R-:W-:Y:S04]  /*e2f0*/  STS.U8 [R12+UR5+0xcc0], R27 ;  /* 0x000cc01b0c007988 */ /* 0x000fe80008000005 */
[----:B------:R-:W-:Y:S04]  /*e300*/  STS.U8 [R12+UR5+0xe80], R26 ;  /* 0x000e801a0c007988 */ /* 0x000fe80008000005 */
[----:B------:R-:W-:Y:S04]  /*e310*/  STS.U8 [R12+UR5+0xec0], R19 ;  /* 0x000ec0130c007988 */ /* 0x000fe80008000005 */
[----:B--2---:R0:W-:Y:S04]  /*e320*/  STS.U8 [R12+UR5+0x680], R18 ;  /* 0x000680120c007988 */ /* 0x0041e80008000005 */
[----:B0-----:R-:W2:Y:S04]  /*e330*/  LDL.LU R18, [R1+0x2c] ;  /* 0x00002c0001127983 */ /* 0x001ea80000300800 */
[----:B---3--:R0:W-:Y:S04]  /*e340*/  STS.U8 [R12+UR5+0xc80], R3 ;  /* 0x000c80030c007988 */ /* 0x0081e80008000005 */
[----:B0-----:R-:W3:Y:S04]  /*e350*/  LDL.LU R3, [R1+0x28] ;  /* 0x0000280001037983 */ /* 0x001ee80000300800 */
[----:B-----5:R0:W-:Y:S04]  /*e360*/  STS.U8 [R7+UR5+0x100], R9 ;  /* 0x0001000907007988 */ /* 0x0201e80008000005 */
[----:B------:R1:W-:Y:S04]  /*e370*/  STS.U8 [R7+UR5+0x140], R10 ;  /* 0x0001400a07007988 */ /* 0x0003e80008000005 */
[----:B------:R5:W-:Y:S04]  /*e380*/  STS.U8 [R7+UR5+0x300], R11 ;  /* 0x0003000b07007988 */ /* 0x000be80008000005 */
[----:B0-----:R-:W3:Y:S04]  /*e390*/  LDL.LU R9, [R1+0x1020] ;  /* 0x0010200001097983 */ /* 0x001ee80000300800 */
[----:B-1----:R-:W3:Y:S04]  /*e3a0*/  LDL.LU R10, [R1+0x101c] ;  /* 0x00101c00010a7983 */ /* 0x002ee80000300800 */
[----:B-----5:R-:W5:Y:S04]  /*e3b0*/  LDL.LU R11, [R1+0x1018] ;  /* 0x00101800010b7983 */ /* 0x020f680000300800 */
[----:B------:R0:W-:Y:S04]  /*e3c0*/  STS.U8 [R7+UR5+0x340], R13 ;  /* 0x0003400d07007988 */ /* 0x0001e80008000005 */
[----:B------:R1:W-:Y:S04]  /*e3d0*/  STS.U8 [R7+UR5+0x500], R16 ;  /* 0x0005001007007988 */ /* 0x0003e80008000005 */
[----:B------:R1:W-:Y:S04]  /*e3e0*/  STS.U8 [R7+UR5+0x540], R17 ;  /* 0x0005401107007988 */ /* 0x0003e80008000005 */
[----:B0-----:R-:W5:Y:S04]  /*e3f0*/  LDL.LU R13, [R1+0x1014] ;  /* 0x00101400010d7983 */ /* 0x001f680000300800 */
[----:B-1----:R-:W5:Y:S04]  /*e400*/  LDL.LU R16, [R1+0x1010] ;  /* 0x0010100001107983 */ /* 0x002f680000300800 */
[----:B------:R-:W5:Y:S04]  /*e410*/  LDL.LU R17, [R1+0x100c] ;  /* 0x00100c0001117983 */ /* 0x000f680000300800 */
[----:B------:R0:W-:Y:S04]  /*e420*/  STS.U8 [R7+UR5+0x700], R29 ;  /* 0x0007001d07007988 */ /* 0x0001e80008000005 */
[----:B------:R1:W-:Y:S04]  /*e430*/  STS.U8 [R7+UR5+0x740], R2 ;  /* 0x0007400207007988 */ /* 0x0003e80008000005 */
[----:B0-----:R-:W5:Y:S04]  /*e440*/  LDL.LU R29, [R1+0x1008] ;  /* 0x00100800011d7983 */ /* 0x001f680000300800 */
[----:B-1----:R-:W2:Y:S04]  /*e450*/  LDL.LU R2, [R1+0x1004] ;  /* 0x0010040001027983 */ /* 0x002ea80000300800 */
[----:B------:R0:W-:Y:S04]  /*e460*/  STS.U8 [R7+UR5+0x900], R0 ;  /* 0x0009000007007988 */ /* 0x0001e80008000005 */
[----:B------:R1:W-:Y:S04]  /*e470*/  STS.U8 [R7+UR5+0x940], R21 ;  /* 0x0009401507007988 */ /* 0x0003e80008000005 */
[----:B----4-:R4:W-:Y:S04]  /*e480*/  STS.U8 [R7+UR5+0xb00], R25 ;  /* 0x000b001907007988 */ /* 0x0109e80008000005 */
[----:B0-----:R-:W3:Y:S04]  /*e490*/  LDL.LU R0, [R1+0x1000] ;  /* 0x0010000001007983 */ /* 0x001ee80000300800 */
[----:B-1----:R-:W5:Y:S04]  /*e4a0*/  LDL.LU R21, [R1+0xffc] ;  /* 0x000ffc0001157983 */ /* 0x002f680000300800 */
[----:B----4-:R-:W4:Y:S04]  /*e4b0*/  LDL.LU R25, [R1+0xff8] ;  /* 0x000ff80001197983 */ /* 0x010f280000300800 */
[----:B--2---:R0:W-:Y:S04]  /*e4c0*/  STS.U8 [R7+UR5+0xf40], R2 ;  /* 0x000f400207007988 */ /* 0x0041e80008000005 */
[----:B0-----:R-:W2:Y:S01]  /*e4d0*/  LDL.LU R2, [R1+0x84] ;  /* 0x0000840001027983 */ /* 0x001ea20000300800 */
[----:B------:R-:W-:-:S03]  /*e4e0*/  LOP3.LUT R4, R4, 0x18, RZ, 0x3c, !PT ;  /* 0x0000001804047812 */ /* 0x000fc600078e3cff */
[----:B------:R-:W-:Y:S04]  /*e4f0*/  STS.U8 [R7+UR5+0xb40], R28 ;  /* 0x000b401c07007988 */ /* 0x000fe80008000005 */
[----:B---3--:R-:W-:Y:S04]  /*e500*/  STS.U8 [R7+UR5+0xf00], R0 ;  /* 0x000f000007007988 */ /* 0x008fe80008000005 */
[----:B-----5:R-:W-:Y:S04]  /*e510*/  STS.U8 [R7+UR5+0xd40], R21 ;  /* 0x000d401507007988 */ /* 0x020fe80008000005 */
[----:B----4-:R0:W-:Y:S04]  /*e520*/  STS.U8 [R7+UR5+0xd00], R25 ;  /* 0x000d001907007988 */ /* 0x0101e80008000005 */
[----:B------:R1:W-:Y:S04]  /*e530*/  STS.U8 [R4+UR5+0x180], R14 ;  /* 0x0001800e04007988 */ /* 0x0003e80008000005 */
[----:B------:R-:W-:Y:S04]  /*e540*/  STS.U8 [R4+UR5+0x3c0], R15 ;  /* 0x0003c00f04007988 */ /* 0x000fe80008000005 */
[----:B0-----:R-:W3:Y:S04]  /*e550*/  LDL.LU R7, [R1+0x78] ;  /* 0x0000780001077983 */ /* 0x001ee80000300800 */
[----:B-1----:R-:W4:Y:S04]  /*e560*/  LDL.LU R14, [R1+0xff4] ;  /* 0x000ff400010e7983 */ /* 0x002f280000300800 */
[----:B------:R-:W-:Y:S04]  /*e570*/  STS.U8 [R4+UR5+0x580], R24 ;  /* 0x0005801804007988 */ /* 0x000fe80008000005 */
[----:B------:R-:W-:Y:S04]  /*e580*/  STS.U8 [R4+UR5+0x5c0], R23 ;  /* 0x0005c01704007988 */ /* 0x000fe80008000005 */
[----:B------:R-:W-:Y:S04]  /*e590*/  STS.U8 [R4+UR5+0x780], R22 ;  /* 0x0007801604007988 */ /* 0x000fe80008000005 */
[----:B------:R-:W-:Y:S04]  /*e5a0*/  STS.U8 [R4+UR5+0x7c0], R20 ;  /* 0x0007c01404007988 */ /* 0x000fe80008000005 */
[----:B------:R-:W-:Y:S04]  /*e5b0*/  STS.U8 [R4+UR5+0x980], R18 ;  /* 0x0009801204007988 */ /* 0x000fe80008000005 */
[----:B------:R-:W-:Y:S04]  /*e5c0*/  STS.U8 [R4+UR5+0x9c0], R3 ;  /* 0x0009c00304007988 */ /* 0x000fe80008000005 */
[----:B--2---:R0:W-:Y:S04]  /*e5d0*/  STS.U8 [R4+UR5+0x1c0], R2 ;  /* 0x0001c00204007988 */ /* 0x0041e80008000005 */
[----:B0-----:R-:W2:Y:S04]  /*e5e0*/  LDL R2, [R1+0x428] ;  /* 0x0004280001027983 */ /* 0x001ea80000100800 */
[----:B------:R-:W5:Y:S04]  /*e5f0*/  LDL.LU R15, [R1+0xff0] ;  /* 0x000ff000010f7983 */ /* 0x000f680000300800 */
[----:B------:R-:W4:Y:S04]  /*e600*/  LDL.LU R24, [R1+0xfec] ;  /* 0x000fec0001187983 */ /* 0x000f280000300800 */
[----:B------:R-:W2:Y:S04]  /*e610*/  LDL.LU R23, [R1+0xfe8] ;  /* 0x000fe80001177983 */ /* 0x000ea80000300800 */
[----:B------:R-:W5:Y:S04]  /*e620*/  LDL.LU R22, [R1+0xfe4] ;  /* 0x000fe40001167983 */ /* 0x000f680000300800 */
[----:B------:R-:W4:Y:S04]  /*e630*/  LDL.LU R20, [R1+0xfe0] ;  /* 0x000fe00001147983 */ /* 0x000f280000300800 */
[----:B------:R-:W2:Y:S04]  /*e640*/  LDL.LU R18, [R1+0xfdc] ;  /* 0x000fdc0001127983 */ /* 0x000ea80000300800 */
[----:B------:R-:W5:Y:S01]  /*e650*/  LDL.LU R3, [R1+0xfd8] ;  /* 0x000fd80001037983 */ /* 0x000f620000300800 */
[----:B------:R-:W0:Y:S03]  /*e660*/  S2R R28, SR_TID.X ;  /* 0x00000000001c7919 */ /* 0x000e260000002100 */
[----:B---3--:R-:W-:Y:S04]  /*e670*/  STS.U8 [R4+UR5+0x380], R7 ;  /* 0x0003800704007988 */ /* 0x008fe80008000005 */
[----:B-----5:R1:W-:Y:S04]  /*e680*/  STS.U8 [R4+UR5+0xb80], R3 ;  /* 0x000b800304007988 */ /* 0x0203e80008000005 */
[----:B-1----:R-:W3:Y:S04]  /*e690*/  LDL R3, [R1+0x424] ;  /* 0x0004240001037983 */ /* 0x002ee80000100800 */
[----:B----4-:R-:W-:Y:S04]  /*e6a0*/  STS.U8 [R4+UR5+0xbc0], R20 ;  /* 0x000bc01404007988 */ /* 0x010fe80008000005 */
[----:B--2---:R-:W-:Y:S04]  /*e6b0*/  STS.U8 [R4+UR5+0xd80], R18 ;  /* 0x000d801204007988 */ /* 0x004fe80008000005 */
[----:B------:R-:W-:Y:S04]  /*e6c0*/  STS.U8 [R4+UR5+0xdc0], R22 ;  /* 0x000dc01604007988 */ /* 0x000fe80008000005 */
[----:B------:R-:W-:Y:S04]  /*e6d0*/  STS.U8 [R4+UR5+0xf80], R23 ;  /* 0x000f801704007988 */ /* 0x000fe80008000005 */
[----:B------:R-:W-:Y:S01]  /*e6e0*/  STS.U8 [R4+UR5+0xfc0], R24 ;  /* 0x000fc01804007988 */ /* 0x000fe20008000005 */
[----:B0-----:R-:W-:-:S04]  /*e6f0*/  LOP3.LUT R7, R28, 0x3f, RZ, 0xc0, !PT ;  /* 0x0000003f1c077812 */ /* 0x001fc800078ec0ff */
[----:B------:R-:W-:Y:S02]  /*e700*/  ISETP.GE.AND P0, PT, R7, UR7, PT ;  /* 0x0000000707007c0c */ /* 0x000fe4000bf06270 */
[----:B------:R-:W-:Y:S01]  /*e710*/  PRMT R14, RZ, 0x7610, R14 ;  /* 0x00007610ff0e7816 */ /* 0x000fe2000000000e */
[----:B------:R-:W-:Y:S10]  /*e720*/  BAR.SYNC.DEFER_BLOCKING 0x0 ;  /* 0x0000000000007b1d */ /* 0x000ff40000010000 */
[----:B---3--:R-:W2:Y:S04]  /*e730*/  @!P0 LDG.E.U8 R14, desc[UR8][R2.64] ;  /* 0x00000008020e8981 */ /* 0x008ea8000c1e1100 */
[----:B--2---:R0:W-:Y:S04]  /*e740*/  STL [R1+0x298], R14 ;  /* 0x0002980e01007387 */ /* 0x0041e80000100800 */
[----:B0-----:R-:W2:Y:S04]  /*e750*/  LDL.LU R14, [R1+0xfd4] ;  /* 0x000fd400010e7983 */ /* 0x001ea80000300800 */
[----:B------:R-:W3:Y:S04]  /*e760*/  LDL R2, [R1+0x454] ;  /* 0x0004540001027983 */ /* 0x000ee80000100800 */
[----:B------:R-:W3:Y:S01]  /*e770*/  LDL R3, [R1+0x458] ;  /* 0x0004580001037983 */ /* 0x000ee20000100800 */
[----:B------:R-:W-:-:S02]  /*e780*/  PRMT R15, RZ, 0x7610, R15 ;  /* 0x00007610ff0f7816 */ /* 0x000fc4000000000f */
[----:B---3--:R-:W-:-:S04]  /*e790*/  @!P0 LOP3.LUT R3, R3, R2, RZ, 0x3c, !PT ;  /* 0x0000000203038212 */ /* 0x008fc800078e3cff */
[----:B------:R-:W-:-:S04]  /*e7a0*/  @!P0 LOP3.LUT R2, R3, R2, RZ, 0x3c, !PT ;  /* 0x0000000203028212 */ /* 0x000fc800078e3cff */
[----:B------:R-:W-:-:S05]  /*e7b0*/  @!P0 LOP3.LUT R3, R3, R2, RZ, 0x3c, !PT ;  /* 0x0000000203038212 */ /* 0x000fca00078e3cff */
[----:B------:R-:W3:Y:S04]  /*e7c0*/  @!P0 LDG.E.U8 R15, desc[UR8][R2.64] ;  /* 0x00000008020f8981 */ /* 0x000ee8000c1e1100 */
[----:B---3--:R0:W-:Y:S04]  /*e7d0*/  STL [R1+0x294], R15 ;  /* 0x0002940f01007387 */ /* 0x0081e80000100800 */
[----:B0-----:R-:W3:Y:S04]  /*e7e0*/  LDL.LU R15, [R1+0xfd0] ;  /* 0x000fd000010f7983 */ /* 0x001ee80000300800 */
[----:B------:R-:W4:Y:S04]  /*e7f0*/  LDL R2, [R1+0x450] ;  /* 0x0004500001027983 */ /* 0x000f280000100800 */
[----:B------:R-:W4:Y:S01]  /*e800*/  LDL R3, [R1+0x45c] ;  /* 0x00045c0001037983 */ /* 0x000f220000100800 */
[----:B--2---:R-:W-:-:S02]  /*e810*/  PRMT R14, RZ, 0x7610, R14 ;  /* 0x00007610ff0e7816 */ /* 0x004fc4000000000e */
[----:B----4-:R-:W-:-:S04]  /*e820*/  @!P1 LOP3.LUT R3, R3, R2, RZ, 0x3c, !PT ;  /* 0x0000000203039212 */ /* 0x010fc800078e3cff */
[----:B------:R-:W-:-:S04]  /*e830*/  @!P1 LOP3.LUT R2, R3, R2, RZ, 0x3c, !PT ;  /* 0x0000000203029212 */ /* 0x000fc800078e3cff */
[----:B------:R-:W-:-:S05]  /*e840*/  @!P1 LOP3.LUT R3, R3, R2, RZ, 0x3c, !PT ;  /* 0x0000000203039212 */ /* 0x000fca00078e3cff */
[----:B------:R-:W2:Y:S04]  /*e850*/  @!P1 LDG.E.U8 R14, desc[UR8][R2.64] ;  /* 0x00000008020e9981 */ /* 0x000ea8000c1e1100 */
[----:B--2---:R0:W-:Y:S04]  /*e860*/  STL [R1+0x290], R14 ;  /* 0x0002900e01007387 */ /* 0x0041e80000100800 */
[----:B0-----:R-:W2:Y:S04]  /*e870*/  LDL.LU R14, [R1+0xfcc] ;  /* 0x000fcc00010e7983 */ /* 0x001ea80000300800 */
[----:B------:R-:W4:Y:S04]  /*e880*/  LDL R2, [R1+0x44c] ;  /* 0x00044c0001027983 */ /* 0x000f280000100800 */
[----:B------:R-:W4:Y:S01]  /*e890*/  LDL R3, [R1+0x818] ;  /* 0x0008180001037983 */ /* 0x000f220000100800 */
[----:B---3--:R-:W-:-:S02]  /*e8a0*/  PRMT R15, RZ, 0x7610, R15 ;  /* 0x00007610ff0f7816 */ /* 0x008fc4000000000f */
[----:B----4-:R-:W-:-:S04]  /*e8b0*/  @!P0 LOP3.LUT R3, R3, R2, RZ, 0x3c, !PT ;  /* 0x0000000203038212 */ /* 0x010fc800078e3cff */
        /* <DEDUP_REMOVED lines=727> */
[----:B------:R-:W-:-:S02]  /*11630*/  PRMT R29, RZ, 0x7610, R29 ;  /* 0x00007610ff1d7816 */ /* 0x000fc4000000001d */
[----:B----4-:R-:W-:-:S04]  /*11640*/  @!P1 LOP3.LUT R3, R3, R2, RZ, 0x3c, !PT ;  /* 0x0000000203039212 */ /* 0x010fc800078e3cff */
[----:B------:R-:W-:-:S04]  /*11650*/  @!P1 LOP3.LUT R2, R3, R2, RZ, 0x3c, !PT ;  /* 0x0000000203029212 */ /* 0x000fc800078e3cff */
[----:B------:R-:W-:-:S05]  /*11660*/  @!P1 LOP3.LUT R3, R3, R2, RZ, 0x3c, !PT ;  /* 0x0000000203039212 */ /* 0x000fca00078e3cff */
[----:B------:R0:W4:Y:S04]  /*11670*/  @!P1 LDG.E.U8 R29, desc[UR8][R2.64] ;  /* 0x00000008021d9981 */ /* 0x000128000c1e1100 */
[----:B------:R-:W0:Y:S04]  /*11680*/  LDL R2, [R1+0x57c] ;  /* 0x00057c0001027983 */ /* 0x000e280000100800 */
[----:B------:R-:W0:Y:S01]  /*11690*/  LDL R3, [R1+0x580] ;  /* 0x0005800001037983 */ /* 0x000e220000100800 */
[----:B---3--:R-:W-:Y:S02]  /*116a0*/  PRMT R15, RZ, 0x7610, R15 ;  /* 0x00007610ff0f7816 */ /* 0x008fe4000000000f */
[----:B0-----:R-:W-:-:S04]  /*116b0*/  @!P0 LOP3.LUT R3, R3, R2, RZ, 0x3c, !PT ;  /* 0x0000000203038212 */ /* 0x001fc800078e3cff */
[----:B------:R-:W-:-:S04]  /*116c0*/  @!P0 LOP3.LUT R2, R3, R2, RZ, 0x3c, !PT ;  /* 0x0000000203028212 */ /* 0x000fc800078e3cff */
[----:B------:R-:W-:-:S05]  /*116d0*/  @!P0 LOP3.LUT R3, R3, R2, RZ, 0x3c, !PT ;  /* 0x0000000203038212 */ /* 0x000fca00078e3cff */
[----:B------:R-:W3:Y:S04]  /*116e0*/  @!P0 LDG.E.U8 R15, desc[UR8][R2.64] ;  /* 0x00000008020f8981 */ /* 0x000ee8000c1e1100 */
[----:B----4-:R0:W-:Y:S04]  /*116f0*/  STL [R1+0x70], R29 ;  /* 0x0000701d01007387 */ /* 0x0101e80000100800 */
[----:B0-----:R-:W4:Y:S04]  /*11700*/  LDL R29, [R1+0x4f8] ;  /* 0x0004f800011d7983 */ /* 0x001f280000100800 */
[----:B---3--:R0:W-:Y:S04]  /*11710*/  STL [R1+0x6c], R15 ;  /* 0x00006c0f01007387 */ /* 0x0081e80000100800 */
[----:B0-----:R-:W3:Y:S04]  /*11720*/  LDL.LU R15, [R1+0xe84] ;  /* 0x000e8400010f7983 */ /* 0x001ee80000300800 */
[----:B------:R-:W5:Y:S04]  /*11730*/  LDL R2, [R1+0x574] ;  /* 0x0005740001027983 */ /* 0x000f680000100800 */
[----:B------:R-:W5:Y:S01]  /*11740*/  LDL R3, [R1+0x578] ;  /* 0x0005780001037983 */ /* 0x000f620000100800 */
[----:B--2---:R-:W-:-:S02]  /*11750*/  PRMT R14, RZ, 0x7610, R14 ;  /* 0x00007610ff0e7816 */ /* 0x004fc4000000000e */
[----:B-----5:R-:W-:-:S04]  /*11760*/  @!P1 LOP3.LUT R3, R3, R2, RZ, 0x3c, !PT ;  /* 0x0000000203039212 */ /* 0x020fc800078e3cff */
[----:B------:R-:W-:-:S04]  /*11770*/  @!P1 LOP3.LUT R2, R3, R2, RZ, 0x3c, !PT ;  /* 0x0000000203029212 */ /* 0x000fc800078e3cff */
[----:B------:R-:W-:-:S05]  /*11780*/  @!P1 LOP3.LUT R3, R3, R2, RZ, 0x3c, !PT ;  /* 0x0000000203039212 */ /* 0x000fca00078e3cff */
[----:B------:R-:W2:Y:S04]  /*11790*/  @!P1 LDG.E.U8 R14, desc[UR8][R2.64] ;  /* 0x00000008020e9981 */ /* 0x000ea8000c1e1100 */
[----:B--2---:R0:W-:Y:S04]  /*117a0*/  STL [R1+0x68], R14 ;  /* 0x0000680e01007387 */ /* 0x0041e80000100800 */
[----:B0-----:R-:W2:Y:S04]  /*117b0*/  LDL.LU R14, [R1+0xe80] ;  /* 0x000e8000010e7983 */ /* 0x001ea80000300800 */
[----:B------:R-:W5:Y:S04]  /*117c0*/  LDL R2, [R1+0x53c] ;  /* 0x00053c0001027983 */ /* 0x000f680000100800 */
[----:B------:R-:W5:Y:S01]  /*117d0*/  LDL R3, [R1+0x540] ;  /* 0x0005400001037983 */ /* 0x000f620000100800 */
[----:B---3--:R-:W-:-:S02]  /*117e0*/  PRMT R15, RZ, 0x7610, R15 ;  /* 0x00007610ff0f7816 */ /* 0x008fc4000000000f */
[----:B-----5:R-:W-:-:S04]  /*117f0*/  @!P0 LOP3.LUT R3, R3, R2, RZ, 0x3c, !PT ;  /* 0x0000000203038212 */ /* 0x020fc800078e3cff */
[----:B------:R-:W-:-:S04]  /*11800*/  @!P0 LOP3.LUT R2, R3, R2, RZ, 0x3c, !PT ;  /* 0x0000000203028212 */ /* 0x000fc800078e3cff */
[----:B------:R-:W-:-:S05]  /*11810*/  @!P0 LOP3.LUT R3, R3, R2, RZ, 0x3c, !PT ;  /* 0x0000000203038212 */ /* 0x000fca00078e3cff */
[----:B------:R-:W3:Y:S04]  /*11820*/  @!P0 LDG.E.U8 R15, desc[UR8][R2.64] ;  /* 0x00000008020f8981 */ /* 0x000ee8000c1e1100 */
        /* <DEDUP_REMOVED lines=17> */
[----:B------:R-:W3:Y:S01]  /*11940*/  @!P0 LDG.E.U8 R15, desc[UR8][R2.64] ;  /* 0x00000008020f8981 */ /* 0x000ee2000c1e1100 */
[----:B------:R-:W-:-:S03]  /*11950*/  PRMT R27, RZ, 0x7610, R27 ;  /* 0x00007610ff1b7816 */ /* 0x000fc6000000001b */
[----:B---3--:R0:W-:Y:S04]  /*11960*/  STL [R1], R15 ;  /* 0x0000000f01007387 */ /* 0x0081e80000100800 */
[----:B0-----:R-:W3:Y:S04]  /*11970*/  LDL.LU R15, [R1+0xe74] ;  /* 0x000e7400010f7983 */ /* 0x001ee80000300800 */
[----:B------:R-:W5:Y:S01]  /*11980*/  LDL R3, [R1+0x4f4] ;  /* 0x0004f40001037983 */ /* 0x000f620000100800 */
[----:B----4-:R-:W-:Y:S01]  /*11990*/  @!P1 IMAD.MOV.U32 R2, RZ, RZ, R29 ;  /* 0x000000ffff029224 */ /* 0x010fe200078e001d */
[----:B------:R-:W-:-:S02]  /*119a0*/  PRMT R9, RZ, 0x7610, R9 ;  /* 0x00007610ff097816 */ /* 0x000fc40000000009 */
[----:B------:R-:W4:Y:S04]  /*119b0*/  LDL R29, [R1+0x5a0] ;  /* 0x0005a000011d7983 */ /* 0x000f280000100800 */
[----:B-----5:R-:W5:Y:S04]  /*119c0*/  @!P1 LDG.E.U8 R27, desc[UR8][R2.64] ;  /* 0x00000008021b9981 */ /* 0x020f68000c1e1100 */
[----:B------:R-:W2:Y:S04]  /*119d0*/  LDL R2, [R1+0x4bc] ;  /* 0x0004bc0001027983 */ /* 0x000ea80000100800 */
[----:B------:R-:W2:Y:S04]  /*119e0*/  LDL R3, [R1+0x4c0] ;  /* 0x0004c00001037983 */ /* 0x000ea80000100800 */
[----:B-----5:R-:W-:Y:S01]  /*119f0*/  STL [R1+0xe40], R27 ;  /* 0x000e401b01007387 */ /* 0x020fe20000100800 */
[----:B--2---:R-:W-:-:S04]  /*11a00*/  @!P0 LOP3.LUT R3, R3, R2, RZ, 0x3c, !PT ;  /* 0x0000000203038212 */ /* 0x004fc800078e3cff */
[----:B------:R-:W-:-:S04]  /*11a10*/  @!P0 LOP3.LUT R2, R3, R2, RZ, 0x3c, !PT ;  /* 0x0000000203028212 */ /* 0x000fc800078e3cff */
[----:B------:R-:W-:-:S05]  /*11a20*/  @!P0 LOP3.LUT R3, R3, R2, RZ, 0x3c, !PT ;  /* 0x0000000203038212 */ /* 0x000fca00078e3cff */
[----:B------:R-:W2:Y:S04]  /*11a30*/  @!P0 LDG.E.U8 R9, desc[UR8][R2.64] ;  /* 0x0000000802098981 */ /* 0x000ea8000c1e1100 */
[----:B------:R-:W5:Y:S04]  /*11a40*/  LDL R2, [R1+0x4b4] ;  /* 0x0004b40001027983 */ /* 0x000f680000100800 */
[----:B------:R-:W5:Y:S01]  /*11a50*/  LDL R3, [R1+0x4b8] ;  /* 0x0004b80001037983 */ /* 0x000f620000100800 */
[----:B------:R-:W-:-:S03]  /*11a60*/  PRMT R11, RZ, 0x7610, R11 ;  /* 0x00007610ff0b7816 */ /* 0x000fc6000000000b */
[----:B--2---:R-:W-:Y:S01]  /*11a70*/  STL [R1+0xe44], R9 ;  /* 0x000e440901007387 */ /* 0x004fe20000100800 */
[----:B-----5:R-:W-:-:S04]  /*11a80*/  @!P1 LOP3.LUT R3, R3, R2, RZ, 0x3c, !PT ;  /* 0x0000000203039212 */ /* 0x020fc800078e3cff */
        /* <DEDUP_REMOVED lines=18> */
[----:B------:R4:W2:Y:S04]  /*11bb0*/  @!P1 LDG.E.U8 R4, desc[UR8][R2.64] ;  /* 0x0000000802049981 */ /* 0x0008a8000c1e1100 */
[----:B------:R-:W5:Y:S01]  /*11bc0*/  LDL R3, [R1+0x59c] ;  /* 0x00059c0001037983 */ /* 0x000f620000100800 */
[----:B---3--:R-:W-:Y:S01]  /*11bd0*/  PRMT R15, RZ, 0x7610, R15 ;  /* 0x00007610ff0f7816 */ /* 0x008fe2000000000f */
[----:B----4-:R-:W-:-:S05]  /*11be0*/  @!P0 IMAD.MOV.U32 R2, RZ, RZ, R29 ;  /* 0x000000ffff028224 */ /* 0x010fca00078e001d */
[----:B-----5:R-:W3:Y:S04]  /*11bf0*/  @!P0 LDG.E.U8 R15, desc[UR8][R2.64] ;  /* 0x00000008020f8981 */ /* 0x020ee8000c1e1100 */
[----:B--2---:R-:W-:Y:S04]  /*11c00*/  STL [R1+0xe50], R4 ;  /* 0x000e500401007387 */ /* 0x004fe80000100800 */
[----:B------:R-:W2:Y:S04]  /*11c10*/  LDL R29, [R1+0x4f0] ;  /* 0x0004f000011d7983 */ /* 0x000ea80000100800 */
        /* <DEDUP_REMOVED lines=22> */
[----:B------:R-:W-:-:S02]  /*11d80*/  PRMT R9, RZ, 0x7610, R9 ;  /* 0x00007610ff097816 */ /* 0x000fc40000000009 */
[----:B-----5:R-:W-:-:S04]  /*11d90*/  @!P0 LOP3.LUT R3, R3, R2, RZ, 0x3c, !PT ;  /* 0x0000000203038212 */ /* 0x020fc800078e3cff */
[----:B------:R-:W-:-:S04]  /*11da0*/  @!P0 LOP3.LUT R2, R3, R2, RZ, 0x3c, !PT ;  /* 0x0000000203028212 */ /* 0x000fc800078e3cff */
[----:B------:R-:W-:-:S05]  /*11db0*/  @!P0 LOP3.LUT R3, R3, R2, RZ, 0x3c, !PT ;  /* 0x0000000203038212 */ /* 0x000fca00078e3cff */
[----:B------:R0:W5:Y:S04]  /*11dc0*/  @!P0 LDG.E.U8 R9, desc[UR8][R2.64] ;  /* 0x0000000802098981 */ /* 0x000168000c1e1100 */
[----:B------:R-:W0:Y:S04]  /*11dd0*/  LDL R2, [R1+0x524] ;  /* 0x0005240001027983 */ /* 0x000e280000100800 */
[----:B------:R-:W0:Y:S01]  /*11de0*/  LDL R3, [R1+0x528] ;  /* 0x0005280001037983 */ /* 0x000e220000100800 */
[----:B---3--:R-:W-:Y:S02]  /*11df0*/  PRMT R15, RZ, 0x7610, R15 ;  /* 0x00007610ff0f7816 */ /* 0x008fe4000000000f */
[----:B0-----:R-:W-:-:S04]  /*11e00*/  @!P1 LOP3.LUT R3, R3, R2, RZ, 0x3c, !PT ;  /* 0x0000000203039212 */ /* 0x001fc800078e3cff */
[----:B------:R-:W-:-:S04]  /*11e10*/  @!P1 LOP3.LUT R2, R3, R2, RZ, 0x3c, !PT ;  /* 0x0000000203029212 */ /* 0x000fc800078e3cff */
[----:B------:R-:W-:-:S05]  /*11e20*/  @!P1 LOP3.LUT R3, R3, R2, RZ, 0x3c, !PT ;  /* 0x0000000203039212 */ /* 0x000fca00078e3cff */
[----:B------:R-:W3:Y:S04]  /*11e30*/  @!P1 LDG.E.U8 R15, desc[UR8][R2.64] ;  /* 0x00000008020f9981 */ /* 0x000ee8000c1e1100 */
[----:B-----5:R0:W-:Y:S04]  /*11e40*/  STL [R1+0x10], R9 ;  /* 0x0000100901007387 */ /* 0x0201e80000100800 */
[----:B0-----:R-:W5:Y:S04]  /*11e50*/  LDL R9, [R1+0x4a8] ;  /* 0x0004a80001097983 */ /* 0x001f680000100800 */
[----:B---3--:R0:W-:Y:S04]  /*11e60*/  STL [R1+0xc], R15 ;  /* 0x00000c0f01007387 */ /* 0x0081e80000100800 */
[----:B0-----:R-:W3:Y:S04]  /*11e70*/  LDL.LU R15, [R1+0xe68] ;  /* 0x000e6800010f7983 */ /* 0x001ee80000300800 */
[----:B------:R-:W4:Y:S01]  /*11e80*/  LDL R3, [R1+0x4ec] ;  /* 0x0004ec0001037983 */ /* 0x000f220000100800 */
[----:B------:R-:W-:Y:S01]  /*11e90*/  PRMT R8, RZ, 0x7610, R8 ;  /* 0x00007610ff087816 */ /* 0x000fe20000000008 */
[----:B--2---:R-:W-:Y:S01]  /*11ea0*/  @!P0 IMAD.MOV.U32 R2, RZ, RZ, R29 ;  /* 0x000000ffff028224 */ /* 0x004fe200078e001d */
[----:B------:R-:W-:Y:S01]  /*11eb0*/  PRMT R13, RZ, 0x7610, R13 ;  /* 0x00007610ff0d7816 */ /* 0x000fe2000000000d */
[----:B------:R-:W2:Y:S04]  /*11ec0*/  LDL R29, [R1+0x468] ;  /* 0x00046800011d7983 */ /* 0x000ea80000100800 */
[----:B----4-:R0:W4:Y:S04]  /*11ed0*/  @!P0 LDG.E.U8 R8, desc[UR8][R2.64] ;  /* 0x0000000802088981 */ /* 0x010128000c1e1100 */
[----:B------:R-:W5:Y:S01]  /*11ee0*/  LDL R3, [R1+0x4e4] ;  /* 0x0004e40001037983 */ /* 0x000f620000100800 */
[----:B0-----:R-:W-:-:S03]  /*11ef0*/  @!P1 IMAD.MOV.U32 R2, RZ, RZ, R27 ;  /* 0x000000ffff029224 */ /* 0x001fc600078e001b */
[----:B----4-:R-:W-:Y:S01]  /*11f00*/  STL [R1+0xe3c], R8 ;  /* 0x000e3c0801007387 */ /* 0x010fe20000100800 */
[----:B---3--:R-:W-:-:S03]  /*11f10*/  PRMT R15, RZ, 0x7610, R15 ;  /* 0x00007610ff0f7816 */ /* 0x008fc6000000000f */
[----:B------:R-:W3:Y:S04]  /*11f20*/  LDL R27, [R1+0x598] ;  /* 0x00059800011b7983 */ /* 0x000ee80000100800 */
[----:B-----5:R0:W4:Y:S04]  /*11f30*/  @!P1 LDG.E.U8 R13, desc[UR8][R2.64] ;  /* 0x00000008020d9981 */ /* 0x020128000c1e1100 */
[----:B------:R-:W0:Y:S04]  /*11f40*/  LDL R2, [R1+0x4ac] ;  /* 0x0004ac0001027983 */ /* 0x000e280000100800 */
[----:B------:R-:W0:Y:S02]  /*11f50*/  LDL R3, [R1+0x4b0] ;  /* 0x0004b00001037983 */ /* 0x000e240000100800 */
[----:B0-----:R-:W-:-:S04]  /*11f60*/  @!P0 LOP3.LUT R3, R3, R2, RZ, 0x3c, !PT ;  /* 0x0000000203038212 */ /* 0x001fc800078e3cff */
[----:B------:R-:W-:-:S04]  /*11f70*/  @!P0 LOP3.LUT R2, R3, R2, RZ, 0x3c, !PT ;  /* 0x0000000203028212 */ /* 0x000fc800078e3cff */
[----:B------:R-:W-:-:S05]  /*11f80*/  @!P0 LOP3.LUT R3, R3, R2, RZ, 0x3c, !PT ;  /* 0x0000000203038212 */ /* 0x000fca00078e3cff */
[----:B------:R-:W5:Y:S04]  /*11f90*/  @!P0 LDG.E.U8 R15, desc[UR8][R2.64] ;  /* 0x00000008020f8981 */ /* 0x000f68000c1e1100 */
[----:B----4-:R-:W-:Y:S04]  /*11fa0*/  STL [R1+0xe54], R13 ;  /* 0x000e540d01007387 */ /* 0x010fe80000100800 */
[----:B-----5:R0:W-:Y:S04]  /*11fb0*/  STL [R1+0x5c], R15 ;  /* 0x00005c0f01007387 */ /* 0x0201e80000100800 */
[----:B0-----:R-:W4:Y:S04]  /*11fc0*/  LDL.LU R15, [R1+0xe64] ;  /* 0x000e6400010f7983 */ /* 0x001f280000300800 */
[----:B------:R-:W5:Y:S01]  /*11fd0*/  LDL R3, [R1+0x4a4] ;  /* 0x0004a40001037983 */ /* 0x000f620000100800 */
[----:B------:R-:W-:Y:S01]  /*11fe0*/  PRMT R14, RZ, 0x7610, R14 ;  /* 0x00007610ff0e7816 */ /* 0x000fe2000000000e */
[----:B------:R-:W-:-:S02]  /*11ff0*/  @!P1 IMAD.MOV.U32 R2, RZ, RZ, R9 ;  /* 0x000000ffff029224 */ /* 0x000fc400078e0009 */
[----:B------:R-:W3:Y:S04]  /*12000*/  LDL R9, [R1+0x560] ;  /* 0x0005600001097983 */ /* 0x000ee80000100800 */
[----:B-----5:R-:W5:Y:S04]  /*12010*/  @!P1 LDG.E.U8 R14, desc[UR8][R2.64] ;  /* 0x00000008020e9981 */ /* 0x020f68000c1e1100 */
[----:B-----5:R0:W-:Y:S04]  /*12020*/  STL [R1+0x58], R14 ;  /* 0x0000580e01007387 */ /* 0x0201e80000100800 */
[----:B0-----:R-:W5:Y:S04]  /*12030*/  LDL.LU R14, [R1+0xe60] ;  /* 0x000e6000010e7983 */ /* 0x001f680000300800 */
[----:B------:R-:W2:Y:S04]  /*12040*/  LDL R2, [R1+0x46c] ;  /* 0x00046c0001027983 */ /* 0x000ea80000100800 */
[----:B------:R-:W2:Y:S01]  /*12050*/  LDL R3, [R1+0x470] ;  /* 0x0004700001037983 */ /* 0x000ea20000100800 */
[----:B----4-:R-:W-:-:S02]  /*12060*/  PRMT R15, RZ, 0x7610, R15 ;  /* 0x00007610ff0f7816 */ /* 0x010fc4000000000f */
[----:B--2---:R-:W-:-:S04]  /*12070*/  @!P0 LOP3.LUT R3, R3, R2, RZ, 0x3c, !PT ;  /* 0x0000000203038212 */ /* 0x004fc800078e3cff */
[----:B------:R-:W-:-:S04]  /*12080*/  @!P0 LOP3.LUT R2, R3, R2, RZ, 0x3c, !PT ;  /* 0x0000000203028212 */ /* 0x000fc800078e3cff */
[----:B------:R-:W-:-:S05]  /*12090*/  @!P0 LOP3.LUT R3, R3, R2, RZ, 0x3c, !PT ;  /* 0x0000000203038212 */ /* 0x000fca00078e3cff */
[----:B------:R0:W2:Y:S04]  /*120a0*/  @!P0 LDG.E.U8 R15, desc[UR8][R2.64] ;  /* 0x00000008020f8981 */ /* 0x0000a8000c1e1100 */
[----:B------:R-:W4:Y:S01]  /*120b0*/  LDL R3, [R1+0x464] ;  /* 0x0004640001037983 */ /* 0x000f220000100800 */
[----:B------:R-:W-:Y:S01]  /*120c0*/  PRMT R13, RZ, 0x7610, R13 ;  /* 0x00007610ff0d7816 */ /* 0x000fe2000000000d */
[----:B0-----:R-:W-:Y:S02]  /*120d0*/  @!P1 IMAD.MOV.U32 R2, RZ, RZ, R29 ;  /* 0x000000ffff029224 */ /* 0x001fe400078e001d */
[----:B--2---:R0:W-:Y:S01]  /*120e0*/  STL [R1+0x50], R15 ;  /* 0x0000500f01007387 */ /* 0x0041e20000100800 */
[----:B------:R-:W-:-:S03]  /*120f0*/  PRMT R10, RZ, 0x7610, R10 ;  /* 0x00007610ff0a7816 */ /* 0x000fc6000000000a */
[----:B------:R-:W2:Y:S04]  /*12100*/  LDL R29, [R1+0x51c] ;  /* 0x00051c00011d7983 */ /* 0x000ea80000100800 */
[----:B----4-:R3:W4:Y:S04]  /*12110*/  @!P1 LDG.E.U8 R13, desc[UR8][R2.64] ;  /* 0x00000008020d9981 */ /* 0x010728000c1e1100 */
[----:B0-----:R-:W2:Y:S04]  /*12120*/  LDL R15, [R1+0x558] ;  /* 0x00055800010f7983 */ /* 0x001ea80000100800 */
[----:B------:R-:W5:Y:S01]  /*12130*/  LDL R3, [R1+0x594] ;  /* 0x0005940001037983 */ /* 0x000f620000100800 */
[----:B---3--:R-:W-:-:S03]  /*12140*/  @!P1 IMAD.MOV.U32 R2, RZ, RZ, R27 ;  /* 0x000000ffff029224 */ /* 0x008fc600078e001b */
[----:B----4-:R0:W-:Y:S01]  /*12150*/  STL [R1+0x40], R13 ;  /* 0x0000400d01007387 */ /* 0x0101e20000100800 */
[----:B------:R-:W-:-:S03]  /*12160*/  PRMT R8, RZ, 0x7610, R8 ;  /* 0x00007610ff087816 */ /* 0x000fc60000000008 */
[----:B------:R-:W3:Y:S04]  /*12170*/  LDL R27, [R1+0x514] ;  /* 0x00051400011b7983 */ /* 0x000ee80000100800 */
[----:B-----5:R1:W4:Y:S04]  /*12180*/  @!P1 LDG.E.U8 R10, desc[UR8][R2.64] ;  /* 0x00000008020a9981 */ /* 0x020328000c1e1100 */
[----:B0-----:R-:W5:Y:S04]  /*12190*/  LDL R13, [R1+0x520] ;  /* 0x00052000010d7983 */ /* 0x001f680000100800 */
[----:B------:R-:W2:Y:S01]  /*121a0*/  LDL R3, [R1+0x55c] ;  /* 0x00055c0001037983 */ /* 0x000ea20000100800 */
[----:B-1----:R-:W-:-:S03]  /*121b0*/  @!P0 IMAD.MOV.U32 R2, RZ, RZ, R9 ;  /* 0x000000ffff028224 */ /* 0x002fc600078e0009 */
[----:B----4-:R0:W-:Y:S01]  /*121c0*/  STL [R1+0x3c], R10 ;  /* 0x00003c0a01007387 */ /* 0x0101e20000100800 */
[----:B------:R-:W-:-:S03]  /*121d0*/  PRMT R14, RZ, 0x7610, R14 ;  /* 0x00007610ff0e7816 */ /* 0x000fc6000000000e */
[----:B------:R-:W4:Y:S04]  /*121e0*/  LDL R9, [R1+0x4dc] ;  /* 0x0004dc0001097983 */ /* 0x000f280000100800 */
[----:B--2---:R1:W2:Y:S04]  /*121f0*/  @!P0 LDG.E.U8 R8, desc[UR8][R2.64] ;  /* 0x0000000802088981 */ /* 0x0042a8000c1e1100 */
[----:B0-----:R-:W3:Y:S04]  /*12200*/  LDL R10, [R1+0x518] ;  /* 0x00051800010a7983 */ /* 0x001ee80000100800 */
[----:B------:R-:W5:Y:S01]  /*12210*/  LDL R3, [R1+0x554] ;  /* 0x0005540001037983 */ /* 0x000f620000100800 */
[----:B-1----:R-:W-:-:S05]  /*12220*/  @!P1 IMAD.MOV.U32 R2, RZ, RZ, R15 ;  /* 0x000000ffff029224 */ /* 0x002fca00078e000f */
[----:B-----5:R0:W5:Y:S04]  /*12230*/  @!P1 LDG.E.U8 R14, desc[UR8][R2.64] ;  /* 0x00000008020e9981 */ /* 0x020168000c1e1100 */
[----:B--2---:R1:W-:Y:S01]  /*12240*/  STL [R1+0x30], R8 ;  /* 0x0000300801007387 */ /* 0x0043e20000100800 */
[----:B------:R-:W-:-:S03]  /*12250*/  PRMT R11, RZ, 0x7610, R11 ;  /* 0x00007610ff0b7816 */ /* 0x000fc6000000000b */
[----:B------:R-:W2:Y:S04]  /*12260*/  LDL R15, [R1+0x4d4] ;  /* 0x0004d400010f7983 */ /* 0x000ea80000100800 */
[----:B-1----:R-:W2:Y:S01]  /*12270*/  LDL R8, [R1+0x4e0] ;  /* 0x0004e00001087983 */ /* 0x002ea20000100800 */
[----:B0-----:R-:W-:Y:S02]  /*12280*/  @!P0 IMAD.MOV.U32 R2, RZ, RZ, R13 ;  /* 0x000000ffff028224 */ /* 0x001fe400078e000d */
[----:B------:R-:W-:Y:S01]  /*12290*/  @!P0 IMAD.MOV.U32 R3, RZ, RZ, R29 ;  /* 0x000000ffff038224 */ /* 0x000fe200078e001d */
[----:B------:R-:W-:-:S04]  /*122a0*/  PRMT R4, RZ, 0x7610, R4 ;  /* 0x00007610ff047816 */ /* 0x000fc80000000004 */
[----:B------:R3:W2:Y:S02]  /*122b0*/  @!P0 LDG.E.U8 R11, desc[UR8][R2.64] ;  /* 0x00000008020b8981 */ /* 0x0006a4000c1e1100 */
[----:B---3--:R-:W-:Y:S02]  /*122c0*/  @!P1 IMAD.MOV.U32 R2, RZ, RZ, R10 ;  /* 0x000000ffff029224 */ /* 0x008fe400078e000a */
[----:B------:R-:W-:-:S05]  /*122d0*/  @!P1 IMAD.MOV.U32 R3, RZ, RZ, R27 ;  /* 0x000000ffff039224 */ /* 0x000fca00078e001b */
[----:B------:R4:W3:Y:S04]  /*122e0*/  @!P1 LDG.E.U8 R4, desc[UR8][R2.64] ;  /* 0x0000000802049981 */ /* 0x0008e8000c1e1100 */
[----:B-----5:R0:W-:Y:S01]  /*122f0*/  STL [R1+0x24], R14 ;  /* 0x0000240e01007387 */ /* 0x0201e20000100800 */
[----:B------:R-:W-:Y:S01]  /*12300*/  PRMT R12, RZ, 0x7610, R12 ;  /* 0x00007610ff0c7816 */ /* 0x000fe2000000000c */
[----:B----4-:R-:W-:Y:S01]  /*12310*/  @!P0 IMAD.MOV.U32 R3, RZ, RZ, R9 ;  /* 0x000000ffff038224 */ /* 0x010fe200078e0009 */
[----:B------:R-:W-:Y:S01]  /*12320*/  PRMT R5, RZ, 0x7610, R5 ;  /* 0x00007610ff057816 */ /* 0x000fe20000000005 */
[----:B------:R-:W4:Y:S04]  /*12330*/  LDL R13, [R1+0x49c] ;  /* 0x00049c00010d7983 */ /* 0x000f280000100800 */
[----:B0-----:R-:W5:Y:S01]  /*12340*/  LDL R14, [R1+0x4d8] ;  /* 0x0004d800010e7983 */ /* 0x001f620000100800 */
[----:B--2---:R-:W-:-:S05]  /*12350*/  @!P0 IMAD.MOV.U32 R2, RZ, RZ, R8 ;  /* 0x000000ffff028224 */ /* 0x004fca00078e0008 */
[----:B------:R0:W2:Y:S04]  /*12360*/  @!P0 LDG.E.U8 R12, desc[UR8][R2.64] ;  /* 0x00000008020c8981 */ /* 0x0000a8000c1e1100 */
[----:B------:R1:W-:Y:S04]  /*12370*/  STL [R1+0x8], R11 ;  /* 0x0000080b01007387 */ /* 0x0003e80000100800 */
[----:B------:R-:W2:Y:S01]  /*12380*/  LDL R10, [R1+0x494] ;  /* 0x00049400010a7983 */ /* 0x000ea20000100800 */
[----:B0-----:R-:W-:-:S03]  /*12390*/  @!P1 IMAD.MOV.U32 R3, RZ, RZ, R15 ;  /* 0x000000ffff039224 */ /* 0x001fc600078e000f */
[----:B-1----:R-:W2:Y:S04]  /*123a0*/  LDL R11, [R1+0x4a0] ;  /* 0x0004a000010b7983 */ /* 0x002ea80000100800 */
[----:B---3--:R0:W-:Y:S04]  /*123b0*/  STL [R1+0x4], R4 ;  /* 0x0000040401007387 */ /* 0x0081e80000100800 */
[----:B------:R-:W3:Y:S04]  /*123c0*/  LDL R9, [R1+0x434] ;  /* 0x0004340001097983 */ /* 0x000ee80000100800 */
[----:B------:R-:W3:Y:S04]  /*123d0*/  LDL R8, [R1+0x460] ;  /* 0x0004600001087983 */ /* 0x000ee80000100800 */
[----:B0-----:R-:W3:Y:S01]  /*123e0*/  LDL R4, [R1+0x498] ;  /* 0x0004980001047983 */ /* 0x001ee20000100800 */
[----:B-----5:R-:W-:-:S05]  /*123f0*/  @!P1 IMAD.MOV.U32 R2, RZ, RZ, R14 ;  /* 0x000000ffff029224 */ /* 0x020fca00078e000e */
[----:B------:R0:W5:Y:S01]  /*12400*/  @!P1 LDG.E.U8 R5, desc[UR8][R2.64] ;  /* 0x0000000802059981 */ /* 0x000162000c1e1100 */
[----:B------:R-:W-:Y:S01]  /*12410*/  PRMT R6, RZ, 0x7610, R6 ;  /* 0x00007610ff067816 */ /* 0x000fe20000000006 */
[----:B----4-:R-:W-:Y:S02]  /*12420*/  @!P0 IMAD.MOV.U32 R15, RZ, RZ, R13 ;  /* 0x000000ffff0f8224 */ /* 0x010fe400078e000d */
[----:B--2---:R1:W-:Y:S01]  /*12430*/  STL [R1+0xe10], R12 ;  /* 0x000e100c01007387 */ /* 0x0043e20000100800 */
[----:B0-----:R-:W-:Y:S01]  /*12440*/  PRMT R2, RZ, 0x7610, R2 ;  /* 0x00007610ff027816 */ /* 0x001fe20000000002 */
[----:B------:R-:W-:-:S05]  /*12450*/  @!P0 IMAD.MOV.U32 R14, RZ, RZ, R11 ;  /* 0x000000ffff0e8224 */ /* 0x000fca00078e000b */
[----:B------:R0:W2:Y:S02]  /*12460*/  @!P0 LDG.E.U8 R6, desc[UR8][R14.64] ;  /* 0x000000080e068981 */ /* 0x0000a4000c1e1100 */
[----:B0-----:R-:W-:Y:S02]  /*12470*/  @!P1 IMAD.MOV.U32 R15, RZ, RZ, R10 ;  /* 0x000000ffff0f9224 */ /* 0x001fe400078e000a */
[----:B---3--:R-:W-:-:S05]  /*12480*/  @!P1 IMAD.MOV.U32 R14, RZ, RZ, R4 ;  /* 0x000000ffff0e9224 */ /* 0x008fca00078e0004 */
[----:B------:R0:W3:Y:S04]  /*12490*/  @!P1 LDG.E.U8 R2, desc[UR8][R14.64] ;  /* 0x000000080e029981 */ /* 0x0000e8000c1e1100 */
[----:B-----5:R4:W-:Y:S04]  /*124a0*/  STL [R1+0xe14], R5 ;  /* 0x000e140501007387 */ /* 0x0209e80000100800 */
[----:B-1----:R-:W5:Y:S04]  /*124b0*/  LDL R12, [R1+0x42c] ;  /* 0x00042c00010c7983 */ /* 0x002f680000100800 */
[----:B----4-:R-:W4:Y:S01]  /*124c0*/  LDL R5, [R1+0x430] ;  /* 0x0004300001057983 */ /* 0x010f220000100800 */
[----:B------:R-:W-:Y:S01]  /*124d0*/  PRMT R0, RZ, 0x7610, R0 ;  /* 0x00007610ff007816 */ /* 0x000fe20000000000 */
[----:B0-----:R-:W-:-:S02]  /*124e0*/  @!P0 IMAD.MOV.U32 R14, RZ, RZ, R8 ;  /* 0x000000ffff0e8224 */ /* 0x001fc400078e0008 */
[----:B------:R-:W-:-:S05]  /*124f0*/  @!P0 IMAD.MOV.U32 R15, RZ, RZ, R9 ;  /* 0x000000ffff0f8224 */ /* 0x000fca00078e0009 */
[----:B------:R5:W4:Y:S01]  /*12500*/  @!P0 LDG.E.U8 R0, desc[UR8][R14.64] ;  /* 0x000000080e008981 */ /* 0x000b22000c1e1100 */
[----:B------:R-:W-:-:S03]  /*12510*/  PRMT R3, RZ, 0x7610, R3 ;  /* 0x00007610ff037816 */ /* 0x000fc60000000003 */
[----:B--2---:R-:W-:Y:S04]  /*12520*/  STL [R1+0xe18], R6 ;  /* 0x000e180601007387 */ /* 0x004fe80000100800 */
[----:B------:R-:W2:Y:S04]  /*12530*/  LDL R11, [R1+0x58c] ;  /* 0x00058c00010b7983 */ /* 0x000ea80000100800 */
[----:B------:R-:W2:Y:S04]  /*12540*/  LDL R4, [R1+0x590] ;  /* 0x0005900001047983 */ /* 0x000ea80000100800 */
[----:B---3--:R0:W-:Y:S04]  /*12550*/  STL [R1+0xe1c], R2 ;  /* 0x000e1c0201007387 */ /* 0x0081e80000100800 */
[----:B------:R-:W3:Y:S04]  /*12560*/  LDL R10, [R1+0x584] ;  /* 0x00058400010a7983 */ /* 0x000ee80000100800 */
[----:B------:R-:W3:Y:S04]  /*12570*/  LDL R9, [R1+0x588] ;  /* 0x0005880001097983 */ /* 0x000ee80000100800 */
[----:B------:R-:W3:Y:S04]  /*12580*/  LDL R8, [R1+0x54c] ;  /* 0x00054c0001087983 */ /* 0x000ee80000100800 */
[----:B0-----:R-:W3:Y:S01]  /*12590*/  LDL R2, [R1+0x550] ;  /* 0x0005500001027983 */ /* 0x001ee20000100800 */
[----:B-----5:R-:W-:-:S02]  /*125a0*/  @!P1 IMAD.MOV.U32 R15, RZ, RZ, R12 ;  /* 0x000000ffff0f9224 */ /* 0x020fc400078e000c */
[----:B----4-:R-:W-:-:S05]  /*125b0*/  @!P1 IMAD.MOV.U32 R14, RZ, RZ, R5 ;  /* 0x000000ffff0e9224 */ /* 0x010fca00078e0005 */
[----:B------:R2:W4:Y:S04]  /*125c0*/  @!P1 LDG.E.U8 R3, desc[UR8][R14.64] ;  /* 0x000000080e039981 */ /* 0x000528000c1e1100 */
[----:B------:R-:W-:Y:S04]  /*125d0*/  STL [R1+0xe20], R0 ;  /* 0x000e200001007387 */ /* 0x000fe80000100800 */
[----:B------:R-:W5:Y:S04]  /*125e0*/  LDL R6, [R1+0x544] ;  /* 0x0005440001067983 */ /* 0x000f680000100800 */
[----:B------:R-:W5:Y:S01]  /*125f0*/  LDL R5, [R1+0x548] ;  /* 0x0005480001057983 */ /* 0x000f620000100800 */
[----:B------:R-:W-:Y:S01]  /*12600*/  PRMT R26, RZ, 0x7610, R26 ;  /* 0x00007610ff1a7816 */ /* 0x000fe2000000001a */
[----:B--2---:R-:W-:-:S02]  /*12610*/  @!P0 IMAD.MOV.U32 R15, RZ, RZ, R11 ;  /* 0x000000ffff0f8224 */ /* 0x004fc400078e000b */
[----:B------:R-:W-:Y:S01]  /*12620*/  @!P0 IMAD.MOV.U32 R14, RZ, RZ, R4 ;  /* 0x000000ffff0e8224 */ /* 0x000fe200078e0004 */
[----:B------:R-:W-:-:S04]  /*12630*/  PRMT R22, RZ, 0x7610, R22 ;  /* 0x00007610ff167816 */ /* 0x000fc80000000016 */
[----:B------:R3:W2:Y:S02]  /*12640*/  @!P0 LDG.E.U8 R26, desc[UR8][R14.64] ;  /* 0x000000080e1a8981 */ /* 0x0006a4000c1e1100 */
[----:B---3--:R-:W-:Y:S02]  /*12650*/  @!P1 IMAD.MOV.U32 R15, RZ, RZ, R10 ;  /* 0x000000ffff0f9224 */ /* 0x008fe400078e000a */
[----:B------:R-:W-:-:S05]  /*12660*/  @!P1 IMAD.MOV.U32 R14, RZ, RZ, R9 ;  /* 0x000000ffff0e9224 */ /* 0x000fca00078e0009 */
[----:B------:R0:W3:Y:S04]  /*12670*/  @!P1 LDG.E.U8 R22, desc[UR8][R14.64] ;  /* 0x000000080e169981 */ /* 0x0000e8000c1e1100 */
[----:B----4-:R1:W-:Y:S04]  /*12680*/  STL [R1+0xe24], R3 ;  /* 0x000e240301007387 */ /* 0x0103e80000100800 */
[----:B------:R-:W4:Y:S04]  /*12690*/  LDL R4, [R1+0x50c] ;  /* 0x00050c0001047983 */ /* 0x000f280000100800 */
[----:B-1----:R-:W4:Y:S01]  /*126a0*/  LDL R3, [R1+0x510] ;  /* 0x0005100001037983 */ /* 0x002f220000100800 */
[----:B------:R-:W-:Y:S01]  /*126b0*/  PRMT R20, RZ, 0x7610, R20 ;  /* 0x00007610ff147816 */ /* 0x000fe20000000014 */
[----:B0-----:R-:W-:-:S02]  /*126c0*/  @!P0 IMAD.MOV.U32 R14, RZ, RZ, R2 ;  /* 0x000000ffff0e8224 */ /* 0x001fc400078e0002 */
[----:B------:R-:W-:Y:S01]  /*126d0*/  @!P0 IMAD.MOV.U32 R15, RZ, RZ, R8 ;  /* 0x000000ffff0f8224 */ /* 0x000fe200078e0008 */
[----:B------:R-:W-:-:S04]  /*126e0*/  PRMT R18, RZ, 0x7610, R18 ;  /* 0x00007610ff127816 */ /* 0x000fc80000000012 */
[----:B------:R5:W4:Y:S02]  /*126f0*/  @!P0 LDG.E.U8 R20, desc[UR8][R14.64] ;  /* 0x000000080e148981 */ /* 0x000b24000c1e1100 */
[----:B-----5:R-:W-:Y:S02]  /*12700*/  @!P1 IMAD.MOV.U32 R14, RZ, RZ, R5 ;  /* 0x000000ffff0e9224 */ /* 0x020fe400078e0005 */
[----:B------:R-:W-:-:S05]  /*12710*/  @!P1 IMAD.MOV.U32 R15, RZ, RZ, R6 ;  /* 0x000000ffff0f9224 */ /* 0x000fca00078e0006 */
[----:B------:R4:W5:Y:S01]  /*12720*/  @!P1 LDG.E.U8 R18, desc[UR8][R14.64] ;  /* 0x000000080e129981 */ /* 0x000962000c1e1100 */
[----:B------:R-:W-:-:S03]  /*12730*/  PRMT R16, RZ, 0x7610, R16 ;  /* 0x00007610ff107816 */ /* 0x000fc60000000010 */
[----:B--2---:R-:W-:Y:S04]  /*12740*/  STL [R1+0xdf8], R26 ;  /* 0x000df81a01007387 */ /* 0x004fe80000100800 */
[----:B---3--:R-:W-:Y:S04]  /*12750*/  STL [R1+0xdfc], R22 ;  /* 0x000dfc1601007387 */ /* 0x008fe80000100800 */
[----:B------:R-:W2:Y:S04]  /*12760*/  LDL R2, [R1+0x504] ;  /* 0x0005040001027983 */ /* 0x000ea80000100800 */
[----:B------:R-:W3:Y:S01]  /*12770*/  LDL R0, [R1+0x508] ;  /* 0x0005080001007983 */ /* 0x000ee20000100800 */
[----:B----4-:R-:W-:-:S02]  /*12780*/  @!P0 IMAD.MOV.U32 R15, RZ, RZ, R4 ;  /* 0x000000ffff0f8224 */ /* 0x010fc400078e0004 */
[----:B------:R-:W-:-:S05]  /*12790*/  @!P0 IMAD.MOV.U32 R14, RZ, RZ, R3 ;  /* 0x000000ffff0e8224 */ /* 0x000fca00078e0003 */
[----:B------:R3:W4:Y:S04]  /*127a0*/  @!P0 LDG.E.U8 R16, desc[UR8][R14.64] ;  /* 0x000000080e108981 */ /* 0x000728000c1e1100 */
[----:B------:R-:W-:Y:S04]  /*127b0*/  STL [R1+0xe00], R20 ;  /* 0x000e001401007387 */ /* 0x000fe80000100800 */
[----:B------:R-:W4:Y:S04]  /*127c0*/  LDL R11, [R1+0x4cc] ;  /* 0x0004cc00010b7983 */ /* 0x000f280000100800 */
[----:B------:R-:W4:Y:S04]  /*127d0*/  LDL R10, [R1+0x4d0] ;  /* 0x0004d000010a7983 */ /* 0x000f280000100800 */
[----:B-----5:R-:W-:Y:S04]  /*127e0*/  STL [R1+0xe04], R18 ;  /* 0x000e041201007387 */ /* 0x020fe80000100800 */
[----:B------:R-:W5:Y:S04]  /*127f0*/  LDL R9, [R1+0x4c4] ;  /* 0x0004c40001097983 */ /* 0x000f680000100800 */
[----:B------:R-:W5:Y:S04]  /*12800*/  LDL R8, [R1+0x4c8] ;  /* 0x0004c80001087983 */ /* 0x000f680000100800 */
[----:B------:R-:W5:Y:S04]  /*12810*/  LDL R6, [R1+0x48c] ;  /* 0x00048c0001067983 */ /* 0x000f680000100800 */
[----:B------:R-:W5:Y:S04]  /*12820*/  LDL R5, [R1+0x490] ;  /* 0x0004900001057983 */ /* 0x000f680000100800 */
[----:B------:R-:W5:Y:S01]  /*12830*/  LDL R3, [R1+0x488] ;  /* 0x0004880001037983 */ /* 0x000f620000100800 */
[----:B---3--:R-:W-:-:S02]  /*12840*/  @!P1 IMAD.MOV.U32 R14, RZ, RZ, R0 ;  /* 0x000000ffff0e9224 */ /* 0x008fc400078e0000 */
[----:B--2---:R-:W-:Y:S01]  /*12850*/  @!P1 IMAD.MOV.U32 R15, RZ, RZ, R2 ;  /* 0x000000ffff0f9224 */ /* 0x004fe200078e0002 */
[----:B----4-:R-:W-:Y:S04]  /*12860*/  STL [R1+0xe08], R16 ;  /* 0x000e081001007387 */ /* 0x010fe80000100800 */
[----:B------:R-:W2:Y:S04]  /*12870*/  LDL R4, [R1+0x484] ;  /* 0x0004840001047983 */ /* 0x000ea80000100800 */
[----:B------:R-:W3:Y:S04]  /*12880*/  LDL R2, [R1+0x41c] ;  /* 0x00041c0001027983 */ /* 0x000ee80000100800 */
[----:B------:R-:W4:Y:S01]  /*12890*/  LDL R0, [R1+0x420] ;  /* 0x0004200001007983 */ /* 0x000f220000100800 */
[----:B------:R-:W-:-:S02]  /*128a0*/  PRMT R17, RZ, 0x7610, R17 ;  /* 0x00007610ff117816 */ /* 0x000fc40000000011 */
[----:B------:R-:W-:-:S04]  /*128b0*/  PRMT R19, RZ, 0x7610, R19 ;  /* 0x00007610ff137816 */ /* 0x000fc80000000013 */
[----:B------:R0:W3:Y:S01]  /*128c0*/  @!P1 LDG.E.U8 R17, desc[UR8][R14.64] ;  /* 0x000000080e119981 */ /* 0x0000e2000c1e1100 */
[----:B------:R-:W-:Y:S01]  /*128d0*/  PRMT R21, RZ, 0x7610, R21 ;  /* 0x00007610ff157816 */ /* 0x000fe20000000015 */
[----:B0-----:R-:W-:Y:S02]  /*128e0*/  @!P0 IMAD.MOV.U32 R14, RZ, RZ, R10 ;  /* 0x000000ffff0e8224 */ /* 0x001fe400078e000a */
[----:B------:R-:W-:-:S05]  /*128f0*/  @!P0 IMAD.MOV.U32 R15, RZ, RZ, R11 ;  /* 0x000000ffff0f8224 */ /* 0x000fca00078e000b */
[----:B------:R5:W3:Y:S01]  /*12900*/  @!P0 LDG.E.U8 R19, desc[UR8][R14.64] ;  /* 0x000000080e138981 */ /* 0x000ae2000c1e1100 */
[----:B------:R-:W-:Y:S01]  /*12910*/  PRMT R23, RZ, 0x7610, R23 ;  /* 0x00007610ff177816 */ /* 0x000fe20000000017 */
[----:B-----5:R-:W-:Y:S02]  /*12920*/  @!P1 IMAD.MOV.U32 R14, RZ, RZ, R8 ;  /* 0x000000ffff0e9224 */ /* 0x020fe400078e0008 */
[----:B------:R-:W-:-:S05]  /*12930*/  @!P1 IMAD.MOV.U32 R15, RZ, RZ, R9 ;  /* 0x000000ffff0f9224 */ /* 0x000fca00078e0009 */
[----:B------:R0:W5:Y:S01]  /*12940*/  @!P1 LDG.E.U8 R21, desc[UR8][R14.64] ;  /* 0x000000080e159981 */ /* 0x000162000c1e1100 */
[----:B------:R-:W-:Y:S01]  /*12950*/  PRMT R24, RZ, 0x7610, R24 ;  /* 0x00007610ff187816 */ /* 0x000fe20000000018 */
[----:B0-----:R-:W-:Y:S02]  /*12960*/  @!P0 IMAD.MOV.U32 R14, RZ, RZ, R5 ;  /* 0x000000ffff0e8224 */ /* 0x001fe400078e0005 */
[----:B------:R-:W-:-:S05]  /*12970*/  @!P0 IMAD.MOV.U32 R15, RZ, RZ, R6 ;  /* 0x000000ffff0f8224 */ /* 0x000fca00078e0006 */
[----:B------:R0:W5:Y:S01]  /*12980*/  @!P0 LDG.E.U8 R23, desc[UR8][R14.64] ;  /* 0x000000080e178981 */ /* 0x000162000c1e1100 */
[----:B------:R-:W-:Y:S01]  /*12990*/  PRMT R25, RZ, 0x7610, R25 ;  /* 0x00007610ff197816 */ /* 0x000fe20000000019 */
[----:B0-----:R-:W-:Y:S02]  /*129a0*/  @!P1 IMAD.MOV.U32 R14, RZ, RZ, R3 ;  /* 0x000000ffff0e9224 */ /* 0x001fe400078e0003 */
[----:B--2---:R-:W-:-:S05]  /*129b0*/  @!P1 IMAD.MOV.U32 R15, RZ, RZ, R4 ;  /* 0x000000ffff0f9224 */ /* 0x004fca00078e0004 */
[----:B------:R4:W2:Y:S02]  /*129c0*/  @!P1 LDG.E.U8 R24, desc[UR8][R14.64] ;  /* 0x000000080e189981 */ /* 0x0008a4000c1e1100 */
[----:B----4-:R-:W-:Y:S02]  /*129d0*/  @!P1 IMAD.MOV.U32 R14, RZ, RZ, R0 ;  /* 0x000000ffff0e9224 */ /* 0x010fe400078e0000 */
[----:B---3--:R-:W-:-:S05]  /*129e0*/  @!P1 IMAD.MOV.U32 R15, RZ, RZ, R2 ;  /* 0x000000ffff0f9224 */ /* 0x008fca00078e0002 */
[----:B------:R0:W3:Y:S01]  /*129f0*/  @!P1 LDG.E.U8 R25, desc[UR8][R14.64] ;  /* 0x000000080e199981 */ /* 0x0000e2000c1e1100 */
[----:B------:R-:W-:Y:S02]  /*12a00*/  SHF.R.U32.HI R29, RZ, 0x2, R28 ;  /* 0x00000002ff1d7819 */ /* 0x000fe4000001161c */
[C---:B------:R-:W-:Y:S02]  /*12a10*/  LOP3.LUT R0, R28.reuse, 0x20, RZ, 0xc0, !PT ;  /* 0x000000201c007812 */ /* 0x040fe400078ec0ff */
[C---:B0-----:R-:W-:Y:S02]  /*12a20*/  LOP3.LUT R15, R28.reuse, 0x7, RZ, 0xc0, !PT ;  /* 0x000000071c0f7812 */ /* 0x041fe400078ec0ff */
[C---:B------:R-:W-:Y:S01]  /*12a30*/  LOP3.LUT R14, R28.reuse, 0x3, RZ, 0xc0, !PT ;  /* 0x000000031c0e7812 */ /* 0x040fe200078ec0ff */
[----:B------:R-:W-:Y:S02]  /*12a40*/  IMAD.SHL.U32 R28, R28, 0x2, RZ ;  /* 0x000000021c1c7824 */ /* 0x000fe400078e00ff */
[----:B------:R-:W-:Y:S01]  /*12a50*/  IMAD R15, R15, 0x90, RZ ;  /* 0x000000900f0f7824 */ /* 0x000fe200078e02ff */
[----:B------:R-:W-:Y:S01]  /*12a60*/  SGXT.U32 R29, R29, 0x3 ;  /* 0x000000031d1d781a */ /* 0x000fe20000000000 */
[----:B------:R-:W-:-:S03]  /*12a70*/  IMAD R14, R14, 0x88, RZ ;  /* 0x000000880e0e7824 */ /* 0x000fc600078e02ff */
[----:B------:R-:W-:Y:S01]  /*12a80*/  LOP3.LUT R15, R15, 0x30, R28, 0x78, !PT ;  /* 0x000000300f0f7812 */ /* 0x000fe200078e781c */
[----:B------:R-:W-:Y:S01]  /*12a90*/  IMAD.SHL.U32 R28, R0, 0x20, RZ ;  /* 0x00000020001c7824 */ /* 0x000fe200078e00ff */
[----:B------:R-:W-:Y:S01]  /*12aa0*/  STL [R1+0xe0c], R17 ;  /* 0x000e0c1101007387 */ /* 0x000fe20000100800 */
[----:B------:R-:W-:-:S03]  /*12ab0*/  LOP3.LUT R14, R14, R29, RZ, 0xfc, !PT ;  /* 0x0000001d0e0e7212 */ /* 0x000fc600078efcff */
[----:B------:R-:W-:Y:S01]  /*12ac0*/  STL [R1+0xe28], R19 ;  /* 0x000e281301007387 */ /* 0x000fe20000100800 */
[----:B------:R-:W-:-:S03]  /*12ad0*/  LOP3.LUT R0, R15, R28, RZ, 0xfc, !PT ;  /* 0x0000001c0f007212 */ /* 0x000fc600078efcff */
[----:B-----5:R-:W-:Y:S04]  /*12ae0*/  STL [R1+0xe2c], R21 ;  /* 0x000e2c1501007387 */ /* 0x020fe80000100800 */
[----:B------:R-:W0:Y:S04]  /*12af0*/  LDS.U8 R2, [R14+UR5] ;  /* 0x000000050e027984 */ /* 0x000e280008000000 */
[----:B------:R-:W-:Y:S04]  /*12b00*/  LDS.U8 R3, [R14+UR5+0x40] ;  /* 0x000040050e037984 */ /* 0x000fe80008000000 */
[----:B------:R-:W-:Y:S04]  /*12b10*/  STL [R1+0xe30], R23 ;  /* 0x000e301701007387 */ /* 0x000fe80000100800 */
[----:B--2---:R-:W-:Y:S04]  /*12b20*/  STL [R1+0xe34], R24 ;  /* 0x000e341801007387 */ /* 0x004fe80000100800 */
[----:B---3--:R-:W-:Y:S04]  /*12b30*/  STL [R1+0xe38], R25 ;  /* 0x000e381901007387 */ /* 0x008fe80000100800 */
[----:B------:R-:W-:Y:S04]  /*12b40*/  STL [R1+0xb0], R0 ;  /* 0x0000b00001007387 */ /* 0x000fe80000100800 */
[----:B------:R-:W1:Y:S04]  /*12b50*/  LDS.U8 R0, [R14+UR5+0x20] ;  /* 0x000020050e007984 */ /* 0x000e680008000000 */
[----:B0-----:R-:W-:Y:S04]  /*12b60*/  STL [R1+0x54], R2 ;  /* 0x0000540201007387 */ /* 0x001fe80000100800 */
[----:B------:R-:W0:Y:S04]  /*12b70*/  LDS.U8 R2, [R14+UR5+0x60] ;  /* 0x000060050e027984 */ /* 0x000e280008000000 */
[----:B-1----:R-:W-:Y:S04]  /*12b80*/  STL [R1+0x4c], R0 ;  /* 0x00004c0001007387 */ /* 0x002fe80000100800 */
[----:B------:R-:W1:Y:S04]  /*12b90*/  LDS.U8 R0, [R14+UR5+0x200] ;  /* 0x000200050e007984 */ /* 0x000e680008000000 */
[----:B------:R-:W-:Y:S04]  /*12ba0*/  STL [R1+0x10c], R3 ;  /* 0x00010c0301007387 */ /* 0x000fe80000100800 */
[----:B------:R-:W2:Y:S04]  /*12bb0*/  LDS.U8 R3, [R14+UR5+0x220] ;  /* 0x000220050e037984 */ /* 0x000ea80008000000 */
[----:B0-----:R-:W-:Y:S04]  /*12bc0*/  STL [R1+0x108], R2 ;  /* 0x0001080201007387 */ /* 0x001fe80000100800 */
[----:B------:R-:W0:Y:S04]  /*12bd0*/  LDS.U8 R2, [R14+UR5+0x240] ;  /* 0x000240050e027984 */ /* 0x000e280008000000 */
[----:B-1----:R-:W-:Y:S04]  /*12be0*/  STL [R1+0x48], R0 ;  /* 0x0000480001007387 */ /* 0x002fe80000100800 */
[----:B------:R-:W1:Y:S04]  /*12bf0*/  LDS.U8 R0, [R14+UR5+0x260] ;  /* 0x000260050e007984 */ /* 0x000e680008000000 */
[----:B--2---:R-:W-:Y:S04]  /*12c00*/  STL [R1+0x44], R3 ;  /* 0x0000440301007387 */ /* 0x004fe80000100800 */
        /* <DEDUP_REMOVED lines=46> */
[----:B------:R-:W1:Y:S01]  /*12ef0*/  LDS.U8 R0, [R14+UR5+0xe60] ;  /* 0x000e60050e007984 */ /* 0x000e620008000000 */
[----:B------:R-:W-:-:S03]  /*12f00*/  LOP3.LUT R28, R14, 0x8, RZ, 0x3c, !PT ;  /* 0x000000080e1c7812 */ /* 0x000fc600078e3cff */
[----:B--2---:R-:W-:Y:S04]  /*12f10*/  STL [R1+0x3a8], R3 ;  /* 0x0003a80301007387 */ /* 0x004fe80000100800 */
[----:B------:R-:W2:Y:S04]  /*12f20*/  LDS.U8 R3, [R28+UR5] ;  /* 0x000000051c037984 */ /* 0x000ea80008000000 */
        /* <DEDUP_REMOVED lines=60> */
[----:B------:R-:W2:Y:S04]  /*132f0*/  LDS.U8 R3, [R28+UR5+0xe40] ;  /* 0x000e40051c037984 */ /* 0x000ea80008000000 */
[----:B0-----:R-:W-:Y:S04]  /*13300*/  STL [R1+0x3c4], R2 ;  /* 0x0003c40201007387 */ /* 0x001fe80000100800 */
[----:B------:R-:W0:Y:S04]  /*13310*/  LDS.U8 R2, [R28+UR5+0xe60] ;  /* 0x000e60051c027984 */ /* 0x000e280008000000 */
[----:B------:R-:W-:Y:S04]  /*13320*/  LDS.U8 R28, [R29+UR5+0x200] ;  /* 0x000200051d1c7984 */ /* 0x000fe80008000000 */
[----:B-1----:R-:W-:Y:S04]  /*13330*/  STL [R1+0x3c0], R0 ;  /* 0x0003c00001007387 */ /* 0x002fe80000100800 */
[----:B------:R-:W1:Y:S04]  /*13340*/  LDS.U8 R0, [R29+UR5] ;  /* 0x000000051d007984 */ /* 0x000e680008000000 */
[----:B--2---:R-:W-:Y:S04]  /*13350*/  STL [R1+0x3fc], R3 ;  /* 0x0003fc0301007387 */ /* 0x004fe80000100800 */
[----:B------:R-:W2:Y:S04]  /*13360*/  LDS.U8 R3, [R29+UR5+0x20] ;  /* 0x000020051d037984 */ /* 0x000ea80008000000 */
[----:B0-----:R-:W-:Y:S04]  /*13370*/  STL [R1+0x3ec], R2 ;  /* 0x0003ec0201007387 */ /* 0x001fe80000100800 */
[----:B------:R-:W0:Y:S04]  /*13380*/  LDS.U8 R2, [R29+UR5+0x40] ;  /* 0x000040051d027984 */ /* 0x000e280008000000 */
[----:B-1----:R-:W-:Y:S04]  /*13390*/  STL [R1+0x20], R0 ;  /* 0x0000200001007387 */ /* 0x002fe80000100800 */
[----:B------:R-:W1:Y:S01]  /*133a0*/  LDS.U8 R0, [R29+UR5+0x60] ;  /* 0x000060051d007984 */ /* 0x000e620008000000 */
[----:B------:R-:W-:-:S03]  /*133b0*/  LOP3.LUT R15, R14, 0x18, RZ, 0x3c, !PT ;  /* 0x000000180e0f7812 */ /* 0x000fc600078e3cff */
[----:B------:R-:W3:Y:S04]  /*133c0*/  LDS.U8 R14, [R29+UR5+0x220] ;  /* 0x000220051d0e7984 */ /* 0x000ee80008000000 */
[----:B--2---:R-:W-:Y:S04]  /*133d0*/  STL [R1+0x18], R3 ;  /* 0x0000180301007387 */ /* 0x004fe80000100800 */
[----:B------:R-:W2:Y:S04]  /*133e0*/  LDS.U8 R3, [R29+UR5+0x240] ;  /* 0x000240051d037984 */ /* 0x000ea80008000000 */
[----:B------:R-:W-:Y:S04]  /*133f0*/  LDS.U8 R6, [R15+UR5+0xe20] ;  /* 0x000e20050f067984 */ /* 0x000fe80008000000 */
[----:B------:R-:W-:Y:S04]  /*13400*/  LDS.U8 R5, [R15+UR5+0xe40] ;  /* 0x000e40050f057984 */ /* 0x000fe80008000000 */
[----:B0-----:R-:W-:Y:S04]  /*13410*/  STL [R1+0x1a4], R2 ;  /* 0x0001a40201007387 */ /* 0x001fe80000100800 */
[----:B------:R-:W-:Y:S04]  /*13420*/  STL [R1+0xe58], R28 ;  /* 0x000e581c01007387 */ /* 0x000fe80000100800 */
[----:B------:R-:W0:Y:S04]  /*13430*/  LDS.U8 R2, [R29+UR5+0x260] ;  /* 0x000260051d027984 */ /* 0x000e280008000000 */
[----:B-1----:R-:W-:Y:S04]  /*13440*/  STL [R1+0x19c], R0 ;  /* 0x00019c0001007387 */ /* 0x002fe80000100800 */
[----:B------:R-:W1:Y:S04]  /*13450*/  LDS.U8 R0, [R29+UR5+0x400] ;  /* 0x000400051d007984 */ /* 0x000e680008000000 */
[----:B---3--:R-:W-:Y:S04]  /*13460*/  STL [R1+0xe5c], R14 ;  /* 0x000e5c0e01007387 */ /* 0x008fe80000100800 */
        /* <DEDUP_REMOVED lines=103> */
[----:B--2---:R2:W-:Y:S04]  /*13ae0*/  STL [R1+0x410], R3 ;  /* 0x0004100301007387 */ /* 0x0045e80000100800 */
[----:B------:R-:W3:Y:S04]  /*13af0*/  LDL.LU R14, [R1+0x294] ;  /* 0x00029400010e7983 */ /* 0x000ee80000300800 */
[----:B0-----:R-:W-:Y:S04]  /*13b00*/  STL [R1+0x40c], R2 ;  /* 0x00040c0201007387 */ /* 0x001fe80000100800 */
[----:B------:R-:W4:Y:S04]  /*13b10*/  LDL.LU R28, [R1+0x290] ;  /* 0x00029000011c7983 */ /* 0x000f280000300800 */
[----:B-1----:R0:W-:Y:S04]  /*13b20*/  STL [R1+0x3dc], R0 ;  /* 0x0003dc0001007387 */ /* 0x0021e80000100800 */
        /* <DEDUP_REMOVED lines=17> */
[----:B--2---:R-:W2:Y:S04]  /*13c40*/  LDL.LU R3, [R1+0x80] ;  /* 0x0000800001037983 */ /* 0x004ea80000300800 */
[----:B0-----:R-:W2:Y:S04]  /*13c50*/  LDL.LU R0, [R1+0x7c] ;  /* 0x00007c0001007983 */ /* 0x001ea80000300800 */
[----:B------:R-:W2:Y:S04]  /*13c60*/  LDL.LU R2, [R1+0x6c] ;  /* 0x00006c0001027983 */ /* 0x000ea80000300800 */
[----:B------:R-:W2:Y:S04]  /*13c70*/  LDL.LU R12, [R1+0x68] ;  /* 0x00006800010c7983 */ /* 0x000ea80000300800 */
[----:B------:R-:W2:Y:S04]  /*13c80*/  LDL.LU R8, [R1+0x1c] ;  /* 0x00001c0001087983 */ /* 0x000ea80000300800 */
[----:B------:R0:W-:Y:S04]  /*13c90*/  STL [R1+0x3d8], R6 ;  /* 0x0003d80601007387 */ /* 0x0001e80000100800 */
[----:B0-----:R-:W2:Y:S04]  /*13ca0*/  LDL.LU R6, [R1+0x14] ;  /* 0x0000140001067983 */ /* 0x001ea80000300800 */
[----:B------:R-:W-:Y:S04]  /*13cb0*/  STL [R1+0x8b8], R5 ;  /* 0x0008b80501007387 */ /* 0x000fe80000100800 */
[----:B------:R0:W1:Y:S01]  /*13cc0*/  LDS.U8 R5, [R15+UR5+0xe60] ;  /* 0x000e60050f057984 */ /* 0x0000620008000000 */
[----:B------:R-:W-:Y:S06]  /*13cd0*/  BAR.SYNC.DEFER_BLOCKING 0x0 ;  /* 0x0000000000007b1d */ /* 0x000fec0000010000 */
[----:B0-----:R-:W2:Y:S04]  /*13ce0*/  LDL.LU R15, [R1+0x208] ;  /* 0x00020800010f7983 */ /* 0x001ea80000300800 */
[----:B-1----:R0:W-:Y:S04]  /*13cf0*/  STL [R1+0x418], R5 ;  /* 0x0004180501007387 */ /* 0x0021e80000100800 */
[----:B0-----:R-:W2:Y:S04]  /*13d00*/  LDL.LU R5, [R1] ;  /* 0x0000000001057983 */ /* 0x001ea80000300800 */
[----:B---3--:R0:W-:Y:S04]  /*13d10*/  STS.U8 [R7+UR5], R14 ;  /* 0x0000000e07007988 */ /* 0x0081e80008000005 */
[----:B0-----:R-:W3:Y:S04]  /*13d20*/  LDL.LU R14, [R1+0xe5c] ;  /* 0x000e5c00010e7983 */ /* 0x001ee80000300800 */
[----:B----4-:R0:W-:Y:S04]  /*13d30*/  STS.U8 [R7+UR5+0x40], R28 ;  /* 0x0000401c07007988 */ /* 0x0101e80008000005 */
[----:B0-----:R-:W3:Y:S04]  /*13d40*/  LDL.LU R28, [R1+0xe58] ;  /* 0x000e5800011c7983 */ /* 0x001ee80000300800 */
[----:B-----5:R0:W-:Y:S04]  /*13d50*/  STS.U8 [R7+UR5+0x240], R13 ;  /* 0x0002400d07007988 */ /* 0x0201e80008000005 */
[----:B------:R1:W-:Y:S04]  /*13d60*/  STS.U8 [R7+UR5+0x200], R4 ;  /* 0x0002000407007988 */ /* 0x0003e80008000005 */
[----:B------:R4:W-:Y:S04]  /*13d70*/  STS.U8 [R7+UR5+0x400], R10 ;  /* 0x0004000a07007988 */ /* 0x0009e80008000005 */
[----:B------:R5:W-:Y:S04]  /*13d80*/  STS.U8 [R7+UR5+0x440], R11 ;  /* 0x0004400b07007988 */ /* 0x000be80008000005 */
[----:B------:R5:W-:Y:S04]  /*13d90*/  STS.U8 [R7+UR5+0x640], R9 ;  /* 0x0006400907007988 */ /* 0x000be80008000005 */
[----:B------:R5:W-:Y:S04]  /*13da0*/  STS.U8 [R7+UR5+0x600], R27 ;  /* 0x0006001b07007988 */ /* 0x000be80008000005 */
[----:B0-----:R-:W3:Y:S04]  /*13db0*/  LDL.LU R13, [R1+0xe54] ;  /* 0x000e5400010d7983 */ /* 0x001ee80000300800 */
[----:B-1----:R-:W3:Y:S04]  /*13dc0*/  LDL.LU R4, [R1+0xe50] ;  /* 0x000e500001047983 */ /* 0x002ee80000300800 */
[----:B----4-:R-:W4:Y:S04]  /*13dd0*/  LDL.LU R10, [R1+0xe4c] ;  /* 0x000e4c00010a7983 */ /* 0x010f280000300800 */
[----:B-----5:R-:W5:Y:S04]  /*13de0*/  LDL.LU R11, [R1+0xe48] ;  /* 0x000e4800010b7983 */ /* 0x020f680000300800 */
[----:B------:R-:W3:Y:S04]  /*13df0*/  LDL.LU R9, [R1+0xe44] ;  /* 0x000e440001097983 */ /* 0x000ee80000300800 */
[----:B------:R-:W4:Y:S04]  /*13e00*/  LDL.LU R27, [R1+0xe40] ;  /* 0x000e4000011b7983 */ /* 0x000f280000300800 */
[----:B--2---:R-:W-:Y:S04]  /*13e10*/  STS.U8 [R7+UR5+0x800], R15 ;  /* 0x0008000f07007988 */ /* 0x004fe80008000005 */
[----:B------:R-:W-:Y:S04]  /*13e20*/  STS.U8 [R7+UR5+0x840], R25 ;  /* 0x0008401907007988 */ /* 0x000fe80008000005 */
        /* <DEDUP_REMOVED lines=14> */
[----:B------:R0:W-:Y:S04]  /*13f10*/  STS.U8 [R7+UR5+0x1800], R8 ;  /* 0x0018000807007988 */ /* 0x0001e80008000005 */
[----:B0-----:R-:W2:Y:S04]  /*13f20*/  LDL.LU R8, [R1+0x28c] ;  /* 0x00028c0001087983 */ /* 0x001ea80000300800 */
[----:B------:R-:W2:Y:S04]  /*13f30*/  LDL.LU R12, [R1+0x268] ;  /* 0x00026800010c7983 */ /* 0x000ea80000300800 */
        /* <DEDUP_REMOVED lines=14> */
[----:B------:R0:W-:Y:S04]  /*14020*/  STS.U8 [R7+UR5+0x1840], R6 ;  /* 0x0018400607007988 */ /* 0x0001e80008000005 */
[----:B------:R-:W2:Y:S04]  /*14030*/  LDL.LU R2, [R1+0x70] ;  /* 0x0000700001027983 */ /* 0x000ea80000300800 */
[----:B------:R1:W-:Y:S04]  /*14040*/  STS.U8 [R7+UR5+0x1a40], R5 ;  /* 0x001a400507007988 */ /* 0x0003e80008000005 */
[----:B0-----:R-:W2:Y:S04]  /*14050*/  LDL.LU R6, [R1+0x64] ;  /* 0x0000640001067983 */ /* 0x001ea80000300800 */
[----:B-1----:R-:W2:Y:S04]  /*14060*/  LDL.LU R5, [R1+0x60] ;  /* 0x0000600001057983 */ /* 0x002ea80000300800 */
[----:B----4-:R0:W-:Y:S04]  /*14070*/  STS.U8 [R7+UR5+0x1a00], R27 ;  /* 0x001a001b07007988 */ /* 0x0101e80008000005 */
[----:B---3--:R1:W-:Y:S04]  /*14080*/  STS.U8 [R7+UR5+0x1c00], R9 ;  /* 0x001c000907007988 */ /* 0x0083e80008000005 */
[----:B-----5:R3:W-:Y:S04]  /*14090*/  STS.U8 [R7+UR5+0x1c40], R11 ;  /* 0x001c400b07007988 */ /* 0x0207e80008000005 */
[----:B------:R4:W-:Y:S04]  /*140a0*/  STS.U8 [R7+UR5+0x1e40], R10 ;  /* 0x001e400a07007988 */ /* 0x0009e80008000005 */
[----:B------:R5:W-:Y:S04]  /*140b0*/  STS.U8 [R7+UR5+0x1e00], R4 ;  /* 0x001e000407007988 */ /* 0x000be80008000005 */
[----:B0-----:R-:W2:Y:S04]  /*140c0*/  LDL.LU R27, [R1+0x220] ;  /* 0x00022000011b7983 */ /* 0x001ea80000300800 */
[----:B-1----:R-:W2:Y:S04]  /*140d0*/  LDL.LU R9, [R1+0x244] ;  /* 0x0002440001097983 */ /* 0x002ea80000300800 */
[----:B---3--:R-:W3:Y:S04]  /*140e0*/  LDL.LU R11, [R1+0x248] ;  /* 0x00024800010b7983 */ /* 0x008ee80000300800 */
[----:B----4-:R-:W4:Y:S04]  /*140f0*/  LDL.LU R10, [R1+0x26c] ;  /* 0x00026c00010a7983 */ /* 0x010f280000300800 */
[----:B-----5:R-:W5:Y:S01]  /*14100*/  LDL.LU R4, [R1+0x288] ;  /* 0x0002880001047983 */ /* 0x020f620000300800 */
[----:B------:R-:W0:Y:S02]  /*14110*/  S2R R7, SR_TID.X ;  /* 0x0000000000077919 */ /* 0x000e240000002100 */
[----:B0-----:R-:W-:-:S04]  /*14120*/  LOP3.LUT R7, R7, 0x3f, RZ, 0xc0, !PT ;  /* 0x0000003f07077812 */ /* 0x001fc800078ec0ff */
[----:B------:R-:W-:-:S05]  /*14130*/  LOP3.LUT R7, R7, 0x10, RZ, 0x3c, !PT ;  /* 0x0000001007077812 */ /* 0x000fca00078e3cff */
[----:B--2---:R0:W-:Y:S04]  /*14140*/  STS.U8 [R7+UR5+0x80], R8 ;  /* 0x0000800807007988 */ /* 0x0041e80008000005 */
[----:B------:R1:W-:Y:S04]  /*14150*/  STS.U8 [R7+UR5+0x280], R12 ;  /* 0x0002800c07007988 */ /* 0x0003e80008000005 */
[----:B0-----:R-:W2:Y:S04]  /*14160*/  LDL.LU R8, [R1+0xe3c] ;  /* 0x000e3c0001087983 */ /* 0x001ea80000300800 */
[----:B-1----:R-:W3:Y:S04]  /*14170*/  LDL.LU R12, [R1+0x10] ;  /* 0x00001000010c7983 */ /* 0x002ee80000300800 */
[----:B------:R0:W-:Y:S04]  /*14180*/  STS.U8 [R7+UR5+0x680], R26 ;  /* 0x0006801a07007988 */ /* 0x0001e80008000005 */
[----:B------:R1:W-:Y:S04]  /*14190*/  STS.U8 [R7+UR5+0x8c0], R25 ;  /* 0x0008c01907007988 */ /* 0x0003e80008000005 */
[----:B------:R1:W-:Y:S04]  /*141a0*/  STS.U8 [R7+UR5+0xac0], R24 ;  /* 0x000ac01807007988 */ /* 0x0003e80008000005 */
[----:B------:R1:W-:Y:S04]  /*141b0*/  STS.U8 [R7+UR5+0xa80], R23 ;  /* 0x000a801707007988 */ /* 0x0003e80008000005 */
[----:B0-----:R-:W2:Y:S04]  /*141c0*/  LDL.LU R26, [R1+0xc] ;  /* 0x00000c00011a7983 */ /* 0x001ea80000300800 */
[----:B-1----:R-:W2:Y:S04]  /*141d0*/  LDL.LU R25, [R1+0x5c] ;  /* 0x00005c0001197983 */ /* 0x002ea80000300800 */
[----:B------:R-:W2:Y:S04]  /*141e0*/  LDL.LU R24, [R1+0x58] ;  /* 0x0000580001187983 */ /* 0x000ea80000300800 */
[----:B------:R-:W2:Y:S04]  /*141f0*/  LDL.LU R23, [R1+0x50] ;  /* 0x0000500001177983 */ /* 0x000ea80000300800 */
[----:B------:R-:W-:Y:S04]  /*14200*/  STS.U8 [R7+UR5+0xc80], R21 ;  /* 0x000c801507007988 */ /* 0x000fe80008000005 */
[----:B------:R-:W-:Y:S04]  /*14210*/  STS.U8 [R7+UR5+0xcc0], R19 ;  /* 0x000cc01307007988 */ /* 0x000fe80008000005 */
[----:B------:R-:W-:Y:S04]  /*14220*/  STS.U8 [R7+UR5+0x1280], R3 ;  /* 0x0012800307007988 */ /* 0x000fe80008000005 */
[----:B------:R-:W-:Y:S04]  /*14230*/  STS.U8 [R7+UR5+0x1480], R0 ;  /* 0x0014800007007988 */ /* 0x000fe80008000005 */
[----:B------:R-:W-:Y:S04]  /*14240*/  STS.U8 [R7+UR5+0x14c0], R2 ;  /* 0x0014c00207007988 */ /* 0x000fe80008000005 */
[----:B------:R-:W-:Y:S04]  /*14250*/  STS.U8 [R7+UR5+0x16c0], R6 ;  /* 0x0016c00607007988 */ /* 0x000fe80008000005 */
[----:B------:R-:W-:Y:S04]  /*14260*/  STS.U8 [R7+UR5+0x1680], R5 ;  /* 0x0016800507007988 */ /* 0x000fe80008000005 */
[----:B-----5:R0:W-:Y:S04]  /*14270*/  STS.U8 [R7+UR5+0xc0], R4 ;  /* 0x0000c00407007988 */ /* 0x0201e80008000005 */
[----:B0-----:R-:W5:Y:S04]  /*14280*/  LDL.LU R4, [R1+0x40] ;  /* 0x0000400001047983 */ /* 0x001f680000300800 */
[----:B------:R-:W5:Y:S04]  /*14290*/  LDL.LU R21, [R1+0x284] ;  /* 0x0002840001157983 */ /* 0x000f680000300800 */
[----:B------:R-:W5:Y:S04]  /*142a0*/  LDL.LU R19, [R1+0x280] ;  /* 0x0002800001137983 */ /* 0x000f680000300800 */
[----:B------:R-:W5:Y:S04]  /*142b0*/  LDL.LU R3, [R1+0x264] ;  /* 0x0002640001037983 */ /* 0x000f680000300800 */
[----:B------:R0:W-:Y:S04]  /*142c0*/  STS.U8 [R7+UR5+0x6c0], R27 ;  /* 0x0006c01b07007988 */ /* 0x0001e80008000005 */
[----:B------:R-:W5:Y:S04]  /*142d0*/  LDL.LU R0, [R1+0x260] ;  /* 0x0002600001007983 */ /* 0x000f680000300800 */
[----:B0-----:R-:W5:Y:S04]  /*142e0*/  LDL.LU R27, [R1+0x240] ;  /* 0x00024000011b7983 */ /* 0x001f680000300800 */
[----:B------:R-:W5:Y:S04]  /*142f0*/  LDL.LU R2, [R1+0x23c] ;  /* 0x00023c0001027983 */ /* 0x000f680000300800 */
[----:B------:R-:W5:Y:S04]  /*14300*/  LDL.LU R6, [R1+0x218] ;  /* 0x0002180001067983 */ /* 0x000f680000300800 */
[----:B------:R-:W5:Y:S04]  /*14310*/  LDL.LU R5, [R1+0x214] ;  /* 0x0002140001057983 */ /* 0x000f680000300800 */
[----:B---3--:R0:W-:Y:S04]  /*14320*/  STS.U8 [R7+UR5+0x1880], R12 ;  /* 0x0018800c07007988 */ /* 0x0081e80008000005 */
[----:B0-----:R-:W3:Y:S04]  /*14330*/  LDL.LU R12, [R1+0x1f8] ;  /* 0x0001f800010c7983 */ /* 0x001ee80000300800 */
[----:B----4-:R0:W-:Y:S04]  /*14340*/  STS.U8 [R7+UR5+0x2c0], R10 ;  /* 0x0002c00a07007988 */ /* 0x0101e80008000005 */
        /* <DEDUP_REMOVED lines=8> */
[----:B--2---:R-:W2:Y:S04]  /*143d0*/  LDL.LU R15, [R1+0xe0] ;  /* 0x0000e000010f7983 */ /* 0x004ea80000300800 */
[----:B------:R-:W4:Y:S04]  /*143e0*/  LDL.LU R17, [R1+0xdc] ;  /* 0x0000dc0001117983 */ /* 0x000f280000300800 */
[----:B------:R0:W-:Y:S04]  /*143f0*/  STS.U8 [R7+UR5+0x1080], R18 ;  /* 0x0010801207007988 */ /* 0x0001e80008000005 */
[----:B------:R-:W2:Y:S04]  /*14400*/  LDL.LU R16, [R1+0xd8] ;  /* 0x0000d80001107983 */ /* 0x000ea80000300800 */
[----:B------:R1:W-:Y:S04]  /*14410*/  STS.U8 [R7+UR5+0x10c0], R20 ;  /* 0x0010c01407007988 */ /* 0x0003e80008000005 */
        /* <DEDUP_REMOVED lines=8> */
[----:B------:R-:W2:Y:S04]  /*144a0*/  LDL.LU R8, [R1+0x194] ;  /* 0x0001940001087983 */ /* 0x000ea80000300800 */
[----:B------:R-:W2:Y:S04]  /*144b0*/  LDL.LU R13, [R1+0x198] ;  /* 0x00019800010d7983 */ /* 0x000ea80000300800 */
[----:B------:R0:W-:Y:S04]  /*144c0*/  STS.U8 [R7+UR5+0x1c80], R25 ;  /* 0x001c801907007988 */ /* 0x0001e80008000005 */
[----:B------:R1:W-:Y:S04]  /*144d0*/  STS.U8 [R7+UR5+0x1cc0], R24 ;  /* 0x001cc01807007988 */ /* 0x0003e80008000005 */
[----:B------:R1:W-:Y:S04]  /*144e0*/  STS.U8 [R7+UR5+0x1ec0], R23 ;  /* 0x001ec01707007988 */ /* 0x0003e80008000005 */
[----:B0-----:R-:W2:Y:S04]  /*144f0*/  LDL.LU R25, [R1+0xe38] ;  /* 0x000e380001197983 */ /* 0x001ea80000300800 */
[----:B-1----:R-:W2:Y:S04]  /*14500*/  LDL.LU R24, [R1+0xe34] ;  /* 0x000e340001187983 */ /* 0x002ea80000300800 */
[----:B------:R-:W2:Y:S04]  /*14510*/  LDL.LU R23, [R1+0xe30] ;  /* 0x000e300001177983 */ /* 0x000ea80000300800 */
[----:B-----5:R0:W-:Y:S02]  /*14520*/  STS.U8 [R7+UR5+0x1e80], R4 ;  /* 0x001e800407007988 */ /* 0x0201e40008000005 */
[----:B0-----:R-:W0:Y:S02]  /*14530*/  S2R R4, SR_TID.X ;  /* 0x0000000000047919 */ /* 0x001e240000002100 */
[----:B------:R-:W5:Y:S01]  /*14540*/  LDL.LU R7, [R1+0x1f4] ;  /* 0x0001f40001077983 */ /* 0x000f620000300800 */
[----:B0-----:R-:W-:-:S04]  /*14550*/  LOP3.LUT R4, R4, 0x3f, RZ, 0xc0, !PT ;  /* 0x0000003f04047812 */ /* 0x001fc800078ec0ff */
[----:B------:R-:W-:-:S05]  /*14560*/  LOP3.LUT R4, R4, 0x20, RZ, 0x3c, !PT ;  /* 0x0000002004047812 */ /* 0x000fca00078e3cff */
[----:B------:R0:W-:Y:S04]  /*14570*/  STS.U8 [R4+UR5+0x100], R21 ;  /* 0x0001001504007988 */ /* 0x0001e80008000005 */
[----:B------:R1:W-:Y:S04]  /*14580*/  STS.U8 [R4+UR5+0x140], R19 ;  /* 0x0001401304007988 */ /* 0x0003e80008000005 */
[----:B------:R1:W-:Y:S04]  /*14590*/  STS.U8 [R4+UR5+0x340], R3 ;  /* 0x0003400304007988 */ /* 0x0003e80008000005 */
[----:B------:R1:W-:Y:S04]  /*145a0*/  STS.U8 [R4+UR5+0x300], R0 ;  /* 0x0003000004007988 */ /* 0x0003e80008000005 */
[----:B------:R1:W-:Y:S04]  /*145b0*/  STS.U8 [R4+UR5+0x500], R27 ;  /* 0x0005001b04007988 */ /* 0x0003e80008000005 */
[----:B------:R1:W-:Y:S04]  /*145c0*/  STS.U8 [R4+UR5+0x540], R2 ;  /* 0x0005400204007988 */ /* 0x0003e80008000005 */
[----:B0-----:R-:W5:Y:S04]  /*145d0*/  LDL.LU R21, [R1+0xe2c] ;  /* 0x000e2c0001157983 */ /* 0x001f680000300800 */
[----:B-1----:R-:W5:Y:S04]  /*145e0*/  LDL.LU R19, [R1+0xe28] ;  /* 0x000e280001137983 */ /* 0x002f680000300800 */
[----:B------:R-:W5:Y:S04]  /*145f0*/  LDL.LU R3, [R1+0xe24] ;  /* 0x000e240001037983 */ /* 0x000f680000300800 */
[----:B------:R-:W5:Y:S04]  /*14600*/  LDL.LU R0, [R1+0xe20] ;  /* 0x000e200001007983 */ /* 0x000f680000300800 */
[----:B------:R-:W5:Y:S04]  /*14610*/  LDL.LU R27, [R1+0x30] ;  /* 0x00003000011b7983 */ /* 0x000f680000300800 */
[----:B------:R-:W5:Y:S04]  /*14620*/  LDL.LU R2, [R1+0xe1c] ;  /* 0x000e1c0001027983 */ /* 0x000f680000300800 */
[----:B------:R0:W-:Y:S04]  /*14630*/  STS.U8 [R4+UR5+0x740], R6 ;  /* 0x0007400604007988 */ /* 0x0001e80008000005 */
[----:B------:R1:W-:Y:S04]  /*14640*/  STS.U8 [R4+UR5+0x700], R5 ;  /* 0x0007000504007988 */ /* 0x0003e80008000005 */
[----:B---3--:R3:W-:Y:S04]  /*14650*/  STS.U8 [R4+UR5+0x900], R12 ;  /* 0x0009000c04007988 */ /* 0x0087e80008000005 */
[----:B0-----:R-:W5:Y:S04]  /*14660*/  LDL.LU R6, [R1+0x24] ;  /* 0x0000240001067983 */ /* 0x001f680000300800 */
[----:B-1----:R-:W5:Y:S04]  /*14670*/  LDL.LU R5, [R1+0x8] ;  /* 0x0000080001057983 */ /* 0x002f680000300800 */
[----:B---3--:R-:W3:Y:S04]  /*14680*/  LDL.LU R12, [R1+0x4] ;  /* 0x00000400010c7983 */ /* 0x008ee80000300800 */
[----:B----4-:R0:W-:Y:S04]  /*14690*/  STS.U8 [R4+UR5+0x1100], R17 ;  /* 0x0011001104007988 */ /* 0x0101e80008000005 */
[----:B--2---:R1:W-:Y:S04]  /*146a0*/  STS.U8 [R4+UR5+0x1140], R16 ;  /* 0x0011401004007988 */ /* 0x0043e80008000005 */
[----:B------:R2:W-:Y:S04]  /*146b0*/  STS.U8 [R4+UR5+0x1340], R18 ;  /* 0x0013401204007988 */ /* 0x0005e80008000005 */
[----:B------:R4:W-:Y:S04]  /*146c0*/  STS.U8 [R4+UR5+0x1300], R20 ;  /* 0x0013001404007988 */ /* 0x0009e80008000005 */
[----:B------:R4:W-:Y:S04]  /*146d0*/  STS.U8 [R4+UR5+0x1500], R22 ;  /* 0x0015001604007988 */ /* 0x0009e80008000005 */
[----:B------:R4:W-:Y:S04]  /*146e0*/  STS.U8 [R4+UR5+0x1540], R26 ;  /* 0x0015401a04007988 */ /* 0x0009e80008000005 */
[----:B0-----:R-:W3:Y:S04]  /*146f0*/  LDL.LU R17, [R1+0x27c] ;  /* 0x00027c0001117983 */ /* 0x001ee80000300800 */
[----:B-1----:R-:W3:Y:S04]  /*14700*/  LDL.LU R16, [R1+0x278] ;  /* 0x0002780001107983 */ /* 0x002ee80000300800 */
[----:B--2---:R-:W2:Y:S04]  /*14710*/  LDL.LU R18, [R1+0x258] ;  /* 0x0002580001127983 */ /* 0x004ea80000300800 */
[----:B----4-:R-:W4:Y:S04]  /*14720*/  LDL.LU R20, [R1+0x254] ;  /* 0x0002540001147983 */ /* 0x010f280000300800 */
[----:B------:R-:W4:Y:S04]  /*14730*/  LDL.LU R22, [R1+0x238] ;  /* 0x0002380001167983 */ /* 0x000f280000300800 */
[----:B------:R-:W4:Y:S04]  /*14740*/  LDL.LU R26, [R1+0x230] ;  /* 0x00023000011a7983 */ /* 0x000f280000300800 */
        /* <DEDUP_REMOVED lines=11> */
[----:B------:R-:W5:Y:S04]  /*14800*/  LDL.LU R10, [R1+0xe8] ;  /* 0x0000e800010a7983 */ /* 0x000f680000300800 */
[----:B------:R-:W5:Y:S04]  /*14810*/  LDL.LU R11, [R1+0xe4] ;  /* 0x0000e400010b7983 */ /* 0x000f680000300800 */
[----:B------:R-:W5:Y:S04]  /*14820*/  LDL.LU R9, [R1+0xc8] ;  /* 0x0000c80001097983 */ /* 0x000f680000300800 */
[----:B------:R0:W-:Y:S04]  /*14830*/  STS.U8 [R4+UR5+0x1740], R27 ;  /* 0x0017401b04007988 */ /* 0x0001e80008000005 */
[----:B0-----:R-:W5:Y:S04]  /*14840*/  LDL.LU R27, [R1+0xc4] ;  /* 0x0000c400011b7983 */ /* 0x001f680000300800 */
[----:B------:R0:W-:Y:S04]  /*14850*/  STS.U8 [R4+UR5+0x1700], R6 ;  /* 0x0017000604007988 */ /* 0x0001e80008000005 */
[----:B------:R1:W-:Y:S04]  /*14860*/  STS.U8 [R4+UR5+0x1900], R5 ;  /* 0x0019000504007988 */ /* 0x0003e80008000005 */
[----:B---3--:R3:W-:Y:S04]  /*14870*/  STS.U8 [R4+UR5+0x1940], R12 ;  /* 0x0019400c04007988 */ /* 0x0087e80008000005 */
[----:B0-----:R-:W2:Y:S04]  /*14880*/  LDL.LU R6, [R1+0xe18] ;  /* 0x000e180001067983 */ /* 0x001ea80000300800 */
[----:B-1----:R-:W4:Y:S04]  /*14890*/  LDL.LU R5, [R1+0xe14] ;  /* 0x000e140001057983 */ /* 0x002f280000300800 */
[----:B---3--:R-:W3:Y:S04]  /*148a0*/  LDL.LU R12, [R1+0xe10] ;  /* 0x000e1000010c7983 */ /* 0x008ee80000300800 */
[----:B------:R-:W-:Y:S04]  /*148b0*/  STS.U8 [R4+UR5+0x1d40], R2 ;  /* 0x001d400204007988 */ /* 0x000fe80008000005 */
[----:B------:R-:W-:Y:S04]  /*148c0*/  STS.U8 [R4+UR5+0x1f40], R0 ;  /* 0x001f400004007988 */ /* 0x000fe80008000005 */
[----:B------:R-:W-:Y:S04]  /*148d0*/  STS.U8 [R4+UR5+0x1f00], R3 ;  /* 0x001f000304007988 */ /* 0x000fe80008000005 */
[----:B--2---:R-:W-:Y:S04]  /*148e0*/  STS.U8 [R4+UR5+0x1d00], R6 ;  /* 0x001d000604007988 */ /* 0x004fe80008000005 */
[----:B---3--:R0:W-:Y:S04]  /*148f0*/  STS.U8 [R4+UR5+0x1b40], R12 ;  /* 0x001b400c04007988 */ /* 0x0081e80008000005 */
[----:B----4-:R1:W-:Y:S04]  /*14900*/  STS.U8 [R4+UR5+0x1b00], R5 ;  /* 0x001b000504007988 */ /* 0x0103e80008000005 */
[----:B0-----:R-:W2:Y:S04]  /*14910*/  LDL.LU R12, [R1+0x184] ;  /* 0x00018400010c7983 */ /* 0x001ea80000300800 */
[----:B------:R-:W3:Y:S04]  /*14920*/  LDL.LU R6, [R1+0x18c] ;  /* 0x00018c0001067983 */ /* 0x000ee80000300800 */
[----:B------:R-:W4:Y:S04]  /*14930*/  LDL.LU R2, [R1+0x1cc] ;  /* 0x0001cc0001027983 */ /* 0x000f280000300800 */
[----:B------:R-:W2:Y:S04]  /*14940*/  LDL.LU R0, [R1+0x1f0] ;  /* 0x0001f00001007983 */ /* 0x000ea80000300800 */
[----:B------:R-:W3:Y:S04]  /*14950*/  LDL.LU R3, [R1+0x210] ;  /* 0x0002100001037983 */ /* 0x000ee80000300800 */
[----:B-1----:R-:W4:Y:S01]  /*14960*/  LDL.LU R4, [R1+0x20c] ;  /* 0x00020c0001047983 */ /* 0x002f220000300800 */
[----:B------:R-:W0:Y:S02]  /*14970*/  S2R R5, SR_TID.X ;  /* 0x0000000000057919 */ /* 0x000e240000002100 */
        /* <DEDUP_REMOVED lines=8> */
[----:B0-----:R-:W4:Y:S04]  /*14a00*/  LDL.LU R17, [R1+0xe0c] ;  /* 0x000e0c0001117983 */ /* 0x001f280000300800 */
[----:B-1----:R-:W4:Y:S04]  /*14a10*/  LDL.LU R16, [R1+0xe08] ;  /* 0x000e080001107983 */ /* 0x002f280000300800 */
[----:B-----5:R-:W5:Y:S04]  /*14a20*/  LDL.LU R18, [R1+0xe04] ;  /* 0x000e040001127983 */ /* 0x020f680000300800 */
[----:B------:R-:W5:Y:S04]  /*14a30*/  LDL.LU R20, [R1+0xe00] ;  /* 0x000e000001147983 */ /* 0x000f680000300800 */
[----:B------:R-:W5:Y:S04]  /*14a40*/  LDL.LU R22, [R1+0xdfc] ;  /* 0x000dfc0001167983 */ /* 0x000f680000300800 */
[----:B------:R-:W5:Y:S04]  /*14a50*/  LDL.LU R26, [R1+0xdf8] ;  /* 0x000df800011a7983 */ /* 0x000f680000300800 */
[----:B------:R0:W-:Y:S04]  /*14a60*/  STS.U8 [R5+UR5+0xf80], R15 ;  /* 0x000f800f05007988 */ /* 0x0001e80008000005 */
[----:B------:R-:W-:Y:S04]  /*14a70*/  STS.U8 [R5+UR5+0xfc0], R8 ;  /* 0x000fc00805007988 */ /* 0x000fe80008000005 */
[----:B------:R-:W-:Y:S04]  /*14a80*/  STS.U8 [R5+UR5+0x1180], R10 ;  /* 0x0011800a05007988 */ /* 0x000fe80008000005 */
[----:B------:R-:W-:Y:S04]  /*14a90*/  STS.U8 [R5+UR5+0x11c0], R11 ;  /* 0x0011c00b05007988 */ /* 0x000fe80008000005 */
[----:B0-----:R-:W5:Y:S04]  /*14aa0*/  LDL.LU R15, [R1+0x298] ;  /* 0x00029800010f7983 */ /* 0x001f680000300800 */
[----:B------:R-:W-:Y:S04]  /*14ab0*/  STS.U8 [R5+UR5+0x13c0], R9 ;  /* 0x0013c00905007988 */ /* 0x000fe80008000005 */
[----:B--2---:R0:W-:Y:S04]  /*14ac0*/  STS.U8 [R5+UR5+0x980], R0 ;  /* 0x0009800005007988 */ /* 0x0041e80008000005 */
[----:B---3--:R1:W-:Y:S04]  /*14ad0*/  STS.U8 [R5+UR5+0x7c0], R3 ;  /* 0x0007c00305007988 */ /* 0x0083e80008000005 */
[----:B----4-:R2:W-:Y:S04]  /*14ae0*/  STS.U8 [R5+UR5+0x780], R4 ;  /* 0x0007800405007988 */ /* 0x0105e80008000005 */
[----:B------:R3:W-:Y:S04]  /*14af0*/  STS.U8 [R5+UR5+0x9c0], R2 ;  /* 0x0009c00205007988 */ /* 0x0007e80008000005 */
[----:B------:R4:W-:Y:S04]  /*14b00*/  STS.U8 [R5+UR5+0xbc0], R6 ;  /* 0x000bc00605007988 */ /* 0x0009e80008000005 */
[----:B0-----:R-:W5:Y:S04]  /*14b10*/  LDL.LU R0, [R1+0x4c] ;  /* 0x00004c0001007983 */ /* 0x001f680000300800 */
[----:B-1----:R-:W5:Y:S04]  /*14b20*/  LDL.LU R3, [R1+0x48] ;  /* 0x0000480001037983 */ /* 0x002f680000300800 */
[----:B--2---:R-:W2:Y:S04]  /*14b30*/  LDL.LU R4, [R1+0x44] ;  /* 0x0000440001047983 */ /* 0x004ea80000300800 */
[----:B---3--:R-:W3:Y:S04]  /*14b40*/  LDL.LU R2, [R1+0x38] ;  /* 0x0000380001027983 */ /* 0x008ee80000300800 */
[----:B----4-:R-:W4:Y:S04]  /*14b50*/  LDL.LU R6, [R1+0x34] ;  /* 0x0000340001067983 */ /* 0x010f280000300800 */
[----:B------:R-:W5:Y:S04]  /*14b60*/  LDL.LU R8, [R1+0x2c] ;  /* 0x00002c0001087983 */ /* 0x000f680000300800 */
[----:B------:R-:W2:Y:S04]  /*14b70*/  LDL.LU R10, [R1+0x28] ;  /* 0x00002800010a7983 */ /* 0x000ea80000300800 */
[----:B------:R-:W2:Y:S04]  /*14b80*/  LDL.LU R11, [R1+0x20] ;  /* 0x00002000010b7983 */ /* 0x000ea80000300800 */
[----:B------:R-:W5:Y:S04]  /*14b90*/  LDL.LU R9, [R1+0x18] ;  /* 0x0000180001097983 */ /* 0x000f680000300800 */
        /* <DEDUP_REMOVED lines=9> */
[----:B--2---:R0:W-:Y:S04]  /*14c30*/  STL.64 [R1+0xde0], R10 ;  /* 0x000de00a01007387 */ /* 0x0041e80000100a00 */
[----:B0-----:R-:W2:Y:S04]  /*14c40*/  LDL R11, [R1+0xb0] ;  /* 0x0000b000010b7983 */ /* 0x001ea80000100800 */
[----:B-----5:R-:W-:Y:S04]  /*14c50*/  STL.64 [R1+0xdd8], R8 ;  /* 0x000dd80801007387 */ /* 0x020fe80000100a00 */
[----:B------:R-:W4:Y:S04]  /*14c60*/  LDL.LU R7, [R1+0xbc] ;  /* 0x0000bc0001077983 */ /* 0x000f280000300800 */
[----:B------:R0:W-:Y:S04]  /*14c70*/  STS.U8 [R5+UR5+0x1580], R26 ;  /* 0x0015801a05007988 */ /* 0x0001e80008000005 */
[----:B------:R1:W-:Y:S04]  /*14c80*/  STS.U8 [R5+UR5+0x15c0], R22 ;  /* 0x0015c01605007988 */ /* 0x0003e80008000005 */
[----:B------:R-:W-:Y:S04]  /*14c90*/  STS.U8 [R5+UR5+0x17c0], R20 ;  /* 0x0017c01405007988 */ /* 0x000fe80008000005 */
[----:B------:R-:W-:Y:S04]  /*14ca0*/  STS.U8 [R5+UR5+0x1780], R18 ;  /* 0x0017801205007988 */ /* 0x000fe80008000005 */
[----:B------:R-:W-:Y:S04]  /*14cb0*/  STS.U8 [R5+UR5+0x1980], R16 ;  /* 0x0019801005007988 */ /* 0x000fe80008000005 */
[----:B------:R-:W-:Y:S04]  /*14cc0*/  STS.U8 [R5+UR5+0x19c0], R17 ;  /* 0x0019c01105007988 */ /* 0x000fe80008000005 */
[----:B------:R-:W-:Y:S01]  /*14cd0*/  STS.U8 [R5+UR5+0x1fc0], R15 ;  /* 0x001fc00f05007988 */ /* 0x000fe20008000005 */
[----:B------:R-:W-:Y:S06]  /*14ce0*/  BAR.SYNC.DEFER_BLOCKING 0x0 ;  /* 0x0000000000007b1d */ /* 0x000fec0000010000 */
[----:B------:R-:W5:Y:S04]  /*14cf0*/  LDL.LU R27, [R1+0xb8] ;  /* 0x0000b800011b7983 */ /* 0x000f680000300800 */
[----:B0-----:R-:W5:Y:S04]  /*14d00*/  LDL.LU R26, [R1+0xb4] ;  /* 0x0000b400011a7983 */ /* 0x001f680000300800 */
[----:B-1----:R-:W5:Y:S04]  /*14d10*/  LDL.LU R22, [R1+0x54] ;  /* 0x0000540001167983 */ /* 0x002f680000300800 */
[----:B--2---:R-:W0:Y:S04]  /*14d20*/  LDSM.16.M88.4 R16, [R11+UR5] ;  /* 0x000000050b10783b */ /* 0x004e280008000200 */
[----:B----4-:R-:W-:Y:S04]  /*14d30*/  STL.64 [R1+0xdf0], R6 ;  /* 0x000df00601007387 */ /* 0x010fe80000100a00 */
[----:B------:R-:W-:Y:S04]  /*14d40*/  STL [R1+0xde8], R4 ;  /* 0x000de80401007387 */ /* 0x000fe80000100800 */
[----:B------:R-:W1:Y:S04]  /*14d50*/  LDSM.16.M88.4 R4, [R11+UR5+0x800] ;  /* 0x000800050b04783b */ /* 0x000e680008000200 */
[----:B0-----:R0:W-:Y:S04]  /*14d60*/  STL.64 [R1+0x70], R16 ;  /* 0x0000701001007387 */ /* 0x0011e80000100a00 */
[----:B------:R-:W-:Y:S01]  /*14d70*/  STL.64 [R1+0x78], R18 ;  /* 0x0000781201007387 */ /* 0x000fe20000100a00 */
[----:B------:R-:W-:-:S03]  /*14d80*/  IMAD.MOV.U32 R12, RZ, RZ, R16 ;  /* 0x000000ffff0c7224 */ /* 0x000fc600078e0010 */
[----:B-1----:R-:W-:Y:S04]  /*14d90*/  STL.64 [R1+0x80], R4 ;  /* 0x0000800401007387 */ /* 0x002fe80000100a00 */
[----:B------:R-:W-:Y:S01]  /*14da0*/  STL.64 [R1+0x88], R6 ;  /* 0x0000880601007387 */ /* 0x000fe20000100a00 */
[----:B------:R-:W-:Y:S02]  /*14db0*/  IMAD.MOV.U32 R15, RZ, RZ, R5 ;  /* 0x000000ffff0f7224 */ /* 0x000fe400078e0005 */
[----:B0-----:R-:W-:Y:S02]  /*14dc0*/  IMAD.MOV.U32 R16, RZ, RZ, R4 ;  /* 0x000000ffff107224 */ /* 0x001fe400078e0004 */
[----:B------:R-:W0:Y:S04]  /*14dd0*/  LDSM.16.M88.4 R4, [R11+UR5+0x1000] ;  /* 0x001000050b04783b */ /* 0x000e280008000200 */
[----:B------:R-:W1:Y:S01]  /*14de0*/  LDSM.16.M88.4 R8, [R11+UR5+0x1800] ;  /* 0x001800050b08783b */ /* 0x000e620008000200 */
[----:B------:R-:W-:-:S03]  /*14df0*/  IMAD.MOV.U32 R13, RZ, RZ, R17 ;  /* 0x000000ffff0d7224 */ /* 0x000fc600078e0011 */
[----:B0-----:R-:W-:Y:S04]  /*14e00*/  STL.64 [R1+0x90], R4 ;  /* 0x0000900401007387 */ /* 0x001fe80000100a00 */
[----:B------:R0:W-:Y:S01]  /*14e10*/  STL.64 [R1+0x98], R6 ;  /* 0x0000980601007387 */ /* 0x0001e20000100a00 */
[----:B------:R-:W-:Y:S02]  /*14e20*/  IMAD.MOV.U32 R20, RZ, RZ, R4 ;  /* 0x000000ffff147224 */ /* 0x000fe400078e0004 */
[----:B-1----:R-:W-:Y:S02]  /*14e30*/  IMAD.MOV.U32 R18, RZ, RZ, R9 ;  /* 0x000000ffff127224 */ /* 0x002fe400078e0009 */
[----:B------:R-:W-:Y:S01]  /*14e40*/  IMAD.MOV.U32 R17, RZ, RZ, R8 ;  /* 0x000000ffff117224 */ /* 0x000fe200078e0008 */
[----:B0-----:R-:W3:Y:S04]  /*14e50*/  LDL.LU.64 R6, [R1+0xdf0] ;  /* 0x000df00001067983 */ /* 0x001ee80000300a00 */
[----:B------:R-:W2:Y:S04]  /*14e60*/  LDL.LU R4, [R1+0xde8] ;  /* 0x000de80001047983 */ /* 0x000ea80000300800 */
[----:B------:R-:W-:Y:S04]  /*14e70*/  STL.64 [R1+0xa0], R8 ;  /* 0x0000a00801007387 */ /* 0x000fe80000100a00 */
[----:B------:R0:W-:Y:S04]  /*14e80*/  STL.64 [R1+0xa8], R10 ;  /* 0x0000a80a01007387 */ /* 0x0001e80000100a00 */
[----:B0-----:R-:W4:Y:S04]  /*14e90*/  LDL.LU.64 R10, [R1+0xde0] ;  /* 0x000de000010a7983 */ /* 0x001f280000300a00 */
[----:B------:R-:W4:Y:S01]  /*14ea0*/  LDL.LU.64 R8, [R1+0xdd8] ;  /* 0x000dd80001087983 */ /* 0x000f220000300a00 */
[----:B------:R-:W-:-:S02]  /*14eb0*/  IMAD.MOV.U32 R21, RZ, RZ, R5 ;  /* 0x000000ffff157224 */ /* 0x000fc400078e0005 */
[----:B--2---:R-:W-:Y:S02]  /*14ec0*/  IMAD R3, R4, 0x100, R3 ;  /* 0x0000010004037824 */ /* 0x004fe400078e0203 */
[----:B---3--:R-:W-:Y:S02]  /*14ed0*/  IMAD R4, R6, 0x100, R2 ;  /* 0x0000010006047824 */ /* 0x008fe400078e0202 */
[----:B------:R-:W-:Y:S02]  /*14ee0*/  IMAD R6, R14, 0x100, R28 ;  /* 0x000001000e067824 */ /* 0x000fe400078e021c */
[----:B-----5:R-:W-:-:S03]  /*14ef0*/  IMAD R7, R27, 0x100, R7 ;  /* 0x000001001b077824 */ /* 0x020fc600078e0207 */
[----:B------:R-:W-:Y:S01]  /*14f00*/  F2FP.F16.E4M3.UNPACK_B R6, R6 ;  /* 0x00000006ff06723e */ /* 0x000fe200020006ff */
[----:B----4-:R-:W-:Y:S01]  /*14f10*/  IMAD R2, R9, 0x100, R11 ;  /* 0x0000010009027824 */ /* 0x010fe200078e020b */
[----:B------:R-:W-:Y:S01]  /*14f20*/  F2FP.F16.E4M3.UNPACK_B R9, R4 ;  /* 0x00000004ff09723e */ /* 0x000fe200020006ff */
[----:B------:R-:W-:-:S03]  /*14f30*/  IMAD R5, R10, 0x100, R8 ;  /* 0x000001000a057824 */ /* 0x000fc600078e0208 */
[----:B------:R-:W-:Y:S01]  /*14f40*/  F2FP.F16.E4M3.UNPACK_B R4, R2 ;  /* 0x00000002ff04723e */ /* 0x000fe200020006ff */
[----:B------:R-:W-:Y:S01]  /*14f50*/  STL.64 [R1+0xdd0], R6 ;  /* 0x000dd00601007387 */ /* 0x000fe20000100a00 */
[----:B------:R-:W-:-:S03]  /*14f60*/  F2FP.F16.E4M3.UNPACK_B R11, R5 ;  /* 0x00000005ff0b723e */ /* 0x000fc600020006ff */
[----:B------:R0:W-:Y:S04]  /*14f70*/  STL [R1+0xdc8], R4 ;  /* 0x000dc80401007387 */ /* 0x0001e80000100800 */
[----:B0-----:R-:W2:Y:S04]  /*14f80*/  LDL.LU.64 R4, [R1+0x1e0] ;  /* 0x0001e00001047983 */ /* 0x001ea80000300a00 */
[----:B------:R-:W2:Y:S01]  /*14f90*/  LDL.LU.64 R6, [R1+0x1e8] ;  /* 0x0001e80001067983 */ /* 0x000ea20000300a00 */
[----:B------:R-:W-:Y:S01]  /*14fa0*/  IMAD R0, R0, 0x100, R22 ;  /* 0x0000010000007824 */ /* 0x000fe200078e0216 */
[----:B------:R-:W-:-:S02]  /*14fb0*/  F2FP.F16.E4M3.UNPACK_B R10, R3 ;  /* 0x00000003ff0a723e */ /* 0x000fc400020006ff */
[----:B------:R-:W-:Y:S02]  /*14fc0*/  F2FP.F16.E4M3.UNPACK_B R12, R12 ;  /* 0x0000000cff0c723e */ /* 0x000fe400020006ff */
[----:B------:R-:W-:Y:S01]  /*14fd0*/  F2FP.F16.E4M3.UNPACK_B R13, R13 ;  /* 0x0000000dff0d723e */ /* 0x000fe200020006ff */
[----:B------:R-:W3:Y:S01]  /*14fe0*/  LDL.LU R24, [R1+0x10c] ;  /* 0x00010c0001187983 */ /* 0x000ee20000300800 */
[----:B------:R-:W-:Y:S01]  /*14ff0*/  F2FP.F16.E4M3.UNPACK_B R8, R0 ;  /* 0x00000000ff08723e */ /* 0x000fe200020006ff */
[----:B------:R-:W-:Y:S02]  /*15000*/  IMAD.MOV.U32 R3, RZ, RZ, R18 ;  /* 0x000000ffff037224 */ /* 0x000fe400078e0012 */
[----:B------:R-:W4:Y:S01]  /*15010*/  LDL.LU R19, [R1+0x108] ;  /* 0x0001080001137983 */ /* 0x000f220000300800 */
[----:B------:R-:W-:-:S03]  /*15020*/  IMAD R0, R29, 0x100, R26 ;  /* 0x000001001d007824 */ /* 0x000fc600078e021a */
[----:B------:R-:W4:Y:S04]  /*15030*/  LDL.LU R18, [R1+0x178] ;  /* 0x0001780001127983 */ /* 0x000f280000300800 */
[----:B------:R-:W5:Y:S04]  /*15040*/  LDL.LU R26, [R1+0x174] ;  /* 0x00017400011a7983 */ /* 0x000f680000300800 */
[----:B------:R-:W5:Y:S04]  /*15050*/  LDL.LU R27, [R1+0x1a8] ;  /* 0x0001a800011b7983 */ /* 0x000f680000300800 */
[----:B------:R-:W5:Y:S04]  /*15060*/  LDL.LU R28, [R1+0x19c] ;  /* 0x00019c00011c7983 */ /* 0x000f680000300800 */
[----:B------:R-:W5:Y:S04]  /*15070*/  LDL.LU R29, [R1+0x1c0] ;  /* 0x0001c000011d7983 */ /* 0x000f680000300800 */
[----:B------:R-:W3:Y:S04]  /*15080*/  LDL.LU R23, [R1+0x1bc] ;  /* 0x0001bc0001177983 */ /* 0x000ee80000300800 */
[----:B------:R-:W3:Y:S01]  /*15090*/  LDL.LU R22, [R1+0x1b8] ;  /* 0x0001b80001167983 */ /* 0x000ee20000300800 */
[----:B------:R-:W-:Y:S01]  /*150a0*/  IMAD.MOV.U32 R2, RZ, RZ, R17 ;  /* 0x000000ffff027224 */ /* 0x000fe200078e0011 */
[----:B------:R-:W-:Y:S01]  /*150b0*/  F2FP.F16.E4M3.UNPACK_B R17, R15 ;  /* 0x0000000fff11723e */ /* 0x000fe200020006ff */
[----:B--2---:R-:W-:-:S15]  /*150c0*/  HMMA.16816.F32 R4, R8, R12, R4 ;  /* 0x0000000c0804723c */ /* 0x004fde0000001804 */
[----:B------:R-:W-:-:S08]  /*150d0*/  NOP ;  /* 0x0000000000007918 */ /* 0x000fd00000000000 */
[----:B------:R-:W-:Y:S04]  /*150e0*/  STL.64 [R1], R4 ;  /* 0x0000000401007387 */ /* 0x000fe80000100a00 */
[----:B------:R0:W-:Y:S01]  /*150f0*/  STL [R1+0x8], R6 ;  /* 0x0000080601007387 */ /* 0x0001e20000100800 */
[----:B------:R-:W-:-:S03]  /*15100*/  IMAD.MOV.U32 R25, RZ, RZ, R7 ;  /* 0x000000ffff197224 */ /* 0x000fc600078e0007 */
[----:B0-----:R-:W2:Y:S04]  /*15110*/  LDL.LU.64 R6, [R1+0xdd0] ;  /* 0x000dd00001067983 */ /* 0x001ea80000300a00 */
[----:B------:R-:W5:Y:S04]  /*15120*/  LDL.LU R4, [R1+0xdc8] ;  /* 0x000dc80001047983 */ /* 0x000f680000300800 */
[----:B------:R0:W-:Y:S04]  /*15130*/  STL.64 [R1+0xda0], R12 ;  /* 0x000da00c01007387 */ /* 0x0001e80000100a00 */
[----:B0-----:R-:W4:Y:S04]  /*15140*/  LDL.LU.64 R12, [R1+0x130] ;  /* 0x00013000010c7983 */ /* 0x001f280000300a00 */
[----:B------:R-:W3:Y:S04]  /*15150*/  LDL.LU.64 R14, [R1+0x138] ;  /* 0x00013800010e7983 */ /* 0x000ee80000300a00 */
[----:B---3--:R-:W-:Y:S04]  /*15160*/  STL.64 [R1+0xdb0], R14 ;  /* 0x000db00e01007387 */ /* 0x008fe80000100a00 */
[----:B----4-:R0:W-:Y:S04]  /*15170*/  STL.64 [R1+0xda8], R12 ;  /* 0x000da80c01007387 */ /* 0x0101e80000100a00 */
[----:B0-----:R-:W3:Y:S04]  /*15180*/  LDL.LU.64 R12, [R1+0x140] ;  /* 0x00014000010c7983 */ /* 0x001ee80000300a00 */
[----:B------:R-:W4:Y:S01]  /*15190*/  LDL.LU.64 R14, [R1+0x148] ;  /* 0x00014800010e7983 */ /* 0x000f220000300a00 */
[----:B------:R-:W-:-:S03]  /*151a0*/  F2FP.F16.E4M3.UNPACK_B R16, R16 ;  /* 0x00000010ff10723e */ /* 0x000fc600020006ff */
[----:B----4-:R-:W-:Y:S04]  /*151b0*/  STL.64 [R1+0xdc0], R14 ;  /* 0x000dc00e01007387 */ /* 0x010fe80000100a00 */
[----:B---3--:R0:W-:Y:S04]  /*151c0*/  STL.64 [R1+0xdb8], R12 ;  /* 0x000db80c01007387 */ /* 0x0081e80000100a00 */
[----:B0-----:R-:W3:Y:S04]  /*151d0*/  LDL.LU.64 R12, [R1+0x150] ;  /* 0x00015000010c7983 */ /* 0x001ee80000300a00 */
[----:B------:R-:W3:Y:S04]  /*151e0*/  LDL.LU.64 R14, [R1+0x158] ;  /* 0x00015800010e7983 */ /* 0x000ee80000300a00 */
[----:B------:R-:W-:Y:S01]  /*151f0*/  STL [R1+0xd78], R25 ;  /* 0x000d781901007387 */ /* 0x000fe20000100800 */
[----:B------:R-:W-:-:S03]  /*15200*/  F2FP.F16.E4M3.UNPACK_B R5, R0 ;  /* 0x00000000ff05723e */ /* 0x000fc600020006ff */
[----:B------:R-:W4:Y:S01]  /*15210*/  LDL.LU R0, [R1+0x188] ;  /* 0x0001880001007983 */ /* 0x000f220000300800 */
[----:B---3--:R-:W-:-:S15]  /*15220*/  HMMA.16816.F32 R12, R8, R16, R12 ;  /* 0x00000010080c723c */ /* 0x008fde000000180c */
[----:B------:R-:W-:-:S08]  /*15230*/  NOP ;  /* 0x0000000000007918 */ /* 0x000fd00000000000 */
[----:B------:R-:W-:Y:S04]  /*15240*/  STL.64 [R1+0x40], R12 ;  /* 0x0000400c01007387 */ /* 0x000fe80000100a00 */
[----:B------:R0:W-:Y:S04]  /*15250*/  STL.64 [R1+0x48], R14 ;  /* 0x0000480e01007387 */ /* 0x0001e80000100a00 */
[----:B0-----:R-:W3:Y:S04]  /*15260*/  LDL.LU.64 R14, [R1+0xdc0] ;  /* 0x000dc000010e7983 */ /* 0x001ee80000300a00 */
[----:B------:R-:W3:Y:S01]  /*15270*/  LDL.LU.64 R12, [R1+0xdb8] ;  /* 0x000db800010c7983 */ /* 0x000ee20000300a00 */
[----:B------:R-:W-:-:S02]  /*15280*/  F2FP.F16.E4M3.UNPACK_B R20, R20 ;  /* 0x00000014ff14723e */ /* 0x000fc400020006ff */
[----:B------:R-:W-:Y:S01]  /*15290*/  F2FP.F16.E4M3.UNPACK_B R21, R21 ;  /* 0x00000015ff15723e */ /* 0x000fe200020006ff */
[----:B------:R-:W-:Y:S04]  /*152a0*/  STL.64 [R1+0xd98], R18 ;  /* 0x000d981201007387 */ /* 0x000fe80000100a00 */
[----:B------:R0:W-:Y:S04]  /*152b0*/  STL.64 [R1+0xd90], R16 ;  /* 0x000d901001007387 */ /* 0x0001e80000100a00 */
[----:B0-----:R-:W5:Y:S04]  /*152c0*/  LDL.LU.64 R16, [R1+0x110] ;  /* 0x0001100001107983 */ /* 0x001f680000300a00 */
[----:B------:R-:W5:Y:S01]  /*152d0*/  LDL.LU.64 R18, [R1+0x118] ;  /* 0x0001180001127983 */ /* 0x000f620000300a00 */
[----:B---3--:R-:W-:-:S15]  /*152e0*/  HMMA.16816.F32 R12, R8, R20, R12 ;  /* 0x00000014080c723c */ /* 0x008fde000000180c */
[----:B------:R-:W-:-:S08]  /*152f0*/  NOP ;  /* 0x0000000000007918 */ /* 0x000fd00000000000 */
[----:B------:R-:W-:Y:S04]  /*15300*/  STL.64 [R1+0x30], R12 ;  /* 0x0000300c01007387 */ /* 0x000fe80000100a00 */
[----:B------:R0:W-:Y:S01]  /*15310*/  STL [R1+0x38], R14 ;  /* 0x0000380e01007387 */ /* 0x0001e20000100800 */
[----:B------:R-:W-:-:S03]  /*15320*/  IMAD.MOV.U32 R25, RZ, RZ, R15 ;  /* 0x000000ffff197224 */ /* 0x000fc600078e000f */
[----:B0-----:R-:W3:Y:S04]  /*15330*/  LDL.LU.64 R14, [R1+0xdb0] ;  /* 0x000db000010e7983 */ /* 0x001ee80000300a00 */
[----:B------:R-:W3:Y:S01]  /*15340*/  LDL.LU.64 R12, [R1+0xda8] ;  /* 0x000da800010c7983 */ /* 0x000ee20000300a00 */
[----:B------:R-:W-:Y:S02]  /*15350*/  F2FP.F16.E4M3.UNPACK_B R2, R2 ;  /* 0x00000002ff02723e */ /* 0x000fe400020006ff */
[----:B------:R-:W-:Y:S01]  /*15360*/  F2FP.F16.E4M3.UNPACK_B R3, R3 ;  /* 0x00000003ff03723e */ /* 0x000fe200020006ff */
[----:B------:R-:W-:Y:S04]  /*15370*/  STL.64 [R1+0xd88], R22 ;  /* 0x000d881601007387 */ /* 0x000fe80000100a00 */
[----:B------:R0:W-:Y:S04]  /*15380*/  STL.64 [R1+0xd80], R20 ;  /* 0x000d801401007387 */ /* 0x0001e80000100a00 */
[----:B0-----:R-:W4:Y:S04]  /*15390*/  LDL.LU.64 R20, [R1+0x120] ;  /* 0x0001200001147983 */ /* 0x001f280000300a00 */
[----:B------:R-:W4:Y:S01]  /*153a0*/  LDL.LU.64 R22, [R1+0x128] ;  /* 0x0001280001167983 */ /* 0x000f220000300a00 */
[----:B---3--:R-:W-:Y:S03]  /*153b0*/  HMMA.16816.F32 R8, R8, R2, R12 ;  /* 0x000000020808723c */ /* 0x008fe6000000180c */
[----:B------:R-:W5:Y:S01]  /*153c0*/  LDL.LU.64 R12, [R1+0xda0] ;  /* 0x000da000010c7983 */ /* 0x000f620000300a00 */
[----:B--2---:R-:W-:-:S15]  /*153d0*/  F2FP.F16.E4M3.UNPACK_B R7, R7 ;  /* 0x00000007ff07723e */ /* 0x004fde00020006ff */
[----:B------:R-:W-:-:S04]  /*153e0*/  NOP ;  /* 0x0000000000007918 */ /* 0x000fc80000000000 */
[----:B------:R-:W-:Y:S04]  /*153f0*/  STL.64 [R1+0xd38], R10 ;  /* 0x000d380a01007387 */ /* 0x000fe80000100a00 */
[----:B------:R0:W-:Y:S04]  /*15400*/  STL.64 [R1+0xd30], R8 ;  /* 0x000d300801007387 */ /* 0x0001e80000100a00 */
[----:B0-----:R-:W2:Y:S04]  /*15410*/  LDL.LU.64 R8, [R1+0x1d0] ;  /* 0x0001d00001087983 */ /* 0x001ea80000300a00 */
[----:B------:R-:W2:Y:S01]  /*15420*/  LDL.LU.64 R10, [R1+0x1d8] ;  /* 0x0001d800010a7983 */ /* 0x000ea20000300a00 */
[----:B-----5:R-:W-:Y:S03]  /*15430*/  HMMA.16816.F32 R12, R4, R12, R16 ;  /* 0x0000000c040c723c */ /* 0x020fe60000001810 */
[----:B------:R-:W3:Y:S04]  /*15440*/  LDL.LU.64 R18, [R1+0xd98] ;  /* 0x000d980001127983 */ /* 0x000ee80000300a00 */
[----:B------:R-:W4:-:S15]  /*15450*/  LDL.LU.64 R16, [R1+0xd90] ;  /* 0x000d900001107983 */ /* 0x000f1e0000300a00 */
[----:B------:R-:W-:-:S01]  /*15460*/  NOP ;  /* 0x0000000000007918 */ /* 0x000fc20000000000 */
[----:B------:R0:W-:Y:S04]  /*15470*/  STL [R1+0xd50], R13 ;  /* 0x000d500d01007387 */ /* 0x0001e80000100800 */
[----:B0-----:R-:W5:Y:S04]  /*15480*/  LDL.LU R13, [R1+0x1c8] ;  /* 0x0001c800010d7983 */ /* 0x001f680000300800 */
[----:B------:R0:W-:Y:S04]  /*15490*/  STL.64 [R1+0xd28], R14 ;  /* 0x000d280e01007387 */ /* 0x0001e80000100a00 */
[----:B0-----:R-:W2:Y:S04]  /*154a0*/  LDL.LU R14, [R1+0x1ac] ;  /* 0x0001ac00010e7983 */ /* 0x001ea80000300800 */
[----:B------:R-:W2:Y:S01]  /*154b0*/  LDL.LU R15, [R1+0x1a4] ;  /* 0x0001a400010f7983 */ /* 0x000ea20000300800 */
[----:B---3--:R-:W-:-:S02]  /*154c0*/  IMAD R24, R19, 0x100, R24 ;  /* 0x0000010013187824 */ /* 0x008fc400078e0218 */
[----:B------:R-:W-:Y:S02]  /*154d0*/  IMAD R26, R26, 0x100, R18 ;  /* 0x000001001a1a7824 */ /* 0x000fe400078e0212 */
[----:B----4-:R-:W-:Y:S01]  /*154e0*/  HMMA.16816.F32 R16, R4, R16, R20 ;  /* 0x000000100410723c */ /* 0x010fe20000001814 */
[----:B------:R-:W3:Y:S04]  /*154f0*/  LDL.LU.64 R22, [R1+0xd88] ;  /* 0x000d880001167983 */ /* 0x000ee80000300a00 */
[----:B------:R-:W2:-:S15]  /*15500*/  LDL.LU.64 R20, [R1+0xd80] ;  /* 0x000d800001147983 */ /* 0x000e9e0000300a00 */
[----:B------:R-:W-:-:S03]  /*15510*/  NOP ;  /* 0x0000000000007918 */ /* 0x000fc60000000000 */
[----:B------:R0:W-:Y:S01]  /*15520*/  STL [R1+0xd18], R17 ;  /* 0x000d181101007387 */ /* 0x0001e20000100800 */
[----:B-----5:R-:W-:-:S03]  /*15530*/  IMAD R29, R29, 0x100, R13 ;  /* 0x000001001d1d7824 */ /* 0x020fc600078e020d */
[----:B0-----:R-:W4:Y:S04]  /*15540*/  LDL.LU R17, [R1+0x190] ;  /* 0x0001900001117983 */ /* 0x001f280000300800 */
[----:B------:R-:W-:Y:S04]  /*15550*/  STL [R1+0xd10], R18 ;  /* 0x000d101201007387 */ /* 0x000fe80000100800 */
[----:B------:R0:W-:Y:S01]  /*15560*/  STL [R1+0xd0c], R19 ;  /* 0x000d0c1301007387 */ /* 0x0001e20000100800 */
[----:B---3--:R-:W-:Y:S02]  /*15570*/  IMAD R13, R22, 0x100, R23 ;  /* 0x00000100160d7824 */ /* 0x008fe400078e0217 */
[----:B--2---:R-:W-:Y:S01]  /*15580*/  HMMA.16816.F32 R20, R4, R20, R8 ;  /* 0x000000140414723c */ /* 0x004fe20000001808 */
[----:B------:R-:W2:Y:S04]  /*15590*/  LDL.LU R8, [R1+0x30] ;  /* 0x0000300001087983 */ /* 0x000ea80000300800 */
[----:B------:R-:W2:Y:S04]  /*155a0*/  LDL.LU R9, [R1+0x34] ;  /* 0x0000340001097983 */ /* 0x000ea80000300800 */
[----:B------:R-:W3:Y:S01]  /*155b0*/  LDL.LU R10, [R1+0x38] ;  /* 0x00003800010a7983 */ /* 0x000ee20000300800 */
[----:B------:R-:W-:-:S03]  /*155c0*/  IMAD.MOV.U32 R11, RZ, RZ, R25 ;  /* 0x000000ffff0b7224 */ /* 0x000fc600078e0019 */
[----:B------:R-:W5:Y:S04]  /*155d0*/  LDL.LU R25, [R1+0xd78] ;  /* 0x000d780001197983 */ /* 0x000f680000300800 */
[----:B0-----:R-:W2:Y:S04]  /*155e0*/  LDL.LU R19, [R1+0x234] ;  /* 0x0002340001137983 */ /* 0x001ea80000300800 */
[----:B------:R-:W2:Y:S01]  /*155f0*/  LDL.LU R18, [R1+0x22c] ;  /* 0x00022c0001127983 */ /* 0x000ea20000300800 */
[----:B----4-:R-:W-:-:S03]  /*15600*/  IMAD R0, R0, 0x100, R17 ;  /* 0x0000010000007824 */ /* 0x010fc600078e0211 */
[----:B--2---:R-:W-:Y:S04]  /*15610*/  STL.64 [R1+0xd70], R18 ;  /* 0x000d701201007387 */ /* 0x004fe80000100a00 */
[----:B------:R0:W-:Y:S04]  /*15620*/  STL [R1+0xd68], R16 ;  /* 0x000d681001007387 */ /* 0x0001e80000100800 */
[----:B0-----:R-:W2:Y:S04]  /*15630*/  LDL.LU.64 R16, [R1+0x160] ;  /* 0x0001600001107983 */ /* 0x001ea80000300a00 */
[----:B------:R-:W2:Y:S04]  /*15640*/  LDL.LU.64 R18, [R1+0x168] ;  /* 0x0001680001127983 */ /* 0x000ea80000300a00 */
[----:B---3--:R-:W-:Y:S04]  /*15650*/  STL.64 [R1+0xd48], R10 ;  /* 0x000d480a01007387 */ /* 0x008fe80000100a00 */
[----:B------:R0:W-:Y:S04]  /*15660*/  STL.64 [R1+0xd40], R8 ;  /* 0x000d400801007387 */ /* 0x0001e80000100a00 */
[----:B0-----:R-:W3:Y:S04]  /*15670*/  LDL.LU R8, [R1+0x40] ;  /* 0x0000400001087983 */ /* 0x001ee80000300800 */
[----:B------:R-:W3:Y:S04]  /*15680*/  LDL.LU R9, [R1+0x44] ;  /* 0x0000440001097983 */ /* 0x000ee80000300800 */
[----:B------:R-:W4:Y:S04]  /*15690*/  LDL.LU R10, [R1+0x48] ;  /* 0x00004800010a7983 */ /* 0x000f280000300800 */
[----:B------:R-:W4:Y:S01]  /*156a0*/  LDL.LU R11, [R1+0x4c] ;  /* 0x00004c00010b7983 */ /* 0x000f220000300800 */
[----:B------:R-:W-:-:S02]  /*156b0*/  IMAD R27, R27, 0x100, R14 ;  /* 0x000001001b1b7824 */ /* 0x000fc400078e020e */
[----:B------:R-:W-:Y:S01]  /*156c0*/  IMAD R28, R28, 0x100, R15 ;  /* 0x000001001c1c7824 */ /* 0x000fe200078e020f */
[----:B--2---:R-:W-:Y:S01]  /*156d0*/  HMMA.16816.F32 R4, R4, R2, R16 ;  /* 0x000000020404723c */ /* 0x004fe20000001810 */
[----:B----4-:R-:W-:Y:S04]  /*156e0*/  STL.64 [R1+0xd60], R10 ;  /* 0x000d600a01007387 */ /* 0x010fe80000100a00 */
[----:B---3--:R0:W-:Y:S04]  /*156f0*/  STL.64 [R1+0xd58], R8 ;  /* 0x000d580801007387 */ /* 0x0081e80000100a00 */
[----:B0-----:R-:W2:Y:S04]  /*15700*/  LDL.LU R8, [R1] ;  /* 0x0000000001087983 */ /* 0x001ea80000300800 */
[----:B------:R-:W2:Y:S04]  /*15710*/  LDL.LU R9, [R1+0x4] ;  /* 0x0000040001097983 */ /* 0x000ea80000300800 */
[----:B------:R-:W2:Y:S04]  /*15720*/  LDL.LU R10, [R1+0x8] ;  /* 0x00000800010a7983 */ /* 0x000ea80000300800 */
[----:B------:R-:W3:Y:S04]  /*15730*/  LDL.LU R14, [R1+0xa0] ;  /* 0x0000a000010e7983 */ /* 0x000ee80000300800 */
[----:B------:R-:W4:Y:S04]  /*15740*/  LDL.LU R15, [R1+0xa4] ;  /* 0x0000a400010f7983 */ /* 0x000f280000300800 */
[----:B------:R0:W-:Y:S04]  /*15750*/  STL [R1+0xd14], R20 ;  /* 0x000d141401007387 */ /* 0x0001e80000100800 */
[----:B0-----:R-:W2:Y:S04]  /*15760*/  LDL.LU R20, [R1+0x74] ;  /* 0x0000740001147983 */ /* 0x001ea80000300800 */
[----:B------:R0:W-:Y:S04]  /*15770*/  STL [R1+0xd08], R21 ;  /* 0x000d081501007387 */ /* 0x0001e80000100800 */
[----:B0-----:R-:W3:Y:S04]  /*15780*/  LDL.LU R21, [R1+0x84] ;  /* 0x0000840001157983 */ /* 0x001ee80000300800 */
[----:B------:R0:W-:Y:S04]  /*15790*/  STL [R1+0xd04], R22 ;  /* 0x000d041601007387 */ /* 0x0001e80000100800 */
[----:B0-----:R-:W4:Y:S04]  /*157a0*/  LDL.LU R22, [R1+0x80] ;  /* 0x0000800001167983 */ /* 0x001f280000300800 */
[----:B------:R0:W-:Y:S04]  /*157b0*/  STL [R1+0xd00], R23 ;  /* 0x000d001701007387 */ /* 0x0001e80000100800 */
[----:B0-----:R-:W3:Y:S04]  /*157c0*/  LDL.LU R23, [R1+0x70] ;  /* 0x0000700001177983 */ /* 0x001ee80000300800 */
[----:B------:R-:W4:Y:S04]  /*157d0*/  LDL.LU.64 R18, [R1+0xd70] ;  /* 0x000d700001127983 */ /* 0x000f280000300a00 */
[----:B------:R-:W4:Y:S01]  /*157e0*/  LDL.LU R16, [R1+0xd68] ;  /* 0x000d680001107983 */ /* 0x000f220000300800 */
[----:B-----5:R-:W-:Y:S01]  /*157f0*/  IMAD.MOV.U32 R11, RZ, RZ, R25 ;  /* 0x000000ffff0b7224 */ /* 0x020fe200078e0019 */
[----:B------:R-:W-:Y:S01]  /*15800*/  F2FP.F16.E4M3.UNPACK_B R25, R0 ;  /* 0x00000000ff19723e */ /* 0x000fe200020006ff */
[----:B------:R-:W-:Y:S01]  /*15810*/  IMAD.MOV.U32 R17, RZ, RZ, R4 ;  /* 0x000000ffff117224 */ /* 0x000fe200078e0004 */
[----:B------:R-:W-:Y:S04]  /*15820*/  STL [R1+0x24], R5 ;  /* 0x0000240501007387 */ /* 0x000fe80000100800 */
[----:B------:R0:W-:Y:S01]  /*15830*/  STL [R1+0x28], R6 ;  /* 0x0000280601007387 */ /* 0x0001e20000100800 */
[----:B------:R-:W-:-:S02]  /*15840*/  F2FP.F16.E4M3.UNPACK_B R24, R24 ;  /* 0x00000018ff18723e */ /* 0x000fc400020006ff */
[----:B------:R-:W-:Y:S02]  /*15850*/  F2FP.F16.E4M3.UNPACK_B R26, R26 ;  /* 0x0000001aff1a723e */ /* 0x000fe400020006ff */
[----:B------:R-:W-:Y:S02]  /*15860*/  F2FP.F16.E4M3.UNPACK_B R27, R27 ;  /* 0x0000001bff1b723e */ /* 0x000fe400020006ff */
[----:B------:R-:W-:Y:S02]  /*15870*/  F2FP.F16.E4M3.UNPACK_B R4, R28 ;  /* 0x0000001cff04723e */ /* 0x000fe400020006ff */
[----:B0-----:R-:W-:Y:S02]  /*15880*/  F2FP.F16.E4M3.UNPACK_B R6, R29 ;  /* 0x0000001dff06723e */ /* 0x001fe400020006ff */
[----:B--2---:R-:W-:Y:S01]  /*15890*/  F2FP.F16.E4M3.UNPACK_B R0, R20.H1 ;  /* 0x00000014ff00723e */ /* 0x004fe200030006ff */
[----:B------:R-:W-:Y:S01]  /*158a0*/  IMAD.MOV.U32 R20, RZ, RZ, R7 ;  /* 0x000000ffff147224 */ /* 0x000fe200078e0007 */
[----:B---3--:R-:W-:Y:S01]  /*158b0*/  F2FP.F16.E4M3.UNPACK_B R23, R23.H1 ;  /* 0x00000017ff17723e */ /* 0x008fe200030006ff */
[----:B----4-:R0:W-:Y:S04]  /*158c0*/  STL.64 [R1+0xd20], R16 ;  /* 0x000d201001007387 */ /* 0x0101e80000100a00 */
[----:B0-----:R-:W-:-:S02]  /*158d0*/  IMAD.MOV.U32 R16, RZ, RZ, R23 ;  /* 0x000000ffff107224 */ /* 0x001fc400078e0017 */
[----:B------:R-:W-:-:S07]  /*158e0*/  IMAD.MOV.U32 R17, RZ, RZ, R0 ;  /* 0x000000ffff117224 */ /* 0x000fce00078e0000 */
[----:B------:R-:W-:Y:S01]  /*158f0*/  HMMA.16816.F32 R8, R24, R16, R8 ;  /* 0x000000101808723c */ /* 0x000fe20000001808 */
[----:B------:R-:W-:Y:S02]  /*15900*/  IMAD R7, R18, 0x100, R19 ;  /* 0x0000010012077824 */ /* 0x000fe400078e0213 */
[----:B------:R-:W2:Y:S04]  /*15910*/  LDL.LU R18, [R1+0x2a0] ;  /* 0x0002a00001127983 */ /* 0x000ea80000300800 */
[----:B------:R-:W3:Y:S04]  /*15920*/  LDL.LU R19, [R1+0x2a8] ;  /* 0x0002a80001137983 */ /* 0x000ee80000300800 */
[----:B------:R-:W4:Y:S04]  /*15930*/  LDL.LU R28, [R1+0x90] ;  /* 0x00009000011c7983 */ /* 0x000f280000300800 */
[----:B------:R-:W5:Y:S08]  /*15940*/  LDL.LU R29, [R1+0x94] ;  /* 0x00009400011d7983 */ /* 0x000f700000300800 */
[----:B------:R-:W-:Y:S04]  /*15950*/  STL.64 [R1+0x50], R8 ;  /* 0x0000500801007387 */ /* 0x000fe80000100a00 */
[----:B------:R0:W-:Y:S04]  /*15960*/  STL.64 [R1+0x58], R10 ;  /* 0x0000580a01007387 */ /* 0x0001e80000100a00 */
[----:B0-----:R-:W2:Y:S04]  /*15970*/  LDL.LU.64 R10, [R1+0xd60] ;  /* 0x000d6000010a7983 */ /* 0x001ea80000300a00 */
[----:B------:R-:W2:Y:S01]  /*15980*/  LDL.LU.64 R8, [R1+0xd58] ;  /* 0x000d580001087983 */ /* 0x000ea20000300a00 */
[----:B------:R-:W-:-:S02]  /*15990*/  F2FP.F16.E4M3.UNPACK_B R2, R22.H1 ;  /* 0x00000016ff02723e */ /* 0x000fc400030006ff */
[----:B------:R-:W-:Y:S02]  /*159a0*/  F2FP.F16.E4M3.UNPACK_B R3, R21.H1 ;  /* 0x00000015ff03723e */ /* 0x000fe400030006ff */
[----:B------:R-:W-:Y:S02]  /*159b0*/  F2FP.F16.E4M3.UNPACK_B R5, R13 ;  /* 0x0000000dff05723e */ /* 0x000fe400020006ff */
[----:B------:R-:W3:Y:S04]  /*159c0*/  LDL.LU R13, [R1+0xd50] ;  /* 0x000d5000010d7983 */ /* 0x000ee80000300800 */
[----:B------:R-:W3:Y:S04]  /*159d0*/  LDL.LU R21, [R1+0x2b8] ;  /* 0x0002b80001157983 */ /* 0x000ee80000300800 */
[----:B------:R-:W3:Y:S04]  /*159e0*/  LDL.LU R0, [R1+0x2b4] ;  /* 0x0002b40001007983 */ /* 0x000ee80000300800 */
[----:B------:R-:W3:Y:S04]  /*159f0*/  LDL.LU R22, [R1+0x2d0] ;  /* 0x0002d00001167983 */ /* 0x000ee80000300800 */
[----:B------:R-:W3:Y:S01]  /*15a00*/  LDL.LU R23, [R1+0x2c8] ;  /* 0x0002c80001177983 */ /* 0x000ee20000300800 */
[----:B--2---:R-:W-:-:S15]  /*15a10*/  HMMA.16816.F32 R8, R24, R2, R8 ;  /* 0x000000021808723c */ /* 0x004fde0000001808 */
[----:B------:R-:W-:-:S08]  /*15a20*/  NOP ;  /* 0x0000000000007918 */ /* 0x000fd00000000000 */
[----:B------:R-:W-:Y:S04]  /*15a30*/  STL.64 [R1+0x60], R8 ;  /* 0x0000600801007387 */ /* 0x000fe80000100a00 */
[----:B------:R0:W-:Y:S04]  /*15a40*/  STL.64 [R1+0x68], R10 ;  /* 0x0000680a01007387 */ /* 0x0001e80000100a00 */
[----:B0-----:R-:W2:Y:S04]  /*15a50*/  LDL.LU.64 R10, [R1+0xd48] ;  /* 0x000d4800010a7983 */ /* 0x001ea80000300a00 */
[----:B------:R-:W2:Y:S01]  /*15a60*/  LDL.LU.64 R8, [R1+0xd40] ;  /* 0x000d400001087983 */ /* 0x000ea20000300a00 */
[----:B----4-:R-:W-:-:S02]  /*15a70*/  F2FP.F16.E4M3.UNPACK_B R28, R28.H1 ;  /* 0x0000001cff1c723e */ /* 0x010fc400030006ff */
[----:B-----5:R-:W-:-:S07]  /*15a80*/  F2FP.F16.E4M3.UNPACK_B R29, R29.H1 ;  /* 0x0000001dff1d723e */ /* 0x020fce00030006ff */
[----:B--2---:R-:W-:-:S15]  /*15a90*/  HMMA.16816.F32 R8, R24, R28, R8 ;  /* 0x0000001c1808723c */ /* 0x004fde0000001808 */
[----:B------:R-:W-:-:S08]  /*15aa0*/  NOP ;  /* 0x0000000000007918 */ /* 0x000fd00000000000 */
[----:B------:R-:W-:Y:S04]  /*15ab0*/  STL.64 [R1+0x40], R8 ;  /* 0x0000400801007387 */ /* 0x000fe80000100a00 */
[----:B------:R0:W-:Y:S04]  /*15ac0*/  STL.64 [R1+0x48], R10 ;  /* 0x0000480a01007387 */ /* 0x0001e80000100a00 */
[----:B0-----:R-:W2:Y:S04]  /*15ad0*/  LDL.LU.64 R10, [R1+0xd38] ;  /* 0x000d3800010a7983 */ /* 0x001ea80000300a00 */
[----:B------:R-:W2:Y:S01]  /*15ae0*/  LDL.LU.64 R8, [R1+0xd30] ;  /* 0x000d300001087983 */ /* 0x000ea20000300a00 */
[----:B------:R-:W-:-:S02]  /*15af0*/  F2FP.F16.E4M3.UNPACK_B R14, R14.H1 ;  /* 0x0000000eff0e723e */ /* 0x000fc400030006ff */
[----:B------:R-:W-:-:S07]  /*15b00*/  F2FP.F16.E4M3.UNPACK_B R15, R15.H1 ;  /* 0x0000000fff0f723e */ /* 0x000fce00030006ff */
[----:B--2---:R-:W-:Y:S07]  /*15b10*/  HMMA.16816.F32 R24, R24, R14, R8 ;  /* 0x0000000e1818723c */ /* 0x004fee0000001808 */
[----:B------:R-:W-:Y:S02]  /*15b20*/  IMAD.MOV.U32 R9, RZ, RZ, R14 ;  /* 0x000000ffff097224 */ /* 0x000fe400078e000e */
[----:B------:R-:W-:-:S14]  /*15b30*/  IMAD.MOV.U32 R8, RZ, RZ, R15 ;  /* 0x000000ffff087224 */ /* 0x000fdc00078e000f */
[----:B------:R-:W-:Y:S04]  /*15b40*/  STL.64 [R1+0x30], R24 ;  /* 0x0000301801007387 */ /* 0x000fe80000100a00 */
[----:B------:R0:W-:Y:S04]  /*15b50*/  STL.64 [R1+0x38], R26 ;  /* 0x0000381a01007387 */ /* 0x0001e80000100a00 */
[----:B------:R-:W3:Y:S01]  /*15b60*/  LDL.LU.64 R14, [R1+0xd28] ;  /* 0x000d2800010e7983 */ /* 0x000ee20000300a00 */
[----:B------:R-:W-:Y:S01]  /*15b70*/  F2FP.F16.E4M3.UNPACK_B R7, R7 ;  /* 0x00000007ff07723e */ /* 0x000fe200020006ff */
[----:B0-----:R-:W-:-:S02]  /*15b80*/  IMAD.MOV.U32 R27, RZ, RZ, R8 ;  /* 0x000000ffff1b7224 */ /* 0x001fc400078e0008 */
[----:B------:R-:W-:Y:S01]  /*15b90*/  IMAD.MOV.U32 R26, RZ, RZ, R9 ;  /* 0x000000ffff1a7224 */ /* 0x000fe200078e0009 */
[----:B------:R-:W2:Y:S04]  /*15ba0*/  LDL.LU R8, [R1+0x29c] ;  /* 0x00029c0001087983 */ /* 0x000ea80000300800 */
[----:B------:R-:W4:Y:S04]  /*15bb0*/  LDL.LU R10, [R1+0x2a4] ;  /* 0x0002a400010a7983 */ /* 0x000f280000300800 */
[----:B------:R-:W5:Y:S04]  /*15bc0*/  LDL.LU R9, [R1+0x2ac] ;  /* 0x0002ac0001097983 */ /* 0x000f680000300800 */
[----:B------:R-:W5:Y:S04]  /*15bd0*/  LDL.LU R11, [R1+0x2bc] ;  /* 0x0002bc00010b7983 */ /* 0x000f680000300800 */
[----:B------:R-:W5:Y:S04]  /*15be0*/  LDL.LU R24, [R1+0x2cc] ;  /* 0x0002cc0001187983 */ /* 0x000f680000300800 */
[----:B------:R-:W5:Y:S01]  /*15bf0*/  LDL.LU R25, [R1+0x2c4] ;  /* 0x0002c40001197983 */ /* 0x000f620000300800 */
[----:B---3--:R-:W-:Y:S03]  /*15c00*/  HMMA.16816.F32 R12, R4, R16, R12 ;  /* 0x00000010040c723c */ /* 0x008fe6000000180c */
[----:B------:R-:W3:Y:S01]  /*15c10*/  LDL.LU.64 R16, [R1+0xd20] ;  /* 0x000d200001107983 */ /* 0x000ee20000300a00 */
[----:B--2---:R-:W-:-:S02]  /*15c20*/  IMAD R8, R8, 0x100, R18 ;  /* 0x0000010008087824 */ /* 0x004fc400078e0212 */
[----:B----4-:R-:W-:-:S15]  /*15c30*/  IMAD R10, R10, 0x100, R19 ;  /* 0x000001000a0a7824 */ /* 0x010fde00078e0213 */
[----:B------:R-:W-:-:S02]  /*15c40*/  NOP ;  /* 0x0000000000007918 */ /* 0x000fc40000000000 */
[----:B------:R-:W-:Y:S04]  /*15c50*/  STL.64 [R1], R12 ;  /* 0x0000000c01007387 */ /* 0x000fe80000100a00 */
[----:B------:R0:W-:Y:S02]  /*15c60*/  STL.64 [R1+0x8], R14 ;  /* 0x0000080e01007387 */ /* 0x0001e40000100a00 */
[----:B0-----:R-:W-:Y:S02]  /*15c70*/  IMAD.MOV.U32 R15, RZ, RZ, R20 ;  /* 0x000000ffff0f7224 */ /* 0x001fe400078e0014 */
[----:B---3--:R-:W-:Y:S02]  /*15c80*/  IMAD.MOV.U32 R12, RZ, RZ, R17 ;  /* 0x000000ffff0c7224 */ /* 0x008fe400078e0011 */
[----:B------:R-:W2:Y:S04]  /*15c90*/  LDL.LU R17, [R1+0xd18] ;  /* 0x000d180001117983 */ /* 0x000ea80000300800 */
[----:B------:R-:W3:Y:S04]  /*15ca0*/  LDL.LU R13, [R1+0x24] ;  /* 0x00002400010d7983 */ /* 0x000ee80000300800 */
[----:B------:R-:W3:Y:S04]  /*15cb0*/  LDL.LU R14, [R1+0x28] ;  /* 0x00002800010e7983 */ /* 0x000ee80000300800 */
[----:B------:R-:W4:Y:S04]  /*15cc0*/  LDL.LU R20, [R1+0xd14] ;  /* 0x000d140001147983 */ /* 0x000f280000300800 */
[----:B------:R-:W2:Y:S04]  /*15cd0*/  LDL.LU R18, [R1+0xd10] ;  /* 0x000d100001127983 */ /* 0x000ea80000300800 */
[----:B------:R-:W2:Y:S02]  /*15ce0*/  LDL.LU R19, [R1+0xd0c] ;  /* 0x000d0c0001137983 */ /* 0x000ea40000300800 */
[----:B--2---:R-:W-:Y:S02]  /*15cf0*/  HMMA.16816.F32 R16, R4, R2, R16 ;  /* 0x000000020410723c */ /* 0x004fe40000001810 */
[----:B------:R-:W2:Y:S04]  /*15d00*/  LDL R2, [R1+0x78] ;  /* 0x0000780001027983 */ /* 0x000ea80000100800 */
[----:B------:R-:W2:-:S15]  /*15d10*/  LDL R3, [R1+0x7c] ;  /* 0x00007c0001037983 */ /* 0x000e9e0000100800 */
[----:B------:R-:W-:-:S02]  /*15d20*/  NOP ;  /* 0x0000000000007918 */ /* 0x000fc40000000000 */
[----:B------:R0:W-:Y:S04]  /*15d30*/  STL.64 [R1+0xcd8], R18 ;  /* 0x000cd81201007387 */ /* 0x0001e80000100a00 */
[----:B0-----:R-:W3:Y:S04]  /*15d40*/  LDL.LU R18, [R1+0x2b0] ;  /* 0x0002b00001127983 */ /* 0x001ee80000300800 */
[----:B------:R-:W4:Y:S04]  /*15d50*/  LDL.LU R19, [R1+0x2c0] ;  /* 0x0002c00001137983 */ /* 0x000f280000300800 */
[----:B------:R0:W-:Y:S01]  /*15d60*/  STL.64 [R1+0xcd0], R16 ;  /* 0x000cd01001007387 */ /* 0x0001e20000100a00 */
[----:B------:R-:W-:-:S02]  /*15d70*/  IMAD R0, R0, 0x100, R21 ;  /* 0x0000010000007824 */ /* 0x000fc400078e0215 */
[----:B-----5:R-:W-:Y:S02]  /*15d80*/  IMAD R24, R24, 0x100, R22 ;  /* 0x0000010018187824 */ /* 0x020fe400078e0216 */
[----:B------:R-:W-:Y:S01]  /*15d90*/  IMAD R25, R25, 0x100, R23 ;  /* 0x0000010019197824 */ /* 0x000fe200078e0217 */
[----:B0-----:R-:W5:Y:S04]  /*15da0*/  LDL.LU R16, [R1+0x2d8] ;  /* 0x0002d80001107983 */ /* 0x001f680000300800 */
[----:B------:R-:W5:Y:S01]  /*15db0*/  LDL.LU R17, [R1+0x2d4] ;  /* 0x0002d40001117983 */ /* 0x000f620000300800 */
[----:B---3--:R-:W-:Y:S02]  /*15dc0*/  IMAD R9, R9, 0x100, R18 ;  /* 0x0000010009097824 */ /* 0x008fe400078e0212 */
[----:B----4-:R-:W-:Y:S01]  /*15dd0*/  IMAD R11, R11, 0x100, R19 ;  /* 0x000001000b0b7824 */ /* 0x010fe200078e0213 */
[----:B------:R-:W3:Y:S04]  /*15de0*/  LDL R18, [R1+0x88] ;  /* 0x0000880001127983 */ /* 0x000ee80000100800 */
[----:B------:R-:W4:Y:S04]  /*15df0*/  LDL R19, [R1+0x8c] ;  /* 0x00008c0001137983 */ /* 0x000f280000100800 */
[----:B------:R-:W2:Y:S04]  /*15e00*/  LDL.LU R21, [R1+0xd08] ;  /* 0x000d080001157983 */ /* 0x000ea80000300800 */
[----:B------:R-:W2:Y:S04]  /*15e10*/  LDL.LU R22, [R1+0xd04] ;  /* 0x000d040001167983 */ /* 0x000ea80000300800 */
[----:B------:R-:W2:Y:S01]  /*15e20*/  LDL.LU R23, [R1+0xd00] ;  /* 0x000d000001177983 */ /* 0x000ea20000300800 */
[C---:B------:R-:W-:Y:S06]  /*15e30*/  HMMA.16816.F32 R12, R4.reuse, R26, R12 ;  /* 0x0000001a040c723c */ /* 0x040fec000000180c */
[----:B--2---:R-:W-:Y:S07]  /*15e40*/  HMMA.16816.F32 R20, R4, R28, R20 ;  /* 0x0000001c0414723c */ /* 0x004fee0000001814 */
[----:B-----5:R-:W-:Y:S01]  /*15e50*/  IMAD R7, R17, 0x100, R16 ;  /* 0x0000010011077824 */ /* 0x020fe200078e0210 */
[----:B---3--:R-:W-:-:S02]  /*15e60*/  F2FP.F16.E4M3.UNPACK_B R28, R18 ;  /* 0x00000012ff1c723e */ /* 0x008fc400020006ff */
[----:B----4-:R-:W-:-:S13]  /*15e70*/  F2FP.F16.E4M3.UNPACK_B R29, R19 ;  /* 0x00000013ff1d723e */ /* 0x010fda00020006ff */
[----:B------:R0:W-:Y:S04]  /*15e80*/  STL [R1+0xcc8], R21 ;  /* 0x000cc81501007387 */ /* 0x0001e80000100800 */
[----:B------:R1:W-:Y:S04]  /*15e90*/  STL [R1+0xcc4], R22 ;  /* 0x000cc41601007387 */ /* 0x0003e80000100800 */
[----:B------:R-:W-:Y:S04]  /*15ea0*/  STL [R1+0xcc0], R23 ;  /* 0x000cc01701007387 */ /* 0x000fe80000100800 */
[----:B------:R-:W2:Y:S04]  /*15eb0*/  LDL R26, [R1+0x98] ;  /* 0x00009800011a7983 */ /* 0x000ea80000100800 */
[----:B------:R-:W3:Y:S04]  /*15ec0*/  LDL R27, [R1+0x9c] ;  /* 0x00009c00011b7983 */ /* 0x000ee80000100800 */
[----:B0-----:R-:W4:Y:S04]  /*15ed0*/  LDL R21, [R1+0xac] ;  /* 0x0000ac0001157983 */ /* 0x001f280000100800 */
[----:B-1----:R-:W5:Y:S04]  /*15ee0*/  LDL R22, [R1+0xa8] ;  /* 0x0000a80001167983 */ /* 0x002f680000100800 */
[----:B------:R0:W-:Y:S04]  /*15ef0*/  STL [R1+0xcac], R12 ;  /* 0x000cac0c01007387 */ /* 0x0001e80000100800 */
[----:B------:R1:W-:Y:S04]  /*15f00*/  STL [R1+0xca8], R13 ;  /* 0x000ca80d01007387 */ /* 0x0003e80000100800 */
[----:B------:R1:W-:Y:S04]  /*15f10*/  STL [R1+0xca4], R14 ;  /* 0x000ca40e01007387 */ /* 0x0003e80000100800 */
[----:B------:R1:W-:Y:S04]  /*15f20*/  STL [R1+0xca0], R15 ;  /* 0x000ca00f01007387 */ /* 0x0003e80000100800 */
[----:B0-----:R-:W2:Y:S04]  /*15f30*/  LDL.LU R12, [R1+0x60] ;  /* 0x00006000010c7983 */ /* 0x001ea80000300800 */
[----:B-1----:R-:W2:Y:S04]  /*15f40*/  LDL.LU R13, [R1+0x64] ;  /* 0x00006400010d7983 */ /* 0x002ea80000300800 */
[----:B------:R-:W2:Y:S04]  /*15f50*/  LDL.LU R14, [R1+0x68] ;  /* 0x00006800010e7983 */ /* 0x000ea80000300800 */
[----:B------:R-:W2:Y:S04]  /*15f60*/  LDL.LU R15, [R1+0x6c] ;  /* 0x00006c00010f7983 */ /* 0x000ea80000300800 */
[----:B------:R-:W3:Y:S04]  /*15f70*/  LDL.LU R16, [R1] ;  /* 0x0000000001107983 */ /* 0x000ee80000300800 */
[----:B------:R-:W3:Y:S04]  /*15f80*/  LDL.LU R17, [R1+0x4] ;  /* 0x0000040001117983 */ /* 0x000ee80000300800 */
[----:B------:R-:W4:Y:S04]  /*15f90*/  LDL.LU R18, [R1+0x8] ;  /* 0x0000080001127983 */ /* 0x000f280000300800 */
[----:B------:R-:W4:Y:S04]  /*15fa0*/  LDL.LU R19, [R1+0xc] ;  /* 0x00000c0001137983 */ /* 0x000f280000300800 */
[----:B----4-:R-:W-:Y:S04]  /*15fb0*/  STL.64 [R1+0xce8], R18 ;  /* 0x000ce81201007387 */ /* 0x010fe80000100a00 */
[----:B---3--:R0:W-:Y:S04]  /*15fc0*/  STL.64 [R1+0xce0], R16 ;  /* 0x000ce01001007387 */ /* 0x0081e80000100a00 */
[----:B0-----:R-:W3:Y:S04]  /*15fd0*/  LDL.LU R16, [R1+0x40] ;  /* 0x0000400001107983 */ /* 0x001ee80000300800 */
[----:B------:R-:W3:Y:S04]  /*15fe0*/  LDL.LU R17, [R1+0x44] ;  /* 0x0000440001117983 */ /* 0x000ee80000300800 */
[----:B------:R-:W4:Y:S04]  /*15ff0*/  LDL.LU R18, [R1+0x48] ;  /* 0x0000480001127983 */ /* 0x000f280000300800 */
[----:B------:R-:W4:Y:S01]  /*16000*/  LDL.LU R19, [R1+0x4c] ;  /* 0x00004c0001137983 */ /* 0x000f220000300800 */
[----:B------:R-:W-:-:S02]  /*16010*/  F2FP.F16.E4M3.UNPACK_B R8, R8 ;  /* 0x00000008ff08723e */ /* 0x000fc400020006ff */
[----:B------:R-:W-:Y:S01]  /*16020*/  F2FP.F16.E4M3.UNPACK_B R10, R10 ;  /* 0x0000000aff0a723e */ /* 0x000fe200020006ff */
[----:B----4-:R-:W-:Y:S04]  /*16030*/  STL.64 [R1+0xcf8], R18 ;  /* 0x000cf81201007387 */ /* 0x010fe80000100a00 */
[----:B---3--:R0:W-:Y:S04]  /*16040*/  STL.64 [R1+0xcf0], R16 ;  /* 0x000cf01001007387 */ /* 0x0081e80000100a00 */
[----:B0-----:R-:W3:Y:S04]  /*16050*/  LDL.LU R16, [R1+0x50] ;  /* 0x0000500001107983 */ /* 0x001ee80000300800 */
[----:B------:R-:W3:Y:S04]  /*16060*/  LDL.LU R17, [R1+0x54] ;  /* 0x0000540001117983 */ /* 0x000ee80000300800 */
[----:B------:R-:W3:Y:S04]  /*16070*/  LDL.LU R18, [R1+0x58] ;  /* 0x0000580001127983 */ /* 0x000ee80000300800 */
[----:B------:R-:W3:Y:S01]  /*16080*/  LDL.LU R19, [R1+0x5c] ;  /* 0x00005c0001137983 */ /* 0x000ee20000300800 */
[----:B------:R-:W-:-:S02]  /*16090*/  F2FP.F16.E4M3.UNPACK_B R9, R9 ;  /* 0x00000009ff09723e */ /* 0x000fc400020006ff */
[----:B------:R-:W-:Y:S02]  /*160a0*/  F2FP.F16.E4M3.UNPACK_B R11, R11 ;  /* 0x0000000bff0b723e */ /* 0x000fe400020006ff */
[----:B------:R-:W-:Y:S02]  /*160b0*/  F2FP.F16.E4M3.UNPACK_B R2, R2 ;  /* 0x00000002ff02723e */ /* 0x000fe400020006ff */
[----:B------:R-:W-:Y:S02]  /*160c0*/  F2FP.F16.E4M3.UNPACK_B R3, R3 ;  /* 0x00000003ff03723e */ /* 0x000fe400020006ff */
[----:B------:R-:W-:Y:S02]  /*160d0*/  F2FP.F16.E4M3.UNPACK_B R5, R25 ;  /* 0x00000019ff05723e */ /* 0x000fe400020006ff */
[----:B------:R-:W-:Y:S02]  /*160e0*/  F2FP.F16.E4M3.UNPACK_B R6, R24 ;  /* 0x00000018ff06723e */ /* 0x000fe400020006ff */
[----:B------:R-:W-:-:S02]  /*160f0*/  F2FP.F16.E4M3.UNPACK_B R25, R21 ;  /* 0x00000015ff19723e */ /* 0x000fc400020006ff */
[----:B-----5:R-:W-:Y:S02]  /*16100*/  F2FP.F16.E4M3.UNPACK_B R24, R22 ;  /* 0x00000016ff18723e */ /* 0x020fe400020006ff */
[----:B------:R-:W-:Y:S01]  /*16110*/  F2FP.F16.E4M3.UNPACK_B R4, R0 ;  /* 0x00000000ff04723e */ /* 0x000fe200020006ff */
[----:B---3--:R-:W-:-:S15]  /*16120*/  HMMA.16816.F32 R16, R8, R2, R16 ;  /* 0x000000020810723c */ /* 0x008fde0000001810 */
[----:B------:R-:W-:-:S08]  /*16130*/  NOP ;  /* 0x0000000000007918 */ /* 0x000fd00000000000 */
[----:B------:R-:W-:Y:S04]  /*16140*/  STL.64 [R1+0x10], R16 ;  /* 0x0000101001007387 */ /* 0x000fe80000100a00 */
[----:B------:R2:W-:Y:S04]  /*16150*/  STL.64 [R1+0x18], R18 ;  /* 0x0000181201007387 */ /* 0x0005e80000100a00 */
[----:B------:R-:W3:Y:S04]  /*16160*/  LDL.LU R21, [R1+0x2e4] ;  /* 0x0002e40001157983 */ /* 0x000ee80000300800 */
[----:B------:R-:W4:Y:S04]  /*16170*/  LDL.LU R22, [R1+0x2f4] ;  /* 0x0002f40001167983 */ /* 0x000f280000300800 */
[----:B------:R-:W5:Y:S04]  /*16180*/  LDL.LU R23, [R1+0x2ec] ;  /* 0x0002ec0001177983 */ /* 0x000f680000300800 */
[----:B------:R-:W4:Y:S01]  /*16190*/  LDL.LU R0, [R1+0xb0] ;  /* 0x0000b00001007983 */ /* 0x000f220000300800 */
[----:B--2---:R-:W-:-:S15]  /*161a0*/  HMMA.16816.F32 R16, R8, R28, R12 ;  /* 0x0000001c0810723c */ /* 0x004fde000000180c */
[----:B------:R-:W-:-:S09]  /*161b0*/  NOP ;  /* 0x0000000000007918 */ /* 0x000fd20000000000 */
[----:B------:R-:W-:Y:S02]  /*161c0*/  IMAD.MOV.U32 R14, RZ, RZ, R18 ;  /* 0x000000ffff0e7224 */ /* 0x000fe400078e0012 */
[----:B------:R-:W-:Y:S02]  /*161d0*/  IMAD.MOV.U32 R15, RZ, RZ, R19 ;  /* 0x000000ffff0f7224 */ /* 0x000fe400078e0013 */
[----:B------:R-:W-:Y:S02]  /*161e0*/  IMAD.MOV.U32 R12, RZ, RZ, R16 ;  /* 0x000000ffff0c7224 */ /* 0x000fe400078e0010 */
[----:B------:R-:W-:Y:S01]  /*161f0*/  IMAD.MOV.U32 R13, RZ, RZ, R17 ;  /* 0x000000ffff0d7224 */ /* 0x000fe200078e0011 */
[----:B------:R-:W2:Y:S04]  /*16200*/  LDL.LU.64 R18, [R1+0xcf8] ;  /* 0x000cf80001127983 */ /* 0x000ea80000300a00 */
[----:B------:R-:W2:Y:S01]  /*16210*/  LDL.LU.64 R16, [R1+0xcf0] ;  /* 0x000cf00001107983 */ /* 0x000ea20000300a00 */
[----:B------:R-:W-:-:S02]  /*16220*/  F2FP.F16.E4M3.UNPACK_B R26, R26 ;  /* 0x0000001aff1a723e */ /* 0x000fc400020006ff */
[----:B------:R-:W-:Y:S01]  /*16230*/  F2FP.F16.E4M3.UNPACK_B R27, R27 ;  /* 0x0000001bff1b723e */ /* 0x000fe200020006ff */
[----:B------:R-:W-:Y:S04]  /*16240*/  STL [R1+0xcbc], R15 ;  /* 0x000cbc0f01007387 */ /* 0x000fe80000100800 */
[----:B------:R-:W-:Y:S04]  /*16250*/  STL [R1+0xcb8], R14 ;  /* 0x000cb80e01007387 */ /* 0x000fe80000100800 */
[----:B------:R-:W-:Y:S04]  /*16260*/  STL [R1+0xcb4], R13 ;  /* 0x000cb40d01007387 */ /* 0x000fe80000100800 */
[----:B------:R0:W-:Y:S04]  /*16270*/  STL [R1+0xcb0], R12 ;  /* 0x000cb00c01007387 */ /* 0x0001e80000100800 */
[----:B0-----:R-:W3:Y:S04]  /*16280*/  LDL.LU R12, [R1+0x30] ;  /* 0x00003000010c7983 */ /* 0x001ee80000300800 */
        /* <DEDUP_REMOVED lines=9> */
[----:B------:R-:W-:Y:S01]  /*16320*/  F2FP.F16.E4M3.UNPACK_B R7, R7 ;  /* 0x00000007ff07723e */ /* 0x000fe200020006ff */
[----:B---3--:R-:W-:-:S15]  /*16330*/  HMMA.16816.F32 R8, R8, R24, R12 ;  /* 0x000000180808723c */ /* 0x008fde000000180c */
[----:B------:R-:W-:-:S09]  /*16340*/  NOP ;  /* 0x0000000000007918 */ /* 0x000fd20000000000 */
[----:B------:R-:W-:Y:S02]  /*16350*/  IMAD.MOV.U32 R15, RZ, RZ, R8 ;  /* 0x000000ffff0f7224 */ /* 0x000fe400078e0008 */
[----:B------:R-:W-:Y:S01]  /*16360*/  IMAD.MOV.U32 R14, RZ, RZ, R9 ;  /* 0x000000ffff0e7224 */ /* 0x000fe200078e0009 */
[----:B------:R-:W5:Y:S01]  /*16370*/  LDL.LU R8, [R1+0x2e8] ;  /* 0x0002e80001087983 */ /* 0x000f620000300800 */
[----:B------:R-:W-:-:S03]  /*16380*/  IMAD.MOV.U32 R13, RZ, RZ, R10 ;  /* 0x000000ffff0d7224 */ /* 0x000fc600078e000a */
[----:B------:R-:W3:Y:S01]  /*16390*/  LDL.LU R9, [R1+0x2f8] ;  /* 0x0002f80001097983 */ /* 0x000ee20000300800 */
[----:B------:R-:W-:-:S03]  /*163a0*/  IMAD.MOV.U32 R12, RZ, RZ, R11 ;  /* 0x000000ffff0c7224 */ /* 0x000fc600078e000b */
[----:B------:R-:W3:Y:S04]  /*163b0*/  LDL.LU R10, [R1+0x300] ;  /* 0x00030000010a7983 */ /* 0x000ee80000300800 */
[----:B------:R-:W3:Y:S01]  /*163c0*/  LDL.LU R11, [R1+0x310] ;  /* 0x00031000010b7983 */ /* 0x000ee20000300800 */
[----:B--2---:R-:W-:-:S15]  /*163d0*/  HMMA.16816.F32 R16, R4, R2, R16 ;  /* 0x000000020410723c */ /* 0x004fde0000001810 */
[----:B------:R-:W-:-:S08]  /*163e0*/  NOP ;  /* 0x0000000000007918 */ /* 0x000fd00000000000 */
[----:B------:R-:W-:Y:S04]  /*163f0*/  STL.64 [R1], R16 ;  /* 0x0000001001007387 */ /* 0x000fe80000100a00 */
[----:B------:R0:W-:Y:S04]  /*16400*/  STL.64 [R1+0x8], R18 ;  /* 0x0000081201007387 */ /* 0x0001e80000100a00 */
[----:B0-----:R-:W2:Y:S04]  /*16410*/  LDL.LU.64 R18, [R1+0xcd8] ;  /* 0x000cd80001127983 */ /* 0x001ea80000300a00 */
[----:B------:R-:W2:Y:S04]  /*16420*/  LDL.LU.64 R16, [R1+0xcd0] ;  /* 0x000cd00001107983 */ /* 0x000ea80000300a00 */
[----:B------:R-:W4:Y:S04]  /*16430*/  LDL.LU R2, [R1+0x2e0] ;  /* 0x0002e00001027983 */ /* 0x000f280000300800 */
[----:B------:R-:W3:Y:S01]  /*16440*/  LDL.LU R3, [R1+0x2f0] ;  /* 0x0002f00001037983 */ /* 0x000ee20000300800 */
[----:B-----5:R-:W-:Y:S01]  /*16450*/  IMAD R8, R8, 0x100, R23 ;  /* 0x0000010008087824 */ /* 0x020fe200078e0217 */
[----:B--2---:R-:W-:Y:S02]  /*16460*/  HMMA.16816.F32 R16, R4, R28, R16 ;  /* 0x0000001c0410723c */ /* 0x004fe40000001810 */
[----:B------:R-:W2:Y:S04]  /*16470*/  LDL.LU R28, [R1+0x30c] ;  /* 0x00030c00011c7983 */ /* 0x000ea80000300800 */
[----:B------:R-:W2:Y:S01]  /*16480*/  LDL.LU R29, [R1+0x308] ;  /* 0x00030800011d7983 */ /* 0x000ea20000300800 */
[----:B----4-:R-:W-:-:S02]  /*16490*/  IMAD R2, R2, 0x100, R21 ;  /* 0x0000010002027824 */ /* 0x010fc400078e0215 */
[----:B---3--:R-:W-:-:S14]  /*164a0*/  IMAD R3, R3, 0x100, R22 ;  /* 0x0000010003037824 */ /* 0x008fdc00078e0216 */
[----:B------:R0:W-:Y:S04]  /*164b0*/  STL [R1+0xc58], R17 ;  /* 0x000c581101007387 */ /* 0x0001e80000100800 */
[----:B0-----:R-:W3:Y:S04]  /*164c0*/  LDL.LU R17, [R1+0x314] ;  /* 0x0003140001117983 */ /* 0x001ee80000300800 */
[----:B------:R0:W-:Y:S04]  /*164d0*/  STL [R1+0xc30], R18 ;  /* 0x000c301201007387 */ /* 0x0001e80000100800 */
[----:B0-----:R-:W4:Y:S04]  /*164e0*/  LDL.LU R18, [R1+0x304] ;  /* 0x0003040001127983 */ /* 0x001f280000300800 */
[----:B------:R0:W-:Y:S04]  /*164f0*/  STL [R1+0xc2c], R19 ;  /* 0x000c2c1301007387 */ /* 0x0001e80000100800 */
[----:B0-----:R-:W5:Y:S04]  /*16500*/  LDL.LU R19, [R1+0x2fc] ;  /* 0x0002fc0001137983 */ /* 0x001f680000300800 */
[----:B------:R-:W4:Y:S04]  /*16510*/  LDL.LU R21, [R1+0xcc8] ;  /* 0x000cc80001157983 */ /* 0x000f280000300800 */
[----:B------:R-:W4:Y:S04]  /*16520*/  LDL.LU R22, [R1+0xcc4] ;  /* 0x000cc40001167983 */ /* 0x000f280000300800 */
[----:B------:R-:W4:Y:S01]  /*16530*/  LDL.LU R23, [R1+0xcc0] ;  /* 0x000cc00001177983 */ /* 0x000f220000300800 */
[----:B---3--:R-:W-:-:S02]  /*16540*/  IMAD R11, R11, 0x100, R17 ;  /* 0x000001000b0b7824 */ /* 0x008fc400078e0211 */
[----:B--2---:R-:W-:Y:S01]  /*16550*/  IMAD R17, R29, 0x100, R28 ;  /* 0x000001001d117824 */ /* 0x004fe200078e021c */
[----:B----4-:R-:W-:Y:S01]  /*16560*/  HMMA.16816.F32 R20, R4, R26, R20 ;  /* 0x0000001a0414723c */ /* 0x010fe20000001814 */
[----:B-----5:R-:W-:Y:S02]  /*16570*/  IMAD R9, R9, 0x100, R19 ;  /* 0x0000010009097824 */ /* 0x020fe400078e0213 */
[----:B------:R-:W-:-:S15]  /*16580*/  IMAD R10, R10, 0x100, R18 ;  /* 0x000001000a0a7824 */ /* 0x000fde00078e0212 */
[----:B------:R-:W-:-:S05]  /*16590*/  NOP ;  /* 0x0000000000007918 */ /* 0x000fca0000000000 */
[----:B------:R-:W-:Y:S04]  /*165a0*/  STL.64 [R1+0xc40], R22 ;  /* 0x000c401601007387 */ /* 0x000fe80000100a00 */
[----:B------:R0:W-:Y:S04]  /*165b0*/  STL.64 [R1+0xc38], R20 ;  /* 0x000c381401007387 */ /* 0x0001e80000100a00 */
[----:B------:R1:W-:Y:S01]  /*165c0*/  STL [R1+0x30], R17 ;  /* 0x0000301101007387 */ /* 0x0003e20000100800 */
[----:B0-----:R-:W-:Y:S02]  /*165d0*/  IMAD.MOV.U32 R20, RZ, RZ, R15 ;  /* 0x000000ffff147224 */ /* 0x001fe400078e000f */
[----:B------:R-:W-:Y:S01]  /*165e0*/  IMAD.MOV.U32 R21, RZ, RZ, R14 ;  /* 0x000000ffff157224 */ /* 0x000fe200078e000e */
[----:B------:R-:W2:Y:S04]  /*165f0*/  LDL.LU R15, [R1+0xcbc] ;  /* 0x000cbc00010f7983 */ /* 0x000ea80000300800 */
[----:B------:R-:W3:Y:S01]  /*16600*/  LDL.LU R14, [R1+0xcb8] ;  /* 0x000cb800010e7983 */ /* 0x000ee20000300800 */
[----:B------:R-:W-:-:S02]  /*16610*/  IMAD.MOV.U32 R22, RZ, RZ, R13 ;  /* 0x000000ffff167224 */ /* 0x000fc400078e000d */
[----:B------:R-:W-:Y:S01]  /*16620*/  IMAD.MOV.U32 R23, RZ, RZ, R12 ;  /* 0x000000ffff177224 */ /* 0x000fe200078e000c */
[----:B------:R-:W4:Y:S04]  /*16630*/  LDL.LU R13, [R1+0xcb4] ;  /* 0x000cb400010d7983 */ /* 0x000f280000300800 */
[----:B------:R-:W5:Y:S04]  /*16640*/  LDL.LU R12, [R1+0xcb0] ;  /* 0x000cb000010c7983 */ /* 0x000f680000300800 */
[----:B------:R-:W4:Y:S04]  /*16650*/  LDL.LU R27, [R1+0x31c] ;  /* 0x00031c00011b7983 */ /* 0x000f280000300800 */
[----:B-1----:R-:W4:Y:S04]  /*16660*/  LDL.LU R17, [R1+0x318] ;  /* 0x0003180001117983 */ /* 0x002f280000300800 */
[----:B------:R-:W4:Y:S04]  /*16670*/  LDL.LU R19, [R1+0x78] ;  /* 0x0000780001137983 */ /* 0x000f280000300800 */
[----:B------:R-:W4:Y:S04]  /*16680*/  LDL.LU R18, [R1+0x7c] ;  /* 0x00007c0001127983 */ /* 0x000f280000300800 */
[----:B------:R-:W4:Y:S04]  /*16690*/  LDL.LU R28, [R1+0xa8] ;  /* 0x0000a800011c7983 */ /* 0x000f280000300800 */
[----:B------:R-:W4:Y:S04]  /*166a0*/  LDL.LU R29, [R1+0xac] ;  /* 0x0000ac00011d7983 */ /* 0x000f280000300800 */
[----:B------:R-:W-:Y:S04]  /*166b0*/  STL.64 [R1+0xc50], R22 ;  /* 0x000c501601007387 */ /* 0x000fe80000100a00 */
[----:B------:R0:W-:Y:S04]  /*166c0*/  STL.64 [R1+0xc48], R20 ;  /* 0x000c481401007387 */ /* 0x0001e80000100a00 */
[----:B0-----:R-:W2:Y:S04]  /*166d0*/  LDL.LU R20, [R1+0x40] ;  /* 0x0000400001147983 */ /* 0x001ea80000300800 */
[----:B------:R-:W2:Y:S04]  /*166e0*/  LDL.LU R21, [R1+0x44] ;  /* 0x0000440001157983 */ /* 0x000ea80000300800 */
[----:B------:R-:W3:Y:S04]  /*166f0*/  LDL.LU R22, [R1+0x48] ;  /* 0x0000480001167983 */ /* 0x000ee80000300800 */
[----:B------:R-:W3:Y:S04]  /*16700*/  LDL.LU R23, [R1+0x4c] ;  /* 0x00004c0001177983 */ /* 0x000ee80000300800 */
[----:B---3--:R0:W-:Y:S04]  /*16710*/  STL.64 [R1+0xc68], R22 ;  /* 0x000c681601007387 */ /* 0x0081e80000100a00 */
[----:B--2---:R5:W-:Y:S01]  /*16720*/  STL.64 [R1+0xc60], R20 ;  /* 0x000c601401007387 */ /* 0x004be20000100a00 */
[----:B0-----:R-:W-:-:S02]  /*16730*/  IMAD.MOV.U32 R22, RZ, RZ, R14 ;  /* 0x000000ffff167224 */ /* 0x001fc400078e000e */
[----:B-----5:R-:W-:Y:S02]  /*16740*/  IMAD.MOV.U32 R20, RZ, RZ, R12 ;  /* 0x000000ffff147224 */ /* 0x020fe400078e000c */
[----:B------:R-:W-:Y:S01]  /*16750*/  IMAD.MOV.U32 R23, RZ, RZ, R15 ;  /* 0x000000ffff177224 */ /* 0x000fe200078e000f */
[----:B------:R-:W2:Y:S01]  /*16760*/  LDL.LU R12, [R1+0xcac] ;  /* 0x000cac00010c7983 */ /* 0x000ea20000300800 */
[----:B----4-:R-:W-:-:S03]  /*16770*/  IMAD.MOV.U32 R21, RZ, RZ, R13 ;  /* 0x000000ffff157224 */ /* 0x010fc600078e000d */
[----:B------:R-:W2:Y:S04]  /*16780*/  LDL.LU R13, [R1+0xca8] ;  /* 0x000ca800010d7983 */ /* 0x000ea80000300800 */
[----:B------:R-:W2:Y:S04]  /*16790*/  LDL.LU R14, [R1+0xca4] ;  /* 0x000ca400010e7983 */ /* 0x000ea80000300800 */
[----:B------:R-:W2:Y:S04]  /*167a0*/  LDL.LU R15, [R1+0xca0] ;  /* 0x000ca000010f7983 */ /* 0x000ea80000300800 */
[----:B------:R-:W-:Y:S04]  /*167b0*/  STL.64 [R1+0xc78], R22 ;  /* 0x000c781601007387 */ /* 0x000fe80000100a00 */
[----:B------:R0:W-:Y:S04]  /*167c0*/  STL.64 [R1+0xc70], R20 ;  /* 0x000c701401007387 */ /* 0x0001e80000100a00 */
[----:B0-----:R-:W3:Y:S04]  /*167d0*/  LDL.LU R20, [R1+0x10] ;  /* 0x0000100001147983 */ /* 0x001ee80000300800 */
[----:B------:R-:W3:Y:S04]  /*167e0*/  LDL.LU R21, [R1+0x14] ;  /* 0x0000140001157983 */ /* 0x000ee80000300800 */
[----:B------:R-:W4:Y:S04]  /*167f0*/  LDL.LU R22, [R1+0x18] ;  /* 0x0000180001167983 */ /* 0x000f280000300800 */
[----:B------:R-:W4:Y:S01]  /*16800*/  LDL.LU R23, [R1+0x1c] ;  /* 0x00001c0001177983 */ /* 0x000f220000300800 */
[----:B------:R-:W-:-:S03]  /*16810*/  LOP3.LUT R0, R0, 0x40, RZ, 0x3c, !PT ;  /* 0x0000004000007812 */ /* 0x000fc600078e3cff */
[----:B----4-:R0:W-:Y:S04]  /*16820*/  STL.64 [R1+0xc88], R22 ;  /* 0x000c881601007387 */ /* 0x0101e80000100a00 */
[----:B0-----:R-:W4:Y:S04]  /*16830*/  LDL.LU R22, [R1+0x98] ;  /* 0x0000980001167983 */ /* 0x001f280000300800 */
[----:B------:R-:W4:Y:S04]  /*16840*/  LDL.LU R23, [R1+0x9c] ;  /* 0x00009c0001177983 */ /* 0x000f280000300800 */
[----:B---3--:R0:W-:Y:S04]  /*16850*/  STL.64 [R1+0xc80], R20 ;  /* 0x000c801401007387 */ /* 0x0081e80000100a00 */
[----:B0-----:R-:W3:Y:S04]  /*16860*/  LDL.LU R20, [R1+0x88] ;  /* 0x0000880001147983 */ /* 0x001ee80000300800 */
[----:B------:R-:W3:Y:S01]  /*16870*/  LDL.LU R21, [R1+0x8c] ;  /* 0x00008c0001157983 */ /* 0x000ee20000300800 */
[----:B--2---:R-:W-:Y:S03]  /*16880*/  HMMA.16816.F32 R12, R4, R24, R12 ;  /* 0x00000018040c723c */ /* 0x004fe6000000180c */
[----:B------:R-:W0:Y:S01]  /*16890*/  LDSM.16.M88.4 R4, [R0+UR5] ;  /* 0x000000050004783b */ /* 0x000e220008000200 */
[----:B------:R-:W-:Y:S01]  /*168a0*/  IMAD R17, R17, 0x100, R27 ;  /* 0x0000010011117824 */ /* 0x000fe200078e021b */
[----:B------:R-:W-:-:S02]  /*168b0*/  F2FP.F16.E4M3.UNPACK_B R27, R18.H1 ;  /* 0x00000012ff1b723e */ /* 0x000fc400030006ff */
[----:B------:R-:W-:Y:S01]  /*168c0*/  F2FP.F16.E4M3.UNPACK_B R26, R19.H1 ;  /* 0x00000013ff1a723e */ /* 0x000fe200030006ff */
[----:B----4-:R-:W-:Y:S04]  /*168d0*/  STL.64 [R1+0xc98], R22 ;  /* 0x000c981601007387 */ /* 0x010fe80000100a00 */
[----:B---3--:R-:W-:Y:S04]  /*168e0*/  STL.64 [R1+0xc90], R20 ;  /* 0x000c901401007387 */ /* 0x008fe80000100a00 */
[----:B------:R-:W1:Y:S07]  /*168f0*/  LDSM.16.M88.4 R20, [R0+UR5+0x800] ;  /* 0x000800050014783b */ /* 0x000e6e0008000200 */
[----:B------:R2:W-:Y:S04]  /*16900*/  STL [R1+0xc28], R15 ;  /* 0x000c280f01007387 */ /* 0x0005e80000100800 */
[----:B--2---:R-:W2:Y:S04]  /*16910*/  LDL.LU R15, [R1+0x30] ;  /* 0x00003000010f7983 */ /* 0x004ea80000300800 */
[----:B------:R-:W3:Y:S04]  /*16920*/  LDL.LU R18, [R1+0x324] ;  /* 0x0003240001127983 */ /* 0x000ee80000300800 */
[----:B------:R-:W4:Y:S04]  /*16930*/  LDL.LU R19, [R1+0x32c] ;  /* 0x00032c0001137983 */ /* 0x000f280000300800 */
[----:B0-----:R-:W-:Y:S04]  /*16940*/  STL.64 [R1+0x70], R4 ;  /* 0x0000700401007387 */ /* 0x001fe80000100a00 */
[----:B------:R-:W-:Y:S04]  /*16950*/  STL.64 [R1+0x78], R6 ;  /* 0x0000780601007387 */ /* 0x000fe80000100a00 */
[----:B-1----:R-:W-:Y:S04]  /*16960*/  STL.64 [R1+0xb0], R20 ;  /* 0x0000b01401007387 */ /* 0x002fe80000100a00 */
[----:B------:R0:W-:Y:S04]  /*16970*/  STL.64 [R1+0xb8], R22 ;  /* 0x0000b81601007387 */ /* 0x0001e80000100a00 */
[----:B0-----:R-:W5:Y:S04]  /*16980*/  LDL.LU.64 R22, [R1+0xc98] ;  /* 0x000c980001167983 */ /* 0x001f680000300a00 */
[----:B------:R-:W2:Y:S01]  /*16990*/  LDL.LU.64 R20, [R1+0xc90] ;  /* 0x000c900001147983 */ /* 0x000ea20000300a00 */
[----:B------:R-:W-:-:S02]  /*169a0*/  F2FP.F16.E4M3.UNPACK_B R4, R2 ;  /* 0x00000002ff04723e */ /* 0x000fc400020006ff */
[----:B------:R-:W-:Y:S02]  /*169b0*/  F2FP.F16.E4M3.UNPACK_B R6, R3 ;  /* 0x00000003ff06723e */ /* 0x000fe400020006ff */
[----:B-----5:R-:W-:Y:S02]  /*169c0*/  F2FP.F16.E4M3.UNPACK_B R2, R22.H1 ;  /* 0x00000016ff02723e */ /* 0x020fe400030006ff */
[----:B--2---:R-:W-:Y:S02]  /*169d0*/  F2FP.F16.E4M3.UNPACK_B R24, R20.H1 ;  /* 0x00000014ff18723e */ /* 0x004fe400030006ff */
[----:B------:R-:W-:Y:S02]  /*169e0*/  F2FP.F16.E4M3.UNPACK_B R25, R21.H1 ;  /* 0x00000015ff19723e */ /* 0x000fe400030006ff */
[----:B------:R-:W-:Y:S02]  /*169f0*/  F2FP.F16.E4M3.UNPACK_B R3, R23.H1 ;  /* 0x00000017ff03723e */ /* 0x000fe400030006ff */
[----:B------:R-:W0:Y:S04]  /*16a00*/  LDSM.16.M88.4 R20, [R0+UR5+0x1000] ;  /* 0x001000050014783b */ /* 0x000e280008000200 */
[----:B0-----:R-:W-:Y:S04]  /*16a10*/  STL.64 [R1+0x80], R20 ;  /* 0x0000801401007387 */ /* 0x001fe80000100a00 */
[----:B------:R-:W-:Y:S04]  /*16a20*/  STL.64 [R1+0x88], R22 ;  /* 0x0000881601007387 */ /* 0x000fe80000100a00 */
[----:B------:R-:W0:Y:S04]  /*16a30*/  LDSM.16.M88.4 R20, [R0+UR5+0x1800] ;  /* 0x001800050014783b */ /* 0x000e280008000200 */
[----:B0-----:R-:W-:Y:S04]  /*16a40*/  STL.64 [R1+0x90], R20 ;  /* 0x0000901401007387 */ /* 0x001fe80000100a00 */
[----:B------:R0:W-:Y:S04]  /*16a50*/  STL.64 [R1+0x98], R22 ;  /* 0x0000981601007387 */ /* 0x0001e80000100a00 */
[----:B0-----:R-:W2:Y:S04]  /*16a60*/  LDL.LU.64 R22, [R1+0xc88] ;  /* 0x000c880001167983 */ /* 0x001ea80000300a00 */
[----:B------:R-:W2:Y:S01]  /*16a70*/  LDL.LU.64 R20, [R1+0xc80] ;  /* 0x000c800001147983 */ /* 0x000ea20000300a00 */
[----:B------:R-:W-:-:S02]  /*16a80*/  F2FP.F16.E4M3.UNPACK_B R5, R8 ;  /* 0x00000008ff05723e */ /* 0x000fc400020006ff */
[----:B------:R-:W-:Y:S01]  /*16a90*/  F2FP.F16.E4M3.UNPACK_B R7, R9 ;  /* 0x00000009ff07723e */ /* 0x000fe200020006ff */
[----:B------:R-:W5:Y:S06]  /*16aa0*/  LDL.LU R0, [R1+0x330] ;  /* 0x0003300001007983 */ /* 0x000f6c0000300800 */
[----:B--2---:R-:W-:-:S15]  /*16ab0*/  HMMA.16816.F32 R20, R4, R26, R20 ;  /* 0x0000001a0414723c */ /* 0x004fde0000001814 */
[----:B------:R-:W-:-:S08]  /*16ac0*/  NOP ;  /* 0x0000000000007918 */ /* 0x000fd00000000000 */
[----:B------:R-:W-:Y:S04]  /*16ad0*/  STL.64 [R1+0x10], R20 ;  /* 0x0000101401007387 */ /* 0x000fe80000100a00 */
[----:B------:R0:W-:Y:S04]  /*16ae0*/  STL.64 [R1+0x18], R22 ;  /* 0x0000181601007387 */ /* 0x0001e80000100a00 */
[----:B0-----:R-:W2:Y:S04]  /*16af0*/  LDL.LU.64 R22, [R1+0xc78] ;  /* 0x000c780001167983 */ /* 0x001ea80000300a00 */
[----:B------:R-:W2:Y:S01]  /*16b00*/  LDL.LU.64 R20, [R1+0xc70] ;  /* 0x000c700001147983 */ /* 0x000ea20000300a00 */
[----:B------:R-:W-:Y:S01]  /*16b10*/  F2FP.F16.E4M3.UNPACK_B R9, R15 ;  /* 0x0000000fff09723e */ /* 0x000fe200020006ff */
[----:B--2---:R-:W-:-:S15]  /*16b20*/  HMMA.16816.F32 R20, R4, R24, R20 ;  /* 0x000000180414723c */ /* 0x004fde0000001814 */
[----:B------:R-:W-:-:S08]  /*16b30*/  NOP ;  /* 0x0000000000007918 */ /* 0x000fd00000000000 */
[----:B------:R-:W-:Y:S04]  /*16b40*/  STL [R1+0x54], R21 ;  /* 0x0000541501007387 */ /* 0x000fe80000100800 */
[----:B------:R0:W-:Y:S01]  /*16b50*/  STL.64 [R1+0x58], R22 ;  /* 0x0000581601007387 */ /* 0x0001e20000100a00 */
[----:B------:R-:W-:-:S03]  /*16b60*/  IMAD.MOV.U32 R15, RZ, RZ, R20 ;  /* 0x000000ffff0f7224 */ /* 0x000fc600078e0014 */
[----:B0-----:R-:W2:Y:S04]  /*16b70*/  LDL.LU.64 R22, [R1+0xc68] ;  /* 0x000c680001167983 */ /* 0x001ea80000300a00 */
[----:B------:R-:W2:Y:S01]  /*16b80*/  LDL.LU.64 R20, [R1+0xc60] ;  /* 0x000c600001147983 */ /* 0x000ea20000300a00 */
[----:B------:R-:W-:Y:S02]  /*16b90*/  F2FP.F16.E4M3.UNPACK_B R8, R10 ;  /* 0x0000000aff08723e */ /* 0x000fe400020006ff */
[----:B------:R-:W-:Y:S02]  /*16ba0*/  F2FP.F16.E4M3.UNPACK_B R10, R11 ;  /* 0x0000000bff0a723e */ /* 0x000fe400020006ff */
[----:B------:R-:W-:Y:S02]  /*16bb0*/  F2FP.F16.E4M3.UNPACK_B R11, R17 ;  /* 0x00000011ff0b723e */ /* 0x000fe400020006ff */
[----:B------:R-:W5:Y:S01]  /*16bc0*/  LDL.LU R17, [R1+0xc58] ;  /* 0x000c580001117983 */ /* 0x000f620000300800 */
        /* <DEDUP_REMOVED lines=8> */
[----:B--2---:R-:W-:Y:S01]  /*16c50*/  HMMA.16816.F32 R4, R4, R28, R20 ;  /* 0x0000001c0404723c */ /* 0x004fe20000001814 */
[----:B------:R-:W2:Y:S04]  /*16c60*/  LDL.LU.64 R22, [R1+0xc40] ;  /* 0x000c400001167983 */ /* 0x000ea80000300a00 */
[----:B------:R-:W2:-:S15]  /*16c70*/  LDL.LU.64 R20, [R1+0xc38] ;  /* 0x000c380001147983 */ /* 0x000e9e0000300a00 */
[----:B------:R-:W-:-:S03]  /*16c80*/  NOP ;  /* 0x0000000000007918 */ /* 0x000fc60000000000 */
[----:B------:R0:W-:Y:S04]  /*16c90*/  STL.64 [R1+0x30], R4 ;  /* 0x0000300401007387 */ /* 0x0001e80000100a00 */
[----:B------:R1:W-:Y:S04]  /*16ca0*/  STL.64 [R1+0x38], R6 ;  /* 0x0000380601007387 */ /* 0x0003e80000100a00 */
[----:B0-----:R-:W3:Y:S04]  /*16cb0*/  LDL.LU R4, [R1] ;  /* 0x0000000001047983 */ /* 0x001ee80000300800 */
[----:B------:R-:W3:Y:S04]  /*16cc0*/  LDL.LU R5, [R1+0x4] ;  /* 0x0000040001057983 */ /* 0x000ee80000300800 */
[----:B-1----:R-:W3:Y:S04]  /*16cd0*/  LDL.LU R6, [R1+0x8] ;  /* 0x0000080001067983 */ /* 0x002ee80000300800 */
[----:B------:R-:W3:Y:S02]  /*16ce0*/  LDL.LU R7, [R1+0xc] ;  /* 0x00000c0001077983 */ /* 0x000ee40000300800 */
[----:B---3--:R-:W-:Y:S02]  /*16cf0*/  HMMA.16816.F32 R4, R8, R26, R4 ;  /* 0x0000001a0804723c */ /* 0x008fe40000001804 */
[----:B------:R-:W3:Y:S04]  /*16d00*/  LDL.LU R26, [R1+0x34c] ;  /* 0x00034c00011a7983 */ /* 0x000ee80000300800 */
[----:B------:R-:W3:-:S15]  /*16d10*/  LDL.LU R27, [R1+0x348] ;  /* 0x00034800011b7983 */ /* 0x000ede0000300800 */
[----:B------:R-:W-:-:S02]  /*16d20*/  NOP ;  /* 0x0000000000007918 */ /* 0x000fc40000000000 */
[----:B------:R0:W-:Y:S04]  /*16d30*/  STL.64 [R1+0xc08], R6 ;  /* 0x000c080601007387 */ /* 0x0001e80000100a00 */
[----:B0-----:R-:W4:Y:S04]  /*16d40*/  LDL.LU R7, [R1+0x320] ;  /* 0x0003200001077983 */ /* 0x001f280000300800 */
[----:B------:R-:W5:Y:S04]  /*16d50*/  LDL.LU R6, [R1+0x328] ;  /* 0x0003280001067983 */ /* 0x000f680000300800 */
[----:B------:R0:W-:Y:S04]  /*16d60*/  STL.64 [R1+0xc00], R4 ;  /* 0x000c000401007387 */ /* 0x0001e80000100a00 */
[----:B0-----:R-:W2:Y:S04]  /*16d70*/  LDL.LU R5, [R1+0x338] ;  /* 0x0003380001057983 */ /* 0x001ea80000300800 */
[----:B------:R-:W3:Y:S01]  /*16d80*/  LDL.LU R4, [R1+0x350] ;  /* 0x0003500001047983 */ /* 0x000ee20000300800 */
[----:B----4-:R-:W-:-:S02]  /*16d90*/  IMAD R7, R7, 0x100, R18 ;  /* 0x0000010007077824 */ /* 0x010fc400078e0212 */
[----:B-----5:R-:W-:Y:S01]  /*16da0*/  IMAD R6, R6, 0x100, R19 ;  /* 0x0000010006067824 */ /* 0x020fe200078e0213 */
[----:B------:R-:W4:Y:S04]  /*16db0*/  LDL.LU R18, [R1+0xc30] ;  /* 0x000c300001127983 */ /* 0x000f280000300800 */
[----:B------:R-:W4:Y:S02]  /*16dc0*/  LDL.LU R19, [R1+0xc2c] ;  /* 0x000c2c0001137983 */ /* 0x000f240000300800 */
[----:B----4-:R-:W-:Y:S02]  /*16dd0*/  HMMA.16816.F32 R16, R8, R24, R16 ;  /* 0x000000180810723c */ /* 0x010fe40000001810 */
[----:B------:R-:W2:Y:S04]  /*16de0*/  LDL.LU R24, [R1+0x33c] ;  /* 0x00033c0001187983 */ /* 0x000ea80000300800 */
[----:B------:R-:W3:-:S15]  /*16df0*/  LDL.LU R25, [R1+0x354] ;  /* 0x0003540001197983 */ /* 0x000ede0000300800 */
[----:B------:R-:W-:-:S02]  /*16e00*/  NOP ;  /* 0x0000000000007918 */ /* 0x000fc40000000000 */
[----:B------:R0:W-:Y:S04]  /*16e10*/  STL.64 [R1+0xbf8], R16 ;  /* 0x000bf81001007387 */ /* 0x0001e80000100a00 */
[----:B0-----:R-:W4:Y:S04]  /*16e20*/  LDL.LU R16, [R1+0x344] ;  /* 0x0003440001107983 */ /* 0x001f280000300800 */
[----:B------:R-:W4:Y:S04]  /*16e30*/  LDL.LU R17, [R1+0x340] ;  /* 0x0003400001117983 */ /* 0x000f280000300800 */
[----:B------:R0:W-:Y:S04]  /*16e40*/  STL [R1+0xbf4], R18 ;  /* 0x000bf41201007387 */ /* 0x0001e80000100800 */
[----:B0-----:R-:W5:Y:S04]  /*16e50*/  LDL.LU R18, [R1+0x334] ;  /* 0x0003340001127983 */ /* 0x001f680000300800 */
[----:B------:R-:W-:Y:S01]  /*16e60*/  STL [R1+0xbf0], R19 ;  /* 0x000bf01301007387 */ /* 0x000fe20000100800 */
[----:B--2---:R-:W-:-:S02]  /*16e70*/  IMAD R5, R5, 0x100, R24 ;  /* 0x0000010005057824 */ /* 0x004fc400078e0218 */
[----:B---3--:R-:W-:-:S03]  /*16e80*/  IMAD R4, R4, 0x100, R25 ;  /* 0x0000010004047824 */ /* 0x008fc600078e0219 */
[----:B------:R0:W-:Y:S04]  /*16e90*/  STL [R1+0xc20], R5 ;  /* 0x000c200501007387 */ /* 0x0001e80000100800 */
[----:B0-----:R-:W2:Y:S01]  /*16ea0*/  LDL R5, [R1+0x74] ;  /* 0x0000740001057983 */ /* 0x001ea20000100800 */
[----:B----4-:R-:W-:Y:S02]  /*16eb0*/  IMAD R16, R17, 0x100, R16 ;  /* 0x0000010011107824 */ /* 0x010fe400078e0210 */
[----:B------:R-:W-:Y:S02]  /*16ec0*/  IMAD R17, R27, 0x100, R26 ;  /* 0x000001001b117824 */ /* 0x000fe400078e021a */
[----:B------:R-:W-:Y:S01]  /*16ed0*/  HMMA.16816.F32 R24, R8, R2, R20 ;  /* 0x000000020818723c */ /* 0x000fe20000001814 */
[----:B------:R0:W-:Y:S04]  /*16ee0*/  STL [R1+0xc24], R4 ;  /* 0x000c240401007387 */ /* 0x0001e80000100800 */
[----:B0-----:R-:W3:Y:S04]  /*16ef0*/  LDL R4, [R1+0x70] ;  /* 0x0000700001047983 */ /* 0x001ee80000100800 */
[----:B------:R0:W-:Y:S01]  /*16f00*/  STL [R1+0x60], R17 ;  /* 0x0000601101007387 */ /* 0x0001e20000100800 */
[----:B-----5:R-:W-:-:S02]  /*16f10*/  IMAD R0, R0, 0x100, R18 ;  /* 0x0000010000007824 */ /* 0x020fc400078e0212 */
[----:B------:R-:W-:Y:S01]  /*16f20*/  IMAD.MOV.U32 R23, RZ, RZ, R16 ;  /* 0x000000ffff177224 */ /* 0x000fe200078e0010 */
[----:B------:R-:W-:Y:S02]  /*16f30*/  F2FP.F16.E4M3.UNPACK_B R20, R7 ;  /* 0x00000007ff14723e */ /* 0x000fe400020006ff */
[----:B------:R-:W-:-:S08]  /*16f40*/  F2FP.F16.E4M3.UNPACK_B R22, R6 ;  /* 0x00000006ff16723e */ /* 0x000fd000020006ff */
[----:B------:R1:W-:Y:S04]  /*16f50*/  STL [R1+0xbbc], R24 ;  /* 0x000bbc1801007387 */ /* 0x0003e80000100800 */
[----:B------:R4:W-:Y:S04]  /*16f60*/  STL [R1+0xbb8], R25 ;  /* 0x000bb81901007387 */ /* 0x0009e80000100800 */
[----:B------:R5:W-:Y:S04]  /*16f70*/  STL [R1+0xbb4], R26 ;  /* 0x000bb41a01007387 */ /* 0x000be80000100800 */
[----:B------:R5:W-:Y:S04]  /*16f80*/  STL [R1+0xbb0], R27 ;  /* 0x000bb01b01007387 */ /* 0x000be80000100800 */
[----:B------:R-:W3:Y:S04]  /*16f90*/  LDL.LU R2, [R1+0x35c] ;  /* 0x00035c0001027983 */ /* 0x000ee80000300800 */
[----:B------:R-:W3:Y:S04]  /*16fa0*/  LDL.LU R3, [R1+0x358] ;  /* 0x0003580001037983 */ /* 0x000ee80000300800 */
[----:B------:R-:W3:Y:S04]  /*16fb0*/  LDL R6, [R1+0xb0] ;  /* 0x0000b00001067983 */ /* 0x000ee80000100800 */
[----:B------:R-:W3:Y:S04]  /*16fc0*/  LDL R7, [R1+0xb4] ;  /* 0x0000b40001077983 */ /* 0x000ee80000100800 */
[----:B------:R-:W3:Y:S04]  /*16fd0*/  LDL R19, [R1+0x80] ;  /* 0x0000800001137983 */ /* 0x000ee80000100800 */
[----:B------:R-:W3:Y:S04]  /*16fe0*/  LDL R18, [R1+0x84] ;  /* 0x0000840001127983 */ /* 0x000ee80000100800 */
[----:B------:R-:W3:Y:S04]  /*16ff0*/  LDL R16, [R1+0x90] ;  /* 0x0000900001107983 */ /* 0x000ee80000100800 */
[----:B0-----:R-:W3:Y:S01]  /*17000*/  LDL R17, [R1+0x94] ;  /* 0x0000940001117983 */ /* 0x001ee20000100800 */
[----:B-1----:R-:W-:-:S03]  /*17010*/  IMAD.MOV.U32 R24, RZ, RZ, R15 ;  /* 0x000000ffff187224 */ /* 0x002fc600078e000f */
[----:B------:R-:W3:Y:S04]  /*17020*/  LDL.LU R15, [R1+0xc28] ;  /* 0x000c2800010f7983 */ /* 0x000ee80000300800 */
[----:B----4-:R-:W4:Y:S04]  /*17030*/  LDL.LU R25, [R1+0x54] ;  /* 0x0000540001197983 */ /* 0x010f280000300800 */
[----:B-----5:R-:W4:Y:S04]  /*17040*/  LDL.LU R26, [R1+0x58] ;  /* 0x00005800011a7983 */ /* 0x020f280000300800 */
[----:B------:R-:W4:Y:S01]  /*17050*/  LDL.LU R27, [R1+0x5c] ;  /* 0x00005c00011b7983 */ /* 0x000f220000300800 */
[----:B------:R-:W-:-:S03]  /*17060*/  F2FP.F16.E4M3.UNPACK_B R21, R0 ;  /* 0x00000000ff15723e */ /* 0x000fc600020006ff */
[----:B------:R-:W5:Y:S01]  /*17070*/  LDL.LU R0, [R1+0x60] ;  /* 0x0000600001007983 */ /* 0x000f620000300800 */
[----:B--2---:R-:W-:Y:S02]  /*17080*/  F2FP.F16.E4M3.UNPACK_B R5, R5 ;  /* 0x00000005ff05723e */ /* 0x004fe400020006ff */
[----:B---3--:R-:W-:-:S05]  /*17090*/  F2FP.F16.E4M3.UNPACK_B R4, R4 ;  /* 0x00000004ff04723e */ /* 0x008fca00020006ff */
[----:B------:R0:W-:Y:S01]  /*170a0*/  STL [R1], R4 ;  /* 0x0000000401007387 */ /* 0x0001e20000100800 */
[----:B------:R-:W-:Y:S07]  /*170b0*/  HMMA.16816.F32 R12, R8, R28, R12 ;  /* 0x0000001c080c723c */ /* 0x000fee000000180c */
[----:B------:R-:W-:Y:S02]  /*170c0*/  IMAD.MOV.U32 R28, RZ, RZ, R4 ;  /* 0x000000ffff1c7224 */ /* 0x000fe400078e0004 */
[----:B------:R-:W-:Y:S01]  /*170d0*/  IMAD.MOV.U32 R29, RZ, RZ, R5 ;  /* 0x000000ffff1d7224 */ /* 0x000fe200078e0005 */
[----:B0-----:R-:W2:Y:S04]  /*170e0*/  LDL.LU R4, [R1+0xc24] ;  /* 0x000c240001047983 */ /* 0x001ea80000300800 */
[----:B------:R0:W-:Y:S04]  /*170f0*/  STL [R1+0x4], R5 ;  /* 0x0000040501007387 */ /* 0x0001e80000100800 */
[----:B0-----:R-:W3:Y:S05]  /*17100*/  LDL.LU R5, [R1+0xc20] ;  /* 0x000c200001057983 */ /* 0x001eea0000300800 */
[----:B------:R0:W-:Y:S04]  /*17110*/  STL [R1+0xbcc], R12 ;  /* 0x000bcc0c01007387 */ /* 0x0001e80000100800 */
[----:B------:R1:W-:Y:S04]  /*17120*/  STL [R1+0xbc8], R13 ;  /* 0x000bc80d01007387 */ /* 0x0003e80000100800 */
[----:B------:R4:W-:Y:S04]  /*17130*/  STL [R1+0xbc4], R14 ;  /* 0x000bc40e01007387 */ /* 0x0009e80000100800 */
[----:B------:R5:W-:Y:S04]  /*17140*/  STL [R1+0xbc0], R15 ;  /* 0x000bc00f01007387 */ /* 0x000be80000100800 */
[----:B0-----:R-:W2:Y:S04]  /*17150*/  LDL.LU R12, [R1+0x40] ;  /* 0x00004000010c7983 */ /* 0x001ea80000300800 */
[----:B-1----:R-:W2:Y:S04]  /*17160*/  LDL.LU R13, [R1+0x44] ;  /* 0x00004400010d7983 */ /* 0x002ea80000300800 */
[----:B----4-:R-:W4:Y:S04]  /*17170*/  LDL.LU R14, [R1+0x48] ;  /* 0x00004800010e7983 */ /* 0x010f280000300800 */
[----:B-----5:R-:W4:Y:S01]  /*17180*/  LDL.LU R15, [R1+0x4c] ;  /* 0x00004c00010f7983 */ /* 0x020f220000300800 */
[----:B------:R-:W-:-:S03]  /*17190*/  F2FP.F16.E4M3.UNPACK_B R23, R23 ;  /* 0x00000017ff17723e */ /* 0x000fc600020006ff */
[----:B----4-:R-:W-:Y:S04]  /*171a0*/  STL.64 [R1+0xc18], R14 ;  /* 0x000c180e01007387 */ /* 0x010fe80000100a00 */
[----:B--2---:R0:W-:Y:S04]  /*171b0*/  STL.64 [R1+0xc10], R12 ;  /* 0x000c100c01007387 */ /* 0x0041e80000100a00 */
[----:B0-----:R-:W2:Y:S04]  /*171c0*/  LDL.LU R12, [R1+0x10] ;  /* 0x00001000010c7983 */ /* 0x001ea80000300800 */
[----:B------:R-:W2:Y:S04]  /*171d0*/  LDL.LU R13, [R1+0x14] ;  /* 0x00001400010d7983 */ /* 0x000ea80000300800 */
[----:B------:R-:W2:Y:S04]  /*171e0*/  LDL.LU R14, [R1+0x18] ;  /* 0x00001800010e7983 */ /* 0x000ea80000300800 */
[----:B------:R-:W2:Y:S01]  /*171f0*/  LDL.LU R15, [R1+0x1c] ;  /* 0x00001c00010f7983 */ /* 0x000ea20000300800 */
[----:B------:R-:W-:Y:S01]  /*17200*/  IMAD R11, R3, 0x100, R2 ;  /* 0x00000100030b7824 */ /* 0x000fe200078e0202 */
[----:B------:R-:W-:-:S02]  /*17210*/  F2FP.F16.E4M3.UNPACK_B R10, R4 ;  /* 0x00000004ff0a723e */ /* 0x000fc400020006ff */
[----:B------:R-:W-:Y:S02]  /*17220*/  F2FP.F16.E4M3.UNPACK_B R2, R6 ;  /* 0x00000006ff02723e */ /* 0x000fe400020006ff */
[----:B------:R-:W-:Y:S02]  /*17230*/  F2FP.F16.E4M3.UNPACK_B R3, R7 ;  /* 0x00000007ff03723e */ /* 0x000fe400020006ff */
[----:B---3--:R-:W-:Y:S01]  /*17240*/  F2FP.F16.E4M3.UNPACK_B R8, R5 ;  /* 0x00000005ff08723e */ /* 0x008fe200020006ff */
[----:B------:R-:W3:Y:S04]  /*17250*/  LDL.LU R4, [R1+0x30] ;  /* 0x0000300001047983 */ /* 0x000ee80000300800 */
[----:B------:R-:W3:Y:S04]  /*17260*/  LDL.LU R5, [R1+0x34] ;  /* 0x0000340001057983 */ /* 0x000ee80000300800 */
[----:B------:R-:W3:Y:S04]  /*17270*/  LDL.LU R6, [R1+0x38] ;  /* 0x0000380001067983 */ /* 0x000ee80000300800 */
[----:B------:R-:W3:Y:S01]  /*17280*/  LDL.LU R7, [R1+0x3c] ;  /* 0x00003c0001077983 */ /* 0x000ee20000300800 */
[----:B--2---:R-:W-:-:S15]  /*17290*/  HMMA.16816.F32 R12, R20, R28, R12 ;  /* 0x0000001c140c723c */ /* 0x004fde000000180c */
[----:B------:R-:W-:-:S08]  /*172a0*/  NOP ;  /* 0x0000000000007918 */ /* 0x000fd00000000000 */
[----:B------:R-:W-:Y:S04]  /*172b0*/  STL.64 [R1+0x20], R12 ;  /* 0x0000200c01007387 */ /* 0x000fe80000100a00 */
[----:B------:R0:W-:Y:S02]  /*172c0*/  STL.64 [R1+0x28], R14 ;  /* 0x0000280e01007387 */ /* 0x0001e40000100a00 */
[----:B0-----:R-:W-:-:S15]  /*172d0*/  HMMA.16816.F32 R12, R20, R2, R24 ;  /* 0x00000002140c723c */ /* 0x001fde0000001818 */
        /* <DEDUP_REMOVED lines=9> */
[----:B------:R-:W4:Y:S01]  /*17370*/  LDL.LU R18, [R1+0x364] ;  /* 0x0003640001127983 */ /* 0x000f220000300800 */
[----:B------:R-:W-:-:S03]  /*17380*/  F2FP.F16.E4M3.UNPACK_B R9, R0 ;  /* 0x00000000ff09723e */ /* 0x000fc600020006ff */
[----:B------:R-:W5:Y:S04]  /*17390*/  LDL.LU R19, [R1+0x36c] ;  /* 0x00036c0001137983 */ /* 0x000f680000300800 */
[----:B------:R-:W5:Y:S04]  /*173a0*/  LDL.LU R0, [R1+0x378] ;  /* 0x0003780001007983 */ /* 0x000f680000300800 */
[----:B------:R-:W-:Y:S04]  /*173b0*/  STL [R1+0xbdc], R27 ;  /* 0x000bdc1b01007387 */ /* 0x000fe80000100800 */
[----:B------:R-:W-:Y:S04]  /*173c0*/  STL [R1+0xbd8], R26 ;  /* 0x000bd81a01007387 */ /* 0x000fe80000100800 */
[----:B------:R-:W-:Y:S04]  /*173d0*/  STL [R1+0xbd4], R25 ;  /* 0x000bd41901007387 */ /* 0x000fe80000100800 */
[----:B------:R2:W-:Y:S01]  /*173e0*/  STL [R1+0xbd0], R24 ;  /* 0x000bd01801007387 */ /* 0x0005e20000100800 */
[----:B------:R-:W-:-:S02]  /*173f0*/  F2FP.F16.E4M3.UNPACK_B R16, R16 ;  /* 0x00000010ff10723e */ /* 0x000fc400020006ff */
[----:B------:R-:W-:-:S07]  /*17400*/  F2FP.F16.E4M3.UNPACK_B R17, R17 ;  /* 0x00000011ff11723e */ /* 0x000fce00020006ff */
[C---:B---3--:R-:W-:Y:S06]  /*17410*/  HMMA.16816.F32 R4, R20.reuse, R16, R4 ;  /* 0x000000101404723c */ /* 0x048fec0000001804 */
[----:B--2---:R-:W-:-:S15]  /*17420*/  HMMA.16816.F32 R24, R20, R28, R12 ;  /* 0x0000001c1418723c */ /* 0x004fde000000180c */
[----:B------:R-:W-:-:S03]  /*17430*/  NOP ;  /* 0x0000000000007918 */ /* 0x000fc60000000000 */
[----:B------:R-:W-:Y:S02]  /*17440*/  IMAD.MOV.U32 R23, RZ, RZ, R6 ;  /* 0x000000ffff177224 */ /* 0x000fe400078e0006 */
[----:B------:R-:W-:-:S04]  /*17450*/  IMAD.MOV.U32 R22, RZ, RZ, R7 ;  /* 0x000000ffff167224 */ /* 0x000fc800078e0007 */
[----:B------:R-:W-:Y:S02]  /*17460*/  IMAD.MOV.U32 R13, RZ, RZ, R25 ;  /* 0x000000ffff0d7224 */ /* 0x000fe400078e0019 */
[----:B------:R-:W-:-:S03]  /*17470*/  IMAD.MOV.U32 R12, RZ, RZ, R24 ;  /* 0x000000ffff0c7224 */ /* 0x000fc600078e0018 */
[----:B------:R-:W-:Y:S04]  /*17480*/  STL [R1+0xbec], R13 ;  /* 0x000bec0d01007387 */ /* 0x000fe80000100800 */
[----:B------:R0:W-:Y:S01]  /*17490*/  STL [R1+0xbe8], R12 ;  /* 0x000be80c01007387 */ /* 0x0001e20000100800 */
[----:B------:R-:W-:Y:S02]  /*174a0*/  IMAD.MOV.U32 R14, RZ, RZ, R26 ;  /* 0x000000ffff0e7224 */ /* 0x000fe400078e001a */
[----:B------:R-:W-:Y:S02]  /*174b0*/  IMAD.MOV.U32 R15, RZ, RZ, R27 ;  /* 0x000000ffff0f7224 */ /* 0x000fe400078e001b */
[----:B------:R-:W-:Y:S02]  /*174c0*/  IMAD.MOV.U32 R27, RZ, RZ, R4 ;  /* 0x000000ffff1b7224 */ /* 0x000fe400078e0004 */
[----:B------:R-:W-:Y:S01]  /*174d0*/  IMAD.MOV.U32 R26, RZ, RZ, R5 ;  /* 0x000000ffff1a7224 */ /* 0x000fe200078e0005 */
[----:B0-----:R-:W2:Y:S04]  /*174e0*/  LDL.LU R12, [R1] ;  /* 0x00000000010c7983 */ /* 0x001ea80000300800 */
[----:B------:R-:W2:Y:S04]  /*174f0*/  LDL.LU R13, [R1+0x4] ;  /* 0x00000400010d7983 */ /* 0x000ea80000300800 */
[----:B------:R0:W-:Y:S04]  /*17500*/  STL [R1+0xbe4], R28 ;  /* 0x000be41c01007387 */ /* 0x0001e80000100800 */
[----:B------:R1:W-:Y:S04]  /*17510*/  STL [R1+0xbe0], R29 ;  /* 0x000be01d01007387 */ /* 0x0003e80000100800 */
[----:B------:R-:W2:Y:S04]  /*17520*/  LDL.LU.64 R6, [R1+0xc08] ;  /* 0x000c080001067983 */ /* 0x000ea80000300a00 */
[----:B------:R-:W2:Y:S01]  /*17530*/  LDL.LU.64 R4, [R1+0xc00] ;  /* 0x000c000001047983 */ /* 0x000ea20000300a00 */
[----:B------:R-:W-:Y:S01]  /*17540*/  F2FP.F16.E4M3.UNPACK_B R11, R11 ;  /* 0x0000000bff0b723e */ /* 0x000fe200020006ff */
[----:B------:R-:W-:-:S02]  /*17550*/  IMAD.MOV.U32 R25, RZ, RZ, R16 ;  /* 0x000000ffff197224 */ /* 0x000fc400078e0010 */
[----:B------:R-:W-:Y:S02]  /*17560*/  IMAD.MOV.U32 R24, RZ, RZ, R17 ;  /* 0x000000ffff187224 */ /* 0x000fe400078e0011 */
[----:B------:R-:W3:Y:S04]  /*17570*/  LDL.LU.64 R16, [R1+0xbf8] ;  /* 0x000bf80001107983 */ /* 0x000ee80000300a00 */
[----:B------:R-:W3:Y:S04]  /*17580*/  LDL.LU R20, [R1+0x390] ;  /* 0x0003900001147983 */ /* 0x000ee80000300800 */
[----:B------:R-:W3:Y:S01]  /*17590*/  LDL.LU R21, [R1+0x388] ;  /* 0x0003880001157983 */ /* 0x000ee20000300800 */
[----:B--2---:R-:W-:-:S15]  /*175a0*/  HMMA.16816.F32 R4, R8, R12, R4 ;  /* 0x0000000c0804723c */ /* 0x004fde0000001804 */
[----:B------:R-:W-:-:S09]  /*175b0*/  NOP ;  /* 0x0000000000007918 */ /* 0x000fd20000000000 */
[----:B------:R-:W-:Y:S02]  /*175c0*/  IMAD.MOV.U32 R13, RZ, RZ, R4 ;  /* 0x000000ffff0d7224 */ /* 0x000fe400078e0004 */
[----:B0-----:R-:W-:Y:S01]  /*175d0*/  IMAD.MOV.U32 R28, RZ, RZ, R6 ;  /* 0x000000ffff1c7224 */ /* 0x001fe200078e0006 */
[----:B------:R-:W4:Y:S04]  /*175e0*/  LDL.LU R4, [R1+0x360] ;  /* 0x0003600001047983 */ /* 0x000f280000300800 */
[----:B------:R-:W5:Y:S01]  /*175f0*/  LDL.LU R6, [R1+0x368] ;  /* 0x0003680001067983 */ /* 0x000f620000300800 */
[----:B------:R-:W-:Y:S02]  /*17600*/  IMAD.MOV.U32 R12, RZ, RZ, R5 ;  /* 0x000000ffff0c7224 */ /* 0x000fe400078e0005 */
[----:B-1----:R-:W-:Y:S01]  /*17610*/  IMAD.MOV.U32 R29, RZ, RZ, R7 ;  /* 0x000000ffff1d7224 */ /* 0x002fe200078e0007 */
[----:B------:R-:W2:Y:S04]  /*17620*/  LDL.LU R5, [R1+0x370] ;  /* 0x0003700001057983 */ /* 0x000ea80000300800 */
[----:B------:R-:W2:Y:S01]  /*17630*/  LDL.LU R7, [R1+0x380] ;  /* 0x0003800001077983 */ /* 0x000ea20000300800 */
[----:B----4-:R-:W-:-:S02]  /*17640*/  IMAD R4, R4, 0x100, R18 ;  /* 0x0000010004047824 */ /* 0x010fc400078e0212 */
[----:B-----5:R-:W-:Y:S01]  /*17650*/  IMAD R6, R6, 0x100, R19 ;  /* 0x0000010006067824 */ /* 0x020fe200078e0213 */
[----:B------:R-:W3:Y:S04]  /*17660*/  LDL.LU R18, [R1+0xbf4] ;  /* 0x000bf40001127983 */ /* 0x000ee80000300800 */
[----:B------:R-:W3:Y:S02]  /*17670*/  LDL.LU R19, [R1+0xbf0] ;  /* 0x000bf00001137983 */ /* 0x000ee40000300800 */
[----:B---3--:R-:W-:Y:S02]  /*17680*/  HMMA.16816.F32 R16, R8, R2, R16 ;  /* 0x000000020810723c */ /* 0x008fe40000001810 */
[----:B------:R-:W3:Y:S04]  /*17690*/  LDL.LU R2, [R1+0x394] ;  /* 0x0003940001027983 */ /* 0x000ee80000300800 */
[----:B------:R-:W4:-:S15]  /*176a0*/  LDL.LU R3, [R1+0x38c] ;  /* 0x00038c0001037983 */ /* 0x000f1e0000300800 */
[----:B------:R-:W-:-:S02]  /*176b0*/  NOP ;  /* 0x0000000000007918 */ /* 0x000fc40000000000 */
[----:B------:R0:W-:Y:S04]  /*176c0*/  STL.64 [R1+0xb60], R18 ;  /* 0x000b601201007387 */ /* 0x0001e80000100a00 */
[----:B0-----:R-:W2:Y:S04]  /*176d0*/  LDL.LU R18, [R1+0x384] ;  /* 0x0003840001127983 */ /* 0x001ea80000300800 */
[----:B------:R-:W5:Y:S04]  /*176e0*/  LDL.LU R19, [R1+0x37c] ;  /* 0x00037c0001137983 */ /* 0x000f680000300800 */
[----:B------:R0:W-:Y:S04]  /*176f0*/  STL.64 [R1+0xb58], R16 ;  /* 0x000b581001007387 */ /* 0x0001e80000100a00 */
[----:B0-----:R-:W5:Y:S01]  /*17700*/  LDL.LU R17, [R1+0x374] ;  /* 0x0003740001117983 */ /* 0x001f620000300800 */
[----:B------:R-:W-:-:S02]  /*17710*/  IMAD.MOV.U32 R16, RZ, RZ, R13 ;  /* 0x000000ffff107224 */ /* 0x000fc400078e000d */
[----:B---3--:R-:W-:Y:S02]  /*17720*/  IMAD R20, R20, 0x100, R2 ;  /* 0x0000010014147824 */ /* 0x008fe400078e0202 */
[----:B----4-:R-:W-:-:S05]  /*17730*/  IMAD R21, R21, 0x100, R3 ;  /* 0x0000010015157824 */ /* 0x010fca00078e0203 */
[----:B------:R0:W-:Y:S04]  /*17740*/  STL.64 [R1+0xba8], R20 ;  /* 0x000ba81401007387 */ /* 0x0001e80000100a00 */
[----:B------:R-:W3:Y:S01]  /*17750*/  LDL.LU R13, [R1+0xbec] ;  /* 0x000bec00010d7983 */ /* 0x000ee20000300800 */
[----:B0-----:R-:W-:Y:S02]  /*17760*/  IMAD.MOV.U32 R20, RZ, RZ, R25 ;  /* 0x000000ffff147224 */ /* 0x001fe400078e0019 */
[----:B------:R-:W-:Y:S02]  /*17770*/  IMAD.MOV.U32 R21, RZ, RZ, R24 ;  /* 0x000000ffff157224 */ /* 0x000fe400078e0018 */
[----:B--2---:R-:W-:Y:S02]  /*17780*/  IMAD R7, R7, 0x100, R18 ;  /* 0x0000010007077824 */ /* 0x004fe400078e0212 */
[----:B-----5:R-:W-:-:S02]  /*17790*/  IMAD R0, R0, 0x100, R19 ;  /* 0x0000010000007824 */ /* 0x020fc400078e0213 */
[----:B------:R-:W-:Y:S02]  /*177a0*/  IMAD.MOV.U32 R18, RZ, RZ, R28 ;  /* 0x000000ffff127224 */ /* 0x000fe400078e001c */
[----:B------:R-:W-:Y:S02]  /*177b0*/  IMAD.MOV.U32 R19, RZ, RZ, R29 ;  /* 0x000000ffff137224 */ /* 0x000fe400078e001d */
[----:B------:R-:W-:Y:S02]  /*177c0*/  IMAD R5, R5, 0x100, R17 ;  /* 0x0000010005057824 */ /* 0x000fe400078e0211 */
[----:B------:R-:W-:Y:S02]  /*177d0*/  IMAD.MOV.U32 R17, RZ, RZ, R12 ;  /* 0x000000ffff117224 */ /* 0x000fe400078e000c */
[----:B------:R-:W2:Y:S04]  /*177e0*/  LDL.LU R12, [R1+0xbe8] ;  /* 0x000be800010c7983 */ /* 0x000ea80000300800 */
[----:B------:R-:W4:Y:S04]  /*177f0*/  LDL.LU R28, [R1+0xbe4] ;  /* 0x000be400011c7983 */ /* 0x000f280000300800 */
[----:B------:R-:W4:Y:S04]  /*17800*/  LDL.LU R29, [R1+0xbe0] ;  /* 0x000be000011d7983 */ /* 0x000f280000300800 */
[----:B------:R-:W-:Y:S04]  /*17810*/  STL.64 [R1+0xb70], R18 ;  /* 0x000b701201007387 */ /* 0x000fe80000100a00 */
[----:B------:R0:W-:Y:S02]  /*17820*/  STL.64 [R1+0xb68], R16 ;  /* 0x000b681001007387 */ /* 0x0001e40000100a00 */
[----:B0-----:R-:W-:-:S02]  /*17830*/  IMAD.MOV.U32 R16, RZ, RZ, R27 ;  /* 0x000000ffff107224 */ /* 0x001fc400078e001b */
[----:B------:R-:W-:Y:S01]  /*17840*/  IMAD.MOV.U32 R17, RZ, RZ, R26 ;  /* 0x000000ffff117224 */ /* 0x000fe200078e001a */
[----:B------:R-:W5:Y:S04]  /*17850*/  LDL.LU R27, [R1+0xbdc] ;  /* 0x000bdc00011b7983 */ /* 0x000f680000300800 */
[----:B------:R-:W4:Y:S04]  /*17860*/  LDL.LU R26, [R1+0xbd8] ;  /* 0x000bd800011a7983 */ /* 0x000f280000300800 */
[----:B------:R-:W5:Y:S04]  /*17870*/  LDL.LU R25, [R1+0xbd4] ;  /* 0x000bd40001197983 */ /* 0x000f680000300800 */
[----:B------:R-:W4:Y:S01]  /*17880*/  LDL.LU R24, [R1+0xbd0] ;  /* 0x000bd00001187983 */ /* 0x000f220000300800 */
[----:B------:R-:W-:-:S02]  /*17890*/  IMAD.MOV.U32 R18, RZ, RZ, R23 ;  /* 0x000000ffff127224 */ /* 0x000fc400078e0017 */
[----:B------:R-:W-:Y:S01]  /*178a0*/  IMAD.MOV.U32 R19, RZ, RZ, R22 ;  /* 0x000000ffff137224 */ /* 0x000fe200078e0016 */
[----:B------:R-:W5:Y:S04]  /*178b0*/  LDL.LU R2, [R1+0x70] ;  /* 0x0000700001027983 */ /* 0x000f680000300800 */
[----:B------:R-:W5:Y:S04]  /*178c0*/  LDL.LU R3, [R1+0x74] ;  /* 0x0000740001037983 */ /* 0x000f680000300800 */
[----:B------:R0:W-:Y:S04]  /*178d0*/  STL.64 [R1+0xb80], R18 ;  /* 0x000b801201007387 */ /* 0x0001e80000100a00 */
[----:B------:R3:W-:Y:S01]  /*178e0*/  STL.64 [R1+0xb78], R16 ;  /* 0x000b781001007387 */ /* 0x0007e20000100a00 */
[----:B0-----:R-:W-:-:S02]  /*178f0*/  IMAD.MOV.U32 R18, RZ, RZ, R14 ;  /* 0x000000ffff127224 */ /* 0x001fc400078e000e */
[----:B------:R-:W-:Y:S02]  /*17900*/  IMAD.MOV.U32 R19, RZ, RZ, R15 ;  /* 0x000000ffff137224 */ /* 0x000fe400078e000f */
[----:B---3--:R-:W-:Y:S02]  /*17910*/  IMAD.MOV.U32 R17, RZ, RZ, R13 ;  /* 0x000000ffff117224 */ /* 0x008fe400078e000d */
[----:B--2---:R-:W-:Y:S02]  /*17920*/  IMAD.MOV.U32 R16, RZ, RZ, R12 ;  /* 0x000000ffff107224 */ /* 0x004fe400078e000c */
[----:B------:R-:W2:Y:S04]  /*17930*/  LDL.LU R12, [R1+0xbcc] ;  /* 0x000bcc00010c7983 */ /* 0x000ea80000300800 */
[----:B------:R-:W2:Y:S04]  /*17940*/  LDL.LU R13, [R1+0xbc8] ;  /* 0x000bc800010d7983 */ /* 0x000ea80000300800 */
[----:B------:R-:W2:Y:S04]  /*17950*/  LDL.LU R14, [R1+0xbc4] ;  /* 0x000bc400010e7983 */ /* 0x000ea80000300800 */
[----:B------:R-:W2:Y:S04]  /*17960*/  LDL.LU R15, [R1+0xbc0] ;  /* 0x000bc000010f7983 */ /* 0x000ea80000300800 */
[----:B------:R-:W3:Y:S04]  /*17970*/  LDL.LU R22, [R1+0xb0] ;  /* 0x0000b00001167983 */ /* 0x000ee80000300800 */
[----:B------:R-:W3:Y:S04]  /*17980*/  LDL.LU R23, [R1+0xb4] ;  /* 0x0000b40001177983 */ /* 0x000ee80000300800 */
[----:B------:R-:W-:Y:S04]  /*17990*/  STL.64 [R1+0xb90], R18 ;  /* 0x000b901201007387 */ /* 0x000fe80000100a00 */
[----:B------:R4:W-:Y:S02]  /*179a0*/  STL.64 [R1+0xb88], R16 ;  /* 0x000b881001007387 */ /* 0x0009e40000100a00 */
[----:B----4-:R-:W-:-:S02]  /*179b0*/  IMAD.MOV.U32 R16, RZ, RZ, R24 ;  /* 0x000000ffff107224 */ /* 0x010fc400078e0018 */
[----:B-----5:R-:W-:Y:S01]  /*179c0*/  IMAD.MOV.U32 R17, RZ, RZ, R25 ;  /* 0x000000ffff117224 */ /* 0x020fe200078e0019 */
[----:B------:R-:W4:Y:S04]  /*179d0*/  LDL.LU R24, [R1+0xbbc] ;  /* 0x000bbc0001187983 */ /* 0x000f280000300800 */
[----:B------:R-:W4:Y:S01]  /*179e0*/  LDL.LU R25, [R1+0xbb8] ;  /* 0x000bb80001197983 */ /* 0x000f220000300800 */
[----:B------:R-:W-:Y:S02]  /*179f0*/  IMAD.MOV.U32 R18, RZ, RZ, R26 ;  /* 0x000000ffff127224 */ /* 0x000fe400078e001a */
[----:B------:R-:W-:Y:S01]  /*17a00*/  IMAD.MOV.U32 R19, RZ, RZ, R27 ;  /* 0x000000ffff137224 */ /* 0x000fe200078e001b */
[----:B------:R-:W4:Y:S04]  /*17a10*/  LDL.LU R26, [R1+0xbb4] ;  /* 0x000bb400011a7983 */ /* 0x000f280000300800 */
[----:B------:R-:W4:Y:S04]  /*17a20*/  LDL.LU R27, [R1+0xbb0] ;  /* 0x000bb000011b7983 */ /* 0x000f280000300800 */
[----:B------:R-:W-:Y:S04]  /*17a30*/  STL.64 [R1+0xba0], R18 ;  /* 0x000ba01201007387 */ /* 0x000fe80000100a00 */
[----:B------:R0:W-:Y:S04]  /*17a40*/  STL.64 [R1+0xb98], R16 ;  /* 0x000b981001007387 */ /* 0x0001e80000100a00 */
[----:B0-----:R-:W5:Y:S04]  /*17a50*/  LDL.LU R16, [R1+0x20] ;  /* 0x0000200001107983 */ /* 0x001f680000300800 */
[----:B------:R-:W5:Y:S04]  /*17a60*/  LDL.LU R17, [R1+0x24] ;  /* 0x0000240001117983 */ /* 0x000f680000300800 */
[----:B------:R-:W5:Y:S04]  /*17a70*/  LDL.LU R18, [R1+0x28] ;  /* 0x0000280001127983 */ /* 0x000f680000300800 */
[----:B------:R-:W5:Y:S01]  /*17a80*/  LDL.LU R19, [R1+0x2c] ;  /* 0x00002c0001137983 */ /* 0x000f620000300800 */
[C---:B----4-:R-:W-:Y:S03]  /*17a90*/  HMMA.16816.F32 R24, R8.reuse, R28, R24 ;  /* 0x0000001c0818723c */ /* 0x050fe60000001818 */
[----:B------:R-:W4:Y:S04]  /*17aa0*/  LDL.LU R28, [R1+0x90] ;  /* 0x00009000011c7983 */ /* 0x000f280000300800 */
[----:B------:R-:W4:Y:S01]  /*17ab0*/  LDL.LU R29, [R1+0x94] ;  /* 0x00009400011d7983 */ /* 0x000f220000300800 */
[----:B--2---:R-:W-:-:S15]  /*17ac0*/  HMMA.16816.F32 R12, R8, R20, R12 ;  /* 0x00000014080c723c */ /* 0x004fde000000180c */
[----:B------:R0:W-:Y:S04]  /*17ad0*/  STL [R1+0xb50], R27 ;  /* 0x000b501b01007387 */ /* 0x0001e80000100800 */
[----:B0-----:R-:W2:Y:S04]  /*17ae0*/  LDL.LU R27, [R1+0x398] ;  /* 0x00039800011b7983 */ /* 0x001ea80000300800 */
[----:B------:R-:W3:Y:S04]  /*17af0*/  LDL.LU.64 R20, [R1+0xba8] ;  /* 0x000ba80001147983 */ /* 0x000ee80000300a00 */
[----:B------:R-:W2:Y:S01]  /*17b00*/  LDL.LU R11, [R1+0x39c] ;  /* 0x00039c00010b7983 */ /* 0x000ea20000300800 */
[----:B------:R-:W-:-:S02]  /*17b10*/  F2FP.F16.E4M3.UNPACK_B R4, R4 ;  /* 0x00000004ff04723e */ /* 0x000fc400020006ff */
[----:B------:R-:W-:Y:S02]  /*17b20*/  F2FP.F16.E4M3.UNPACK_B R6, R6 ;  /* 0x00000006ff06723e */ /* 0x000fe400020006ff */
[----:B------:R-:W-:Y:S02]  /*17b30*/  F2FP.F16.E4M3.UNPACK_B R5, R5 ;  /* 0x00000005ff05723e */ /* 0x000fe400020006ff */
[----:B------:R-:W-:Y:S02]  /*17b40*/  F2FP.F16.E4M3.UNPACK_B R7, R7 ;  /* 0x00000007ff07723e */ /* 0x000fe400020006ff */
[----:B------:R-:W-:Y:S02]  /*17b50*/  F2FP.F16.E4M3.UNPACK_B R2, R2.H1 ;  /* 0x00000002ff02723e */ /* 0x000fe400030006ff */
[----:B------:R-:W-:-:S07]  /*17b60*/  F2FP.F16.E4M3.UNPACK_B R3, R3.H1 ;  /* 0x00000003ff03723e */ /* 0x000fce00030006ff */
[----:B-----5:R-:W-:Y:S01]  /*17b70*/  HMMA.16816.F32 R16, R4, R2, R16 ;  /* 0x000000020410723c */ /* 0x020fe20000001810 */
[----:B------:R-:W-:Y:S01]  /*17b80*/  F2FP.F16.E4M3.UNPACK_B R8, R0 ;  /* 0x00000000ff08723e */ /* 0x000fe200020006ff */
[----:B--2---:R-:W-:Y:S01]  /*17b90*/  IMAD R11, R27, 0x100, R11 ;  /* 0x000001001b0b7824 */ /* 0x004fe200078e020b */
[----:B---3--:R-:W-:Y:S01]  /*17ba0*/  F2FP.F16.E4M3.UNPACK_B R10, R20 ;  /* 0x00000014ff0a723e */ /* 0x008fe200020006ff */
[----:B------:R-:W2:Y:S04]  /*17bb0*/  LDL.LU R27, [R1+0x3b4] ;  /* 0x0003b400011b7983 */ /* 0x000ea80000300800 */
[----:B------:R-:W3:Y:S04]  /*17bc0*/  LDL.LU R0, [R1+0x3b8] ;  /* 0x0003b80001007983 */ /* 0x000ee80000300800 */
[----:B------:R-:W5:Y:S11]  /*17bd0*/  LDL.LU R20, [R1+0x80] ;  /* 0x0000800001147983 */ /* 0x000f760000300800 */
[----:B------:R-:W-:Y:S04]  /*17be0*/  STL.64 [R1+0x10], R16 ;  /* 0x0000101001007387 */ /* 0x000fe80000100a00 */
[----:B------:R0:W-:Y:S04]  /*17bf0*/  STL.64 [R1+0x18], R18 ;  /* 0x0000181201007387 */ /* 0x0001e80000100a00 */
[----:B0-----:R-:W4:Y:S04]  /*17c00*/  LDL.LU.64 R18, [R1+0xba0] ;  /* 0x000ba00001127983 */ /* 0x001f280000300a00 */
[----:B------:R-:W4:Y:S01]  /*17c10*/  LDL.LU.64 R16, [R1+0xb98] ;  /* 0x000b980001107983 */ /* 0x000f220000300a00 */
[----:B------:R-:W-:-:S02]  /*17c20*/  F2FP.F16.E4M3.UNPACK_B R22, R22.H1 ;  /* 0x00000016ff16723e */ /* 0x000fc400030006ff */
[----:B------:R-:W-:Y:S02]  /*17c30*/  F2FP.F16.E4M3.UNPACK_B R23, R23.H1 ;  /* 0x00000017ff17723e */ /* 0x000fe400030006ff */
[----:B------:R-:W-:Y:S02]  /*17c40*/  F2FP.F16.E4M3.UNPACK_B R9, R21 ;  /* 0x00000015ff09723e */ /* 0x000fe400020006ff */
[----:B------:R-:W2:Y:S03]  /*17c50*/  LDL.LU R21, [R1+0x84] ;  /* 0x0000840001157983 */ /* 0x000ea60000300800 */
[----:B----4-:R-:W-:-:S15]  /*17c60*/  HMMA.16816.F32 R16, R4, R22, R16 ;  /* 0x000000160410723c */ /* 0x010fde0000001810 */
[----:B------:R-:W-:-:S08]  /*17c70*/  NOP ;  /* 0x0000000000007918 */ /* 0x000fd00000000000 */
[----:B------:R-:W-:Y:S04]  /*17c80*/  STL.64 [R1+0x60], R16 ;  /* 0x0000601001007387 */ /* 0x000fe80000100a00 */
[----:B------:R0:W-:Y:S04]  /*17c90*/  STL.64 [R1+0x68], R18 ;  /* 0x0000681201007387 */ /* 0x0001e80000100a00 */
[----:B0-----:R-:W4:Y:S04]  /*17ca0*/  LDL.LU.64 R18, [R1+0xb90] ;  /* 0x000b900001127983 */ /* 0x001f280000300a00 */
[----:B------:R-:W4:Y:S01]  /*17cb0*/  LDL.LU.64 R16, [R1+0xb88] ;  /* 0x000b880001107983 */ /* 0x000f220000300a00 */
[----:B-----5:R-:W-:-:S02]  /*17cc0*/  F2FP.F16.E4M3.UNPACK_B R20, R20.H1 ;  /* 0x00000014ff14723e */ /* 0x020fc400030006ff */
[----:B--2---:R-:W-:-:S07]  /*17cd0*/  F2FP.F16.E4M3.UNPACK_B R21, R21.H1 ;  /* 0x00000015ff15723e */ /* 0x004fce00030006ff */
[----:B----4-:R-:W-:-:S15]  /*17ce0*/  HMMA.16816.F32 R16, R4, R20, R16 ;  /* 0x000000140410723c */ /* 0x010fde0000001810 */
[----:B------:R-:W-:-:S08]  /*17cf0*/  NOP ;  /* 0x0000000000007918 */ /* 0x000fd00000000000 */
[----:B------:R-:W-:Y:S04]  /*17d00*/  STL.64 [R1+0x50], R16 ;  /* 0x0000501001007387 */ /* 0x000fe80000100a00 */
[----:B------:R0:W-:Y:S04]  /*17d10*/  STL.64 [R1+0x58], R18 ;  /* 0x0000581201007387 */ /* 0x0001e80000100a00 */
[----:B0-----:R-:W2:Y:S04]  /*17d20*/  LDL.LU.64 R18, [R1+0xb80] ;  /* 0x000b800001127983 */ /* 0x001ea80000300a00 */
[----:B------:R-:W2:Y:S01]  /*17d30*/  LDL.LU.64 R16, [R1+0xb78] ;  /* 0x000b780001107983 */ /* 0x000ea20000300a00 */
[----:B------:R-:W-:-:S02]  /*17d40*/  F2FP.F16.E4M3.UNPACK_B R28, R28.H1 ;  /* 0x0000001cff1c723e */ /* 0x000fc400030006ff */
[----:B------:R-:W-:Y:S02]  /*17d50*/  F2FP.F16.E4M3.UNPACK_B R29, R29.H1 ;  /* 0x0000001dff1d723e */ /* 0x000fe400030006ff */
[----:B------:R-:W-:-:S05]  /*17d60*/  F2FP.F16.E4M3.UNPACK_B R11, R11 ;  /* 0x0000000bff0b723e */ /* 0x000fca00020006ff */
[----:B--2---:R-:W-:Y:S01]  /*17d70*/  HMMA.16816.F32 R4, R4, R28, R16 ;  /* 0x0000001c0404723c */ /* 0x004fe20000001810 */
[----:B------:R-:W2:Y:S04]  /*17d80*/  LDL.LU.64 R18, [R1+0xb70] ;  /* 0x000b700001127983 */ /* 0x000ea80000300a00 */
[----:B------:R-:W2:-:S15]  /*17d90*/  LDL.LU.64 R16, [R1+0xb68] ;  /* 0x000b680001107983 */ /* 0x000e9e0000300a00 */
[----:B------:R-:W-:-:S03]  /*17da0*/  NOP ;  /* 0x0000000000007918 */ /* 0x000fc60000000000 */
[----:B------:R0:W-:Y:S04]  /*17db0*/  STL.64 [R1+0x20], R4 ;  /* 0x0000200401007387 */ /* 0x0001e80000100a00 */
[----:B------:R1:W-:Y:S04]  /*17dc0*/  STL.64 [R1+0x28], R6 ;  /* 0x0000280601007387 */ /* 0x0003e80000100a00 */
[----:B0-----:R-:W4:Y:S04]  /*17dd0*/  LDL.LU R4, [R1+0x3a0] ;  /* 0x0003a00001047983 */ /* 0x001f280000300800 */
[----:B-1----:R-:W5:Y:S04]  /*17de0*/  LDL.LU R6, [R1+0x3a8] ;  /* 0x0003a80001067983 */ /* 0x002f680000300800 */
        /* <DEDUP_REMOVED lines=9> */
[----:B------:R-:W5:Y:S01]  /*17e80*/  LDL.LU R3, [R1+0x3ac] ;  /* 0x0003ac0001037983 */ /* 0x000f620000300800 */
[----:B--2---:R-:W-:Y:S01]  /*17e90*/  HMMA.16816.F32 R16, R8, R22, R16 ;  /* 0x000000160810723c */ /* 0x004fe20000001810 */
[----:B----4-:R-:W-:-:S02]  /*17ea0*/  IMAD R4, R4, 0x100, R2 ;  /* 0x0000010004047824 */ /* 0x010fc400078e0202 */
[----:B-----5:R-:W-:Y:S01]  /*17eb0*/  IMAD R6, R6, 0x100, R3 ;  /* 0x0000010006067824 */ /* 0x020fe200078e0203 */
[----:B------:R-:W2:Y:S04]  /*17ec0*/  LDL R2, [R1+0x78] ;  /* 0x0000780001027983 */ /* 0x000ea80000100800 */
[----:B------:R-:W4:Y:S04]  /*17ed0*/  LDL R3, [R1+0x7c] ;  /* 0x00007c0001037983 */ /* 0x000f280000100800 */
[----:B------:R-:W5:Y:S04]  /*17ee0*/  LDL.LU R22, [R1+0x3d0] ;  /* 0x0003d00001167983 */ /* 0x000f680000300800 */
[----:B------:R-:W2:Y:S07]  /*17ef0*/  LDL.LU R23, [R1+0x3c8] ;  /* 0x0003c80001177983 */ /* 0x000eae0000300800 */
[----:B------:R0:W-:Y:S04]  /*17f00*/  STL [R1+0xb14], R16 ;  /* 0x000b141001007387 */ /* 0x0001e80000100800 */
[----:B0-----:R-:W2:Y:S04]  /*17f10*/  LDL.LU R16, [R1+0x3cc] ;  /* 0x0003cc0001107983 */ /* 0x001ea80000300800 */
[----:B------:R0:W-:Y:S04]  /*17f20*/  STL [R1+0xb10], R17 ;  /* 0x000b101101007387 */ /* 0x0001e80000100800 */
[----:B0-----:R-:W5:Y:S04]  /*17f30*/  LDL.LU R17, [R1+0x3d4] ;  /* 0x0003d40001117983 */ /* 0x001f680000300800 */
[----:B------:R0:W-:Y:S01]  /*17f40*/  STL [R1+0xb0c], R18 ;  /* 0x000b0c1201007387 */ /* 0x0001e20000100800 */
[----:B---3--:R-:W-:-:S03]  /*17f50*/  IMAD R5, R5, 0x100, R27 ;  /* 0x0000010005057824 */ /* 0x008fc600078e021b */
[----:B0-----:R-:W3:Y:S04]  /*17f60*/  LDL.LU R18, [R1+0x3bc] ;  /* 0x0003bc0001127983 */ /* 0x001ee80000300800 */
[----:B------:R0:W-:Y:S04]  /*17f70*/  STL [R1+0xb08], R19 ;  /* 0x000b081301007387 */ /* 0x0001e80000100800 */
[----:B0-----:R-:W4:Y:S04]  /*17f80*/  LDL.LU R19, [R1+0x3c4] ;  /* 0x0003c40001137983 */ /* 0x001f280000300800 */
[----:B------:R-:W4:Y:S01]  /*17f90*/  LDL.LU R27, [R1+0xb50] ;  /* 0x000b5000011b7983 */ /* 0x000f220000300800 */
[----:B--2---:R-:W-:-:S03]  /*17fa0*/  IMAD R23, R23, 0x100, R16 ;  /* 0x0000010017177824 */ /* 0x004fc600078e0210 */
[----:B------:R-:W2:Y:S01]  /*17fb0*/  LDL R16, [R1+0x8c] ;  /* 0x00008c0001107983 */ /* 0x000ea20000100800 */
[----:B-----5:R-:W-:-:S03]  /*17fc0*/  IMAD R22, R22, 0x100, R17 ;  /* 0x0000010016167824 */ /* 0x020fc600078e0211 */
[----:B------:R-:W2:Y:S01]  /*17fd0*/  LDL R17, [R1+0x88] ;  /* 0x0000880001117983 */ /* 0x000ea20000100800 */
[----:B---3--:R-:W-:Y:S01]  /*17fe0*/  IMAD R0, R0, 0x100, R18 ;  /* 0x0000010000007824 */ /* 0x008fe200078e0212 */
[C---:B----4-:R-:W-:Y:S01]  /*17ff0*/  HMMA.16816.F32 R24, R8.reuse, R20, R24 ;  /* 0x000000140818723c */ /* 0x050fe20000001818 */
[----:B------:R-:W-:Y:S01]  /*18000*/  IMAD R7, R7, 0x100, R19 ;  /* 0x0000010007077824 */ /* 0x000fe200078e0213 */
[----:B--2---:R0:W-:Y:S04]  /*18010*/  STL.64 [R1+0xb48], R16 ;  /* 0x000b481001007387 */ /* 0x0041e80000100a00 */
[----:B0-----:R-:W2:Y:S04]  /*18020*/  LDL.LU R16, [R1+0x10] ;  /* 0x0000100001107983 */ /* 0x001ea80000300800 */
[----:B------:R-:W2:Y:S04]  /*18030*/  LDL.LU R17, [R1+0x14] ;  /* 0x0000140001117983 */ /* 0x000ea80000300800 */
[----:B------:R-:W2:Y:S04]  /*18040*/  LDL.LU R18, [R1+0x18] ;  /* 0x0000180001127983 */ /* 0x000ea80000300800 */
[----:B------:R-:W2:Y:S04]  /*18050*/  LDL.LU R19, [R1+0x1c] ;  /* 0x00001c0001137983 */ /* 0x000ea80000300800 */
[----:B------:R-:W3:Y:S04]  /*18060*/  LDL R20, [R1+0xb8] ;  /* 0x0000b80001147983 */ /* 0x000ee80000100800 */
[----:B------:R-:W4:Y:S04]  /*18070*/  LDL R21, [R1+0xbc] ;  /* 0x0000bc0001157983 */ /* 0x000f280000100800 */
[----:B------:R0:W-:Y:S04]  /*18080*/  STL [R1+0xae4], R24 ;  /* 0x000ae41801007387 */ /* 0x0001e80000100800 */
[----:B0-----:R-:W5:Y:S04]  /*18090*/  LDL.LU R24, [R1+0x3d8] ;  /* 0x0003d80001187983 */ /* 0x001f680000300800 */
[----:B------:R0:W-:Y:S04]  /*180a0*/  STL [R1+0xae0], R25 ;  /* 0x000ae01901007387 */ /* 0x0001e80000100800 */
[----:B0-----:R-:W5:Y:S01]  /*180b0*/  LDL.LU R25, [R1+0x3dc] ;  /* 0x0003dc0001197983 */ /* 0x001f620000300800 */
[----:B------:R-:W-:Y:S01]  /*180c0*/  HMMA.16816.F32 R12, R8, R28, R12 ;  /* 0x0000001c080c723c */ /* 0x000fe2000000180c */
[----:B------:R-:W-:-:S02]  /*180d0*/  F2FP.F16.E4M3.UNPACK_B R4, R4 ;  /* 0x00000004ff04723e */ /* 0x000fc400020006ff */
[----:B------:R-:W-:Y:S02]  /*180e0*/  F2FP.F16.E4M3.UNPACK_B R6, R6 ;  /* 0x00000006ff06723e */ /* 0x000fe400020006ff */
[----:B------:R-:W-:Y:S02]  /*180f0*/  F2FP.F16.E4M3.UNPACK_B R5, R5 ;  /* 0x00000005ff05723e */ /* 0x000fe400020006ff */
[----:B------:R-:W-:Y:S02]  /*18100*/  F2FP.F16.E4M3.UNPACK_B R7, R7 ;  /* 0x00000007ff07723e */ /* 0x000fe400020006ff */
[----:B------:R-:W-:Y:S02]  /*18110*/  F2FP.F16.E4M3.UNPACK_B R2, R2 ;  /* 0x00000002ff02723e */ /* 0x000fe400020006ff */
[----:B------:R-:W-:Y:S01]  /*18120*/  F2FP.F16.E4M3.UNPACK_B R3, R3 ;  /* 0x00000003ff03723e */ /* 0x000fe200020006ff */
[----:B------:R-:W-:Y:S04]  /*18130*/  STL [R1+0xadc], R26 ;  /* 0x000adc1a01007387 */ /* 0x000fe80000100800 */
[----:B------:R-:W-:Y:S07]  /*18140*/  STL [R1+0xad8], R27 ;  /* 0x000ad81b01007387 */ /* 0x000fee0000100800 */
[----:B------:R0:W-:Y:S04]  /*18150*/  STL [R1+0xaf4], R12 ;  /* 0x000af40c01007387 */ /* 0x0001e80000100800 */
[----:B------:R1:W-:Y:S04]  /*18160*/  STL [R1+0xaf0], R13 ;  /* 0x000af00d01007387 */ /* 0x0003e80000100800 */
[----:B------:R1:W-:Y:S04]  /*18170*/  STL [R1+0xaec], R14 ;  /* 0x000aec0e01007387 */ /* 0x0003e80000100800 */
[----:B------:R1:W-:Y:S01]  /*18180*/  STL [R1+0xae8], R15 ;  /* 0x000ae80f01007387 */ /* 0x0003e20000100800 */
[----:B--2---:R-:W-:Y:S01]  /*18190*/  HMMA.16816.F32 R16, R4, R2, R16 ;  /* 0x000000020410723c */ /* 0x004fe20000001810 */
[----:B-----5:R-:W-:-:S02]  /*181a0*/  IMAD R11, R24, 0x100, R25 ;  /* 0x00000100180b7824 */ /* 0x020fc400078e0219 */
[----:B------:R-:W2:Y:S04]  /*181b0*/  LDL R25, [R1+0x98] ;  /* 0x0000980001197983 */ /* 0x000ea80000100800 */
[----:B------:R-:W5:Y:S04]  /*181c0*/  LDL R24, [R1+0x9c] ;  /* 0x00009c0001187983 */ /* 0x000f680000100800 */
[----:B0-----:R-:W2:Y:S04]  /*181d0*/  LDL.LU R12, [R1+0x60] ;  /* 0x00006000010c7983 */ /* 0x001ea80000300800 */
[----:B-1----:R-:W2:Y:S04]  /*181e0*/  LDL.LU R13, [R1+0x64] ;  /* 0x00006400010d7983 */ /* 0x002ea80000300800 */
[----:B------:R-:W2:Y:S04]  /*181f0*/  LDL.LU R14, [R1+0x68] ;  /* 0x00006800010e7983 */ /* 0x000ea80000300800 */
[----:B------:R-:W2:Y:S04]  /*18200*/  LDL.LU R15, [R1+0x6c] ;  /* 0x00006c00010f7983 */ /* 0x000ea80000300800 */
[----:B------:R0:W-:Y:S04]  /*18210*/  STL.64 [R1+0x10], R16 ;  /* 0x0000101001007387 */ /* 0x0001e80000100a00 */
[----:B------:R1:W-:Y:S04]  /*18220*/  STL.64 [R1+0x18], R18 ;  /* 0x0000181201007387 */ /* 0x0003e80000100a00 */
[----:B0-----:R-:W3:Y:S01]  /*18230*/  LDL.LU.64 R16, [R1+0xb48] ;  /* 0x000b480001107983 */ /* 0x001ee20000300a00 */
[----:B------:R-:W-:-:S02]  /*18240*/  F2FP.F16.E4M3.UNPACK_B R10, R22 ;  /* 0x00000016ff0a723e */ /* 0x000fc400020006ff */
[----:B------:R-:W-:Y:S02]  /*18250*/  F2FP.F16.E4M3.UNPACK_B R8, R0 ;  /* 0x00000000ff08723e */ /* 0x000fe400020006ff */
[----:B------:R-:W-:Y:S01]  /*18260*/  F2FP.F16.E4M3.UNPACK_B R9, R23 ;  /* 0x00000017ff09723e */ /* 0x000fe200020006ff */
[----:B------:R-:W-:Y:S04]  /*18270*/  STL.64 [R1+0xb40], R10 ;  /* 0x000b400a01007387 */ /* 0x000fe80000100a00 */
[----:B------:R-:W-:Y:S01]  /*18280*/  STL.64 [R1+0xb38], R8 ;  /* 0x000b380801007387 */ /* 0x000fe20000100a00 */
[----:B---3--:R-:W-:Y:S02]  /*18290*/  F2FP.F16.E4M3.UNPACK_B R23, R16 ;  /* 0x00000010ff17723e */ /* 0x008fe400020006ff */
[----:B------:R-:W-:Y:S01]  /*182a0*/  F2FP.F16.E4M3.UNPACK_B R22, R17 ;  /* 0x00000011ff16723e */ /* 0x000fe200020006ff */
[----:B------:R-:W3:Y:S04]  /*182b0*/  LDL.LU R16, [R1+0x3e8] ;  /* 0x0003e80001107983 */ /* 0x000ee80000300800 */
[----:B------:R-:W3:Y:S04]  /*182c0*/  LDL.LU R17, [R1+0x3f8] ;  /* 0x0003f80001117983 */ /* 0x000ee80000300800 */
[----:B-1----:R-:W4:Y:S04]  /*182d0*/  LDL.LU R18, [R1+0x3f4] ;  /* 0x0003f40001127983 */ /* 0x002f280000300800 */
[----:B------:R-:W4:Y:S04]  /*182e0*/  LDL.LU R19, [R1+0x3fc] ;  /* 0x0003fc0001137983 */ /* 0x000f280000300800 */
[----:B----4-:R-:W-:Y:S04]  /*182f0*/  STL.64 [R1+0xb20], R18 ;  /* 0x000b201201007387 */ /* 0x010fe80000100a00 */
[----:B---3--:R0:W-:Y:S04]  /*18300*/  STL.64 [R1+0xb18], R16 ;  /* 0x000b181001007387 */ /* 0x0081e80000100a00 */
[----:B0-----:R-:W3:Y:S04]  /*18310*/  LDL.LU R16, [R1] ;  /* 0x0000000001107983 */ /* 0x001ee80000300800 */
[----:B------:R-:W3:Y:S04]  /*18320*/  LDL.LU R17, [R1+0x4] ;  /* 0x0000040001117983 */ /* 0x000ee80000300800 */
[----:B------:R-:W4:Y:S04]  /*18330*/  LDL.LU R18, [R1+0x8] ;  /* 0x0000080001127983 */ /* 0x000f280000300800 */
[----:B------:R-:W4:Y:S01]  /*18340*/  LDL.LU R19, [R1+0xc] ;  /* 0x00000c0001137983 */ /* 0x000f220000300800 */
[----:B------:R-:W-:-:S02]  /*18350*/  F2FP.F16.E4M3.UNPACK_B R20, R20 ;  /* 0x00000014ff14723e */ /* 0x000fc400020006ff */
[----:B------:R-:W-:-:S07]  /*18360*/  F2FP.F16.E4M3.UNPACK_B R21, R21 ;  /* 0x00000015ff15723e */ /* 0x000fce00020006ff */
[----:B--2---:R-:W-:Y:S01]  /*18370*/  HMMA.16816.F32 R8, R4, R20, R12 ;  /* 0x000000140408723c */ /* 0x004fe2000000180c */
[----:B----4-:R-:W-:Y:S04]  /*18380*/  STL.64 [R1+0xb30], R18 ;  /* 0x000b301201007387 */ /* 0x010fe80000100a00 */
[----:B---3--:R0:W-:Y:S04]  /*18390*/  STL.64 [R1+0xb28], R16 ;  /* 0x000b281001007387 */ /* 0x0081e80000100a00 */
[----:B0-----:R-:W2:Y:S04]  /*183a0*/  LDL.LU R16, [R1+0x50] ;  /* 0x0000500001107983 */ /* 0x001ea80000300800 */
[----:B------:R-:W2:Y:S04]  /*183b0*/  LDL.LU R17, [R1+0x54] ;  /* 0x0000540001117983 */ /* 0x000ea80000300800 */
[----:B------:R-:W2:Y:S04]  /*183c0*/  LDL.LU R18, [R1+0x58] ;  /* 0x0000580001127983 */ /* 0x000ea80000300800 */
[----:B------:R-:W2:Y:S03]  /*183d0*/  LDL.LU R19, [R1+0x5c] ;  /* 0x00005c0001137983 */ /* 0x000ea60000300800 */
[----:B------:R-:W-:Y:S01]  /*183e0*/  IMAD.MOV.U32 R15, RZ, RZ, R11 ;  /* 0x000000ffff0f7224 */ /* 0x000fe200078e000b */
[----:B------:R-:W3:Y:S01]  /*183f0*/  LDL.LU R27, [R1+0x408] ;  /* 0x00040800011b7983 */ /* 0x000ee20000300800 */
[----:B------:R-:W-:-:S03]  /*18400*/  IMAD.MOV.U32 R14, RZ, RZ, R10 ;  /* 0x000000ffff0e7224 */ /* 0x000fc600078e000a */
[----:B------:R-:W3:Y:S01]  /*18410*/  LDL.LU R26, [R1+0x404] ;  /* 0x00040400011a7983 */ /* 0x000ee20000300800 */
[----:B------:R-:W-:Y:S02]  /*18420*/  IMAD.MOV.U32 R13, RZ, RZ, R9 ;  /* 0x000000ffff0d7224 */ /* 0x000fe400078e0009 */
[----:B------:R-:W-:Y:S01]  /*18430*/  IMAD.MOV.U32 R12, RZ, RZ, R8 ;  /* 0x000000ffff0c7224 */ /* 0x000fe200078e0008 */
[----:B------:R-:W4:Y:S04]  /*18440*/  LDL.LU.64 R10, [R1+0xb40] ;  /* 0x000b4000010a7983 */ /* 0x000f280000300a00 */
[----:B------:R-:W3:Y:S04]  /*18450*/  LDL.LU.64 R8, [R1+0xb38] ;  /* 0x000b380001087983 */ /* 0x000ee80000300a00 */
        /* <DEDUP_REMOVED lines=11> */
[----:B------:R0:W-:Y:S01]  /*18510*/  STL [R1+0x38], R18 ;  /* 0x0000381201007387 */ /* 0x0001e20000100800 */
[----:B------:R-:W-:-:S03]  /*18520*/  IMAD.MOV.U32 R0, RZ, RZ, R19 ;  /* 0x000000ffff007224 */ /* 0x000fc600078e0013 */
[----:B0-----:R-:W2:Y:S04]  /*18530*/  LDL.LU.64 R18, [R1+0xb30] ;  /* 0x000b300001127983 */ /* 0x001ea80000300a00 */
[----:B------:R-:W2:Y:S01]  /*18540*/  LDL.LU.64 R16, [R1+0xb28] ;  /* 0x000b280001107983 */ /* 0x000ea20000300a00 */
[----:B------:R-:W-:Y:S02]  /*18550*/  F2FP.F16.E4M3.UNPACK_B R28, R25 ;  /* 0x00000019ff1c723e */ /* 0x000fe400020006ff */
[----:B-----5:R-:W-:Y:S02]  /*18560*/  F2FP.F16.E4M3.UNPACK_B R29, R24 ;  /* 0x00000018ff1d723e */ /* 0x020fe400020006ff */
[----:B----4-:R-:W-:-:S05]  /*18570*/  F2FP.F16.E4M3.UNPACK_B R11, R11 ;  /* 0x0000000bff0b723e */ /* 0x010fca00020006ff */
[----:B---3--:R-:W-:-:S15]  /*18580*/  HMMA.16816.F32 R4, R4, R28, R12 ;  /* 0x0000001c0404723c */ /* 0x008fde000000180c */
[----:B------:R-:W-:-:S09]  /*18590*/  NOP ;  /* 0x0000000000007918 */ /* 0x000fd20000000000 */
[----:B------:R-:W-:Y:S02]  /*185a0*/  IMAD.MOV.U32 R15, RZ, RZ, R4 ;  /* 0x000000ffff0f7224 */ /* 0x000fe400078e0004 */
[----:B------:R-:W-:Y:S01]  /*185b0*/  IMAD.MOV.U32 R13, RZ, RZ, R6 ;  /* 0x000000ffff0d7224 */ /* 0x000fe200078e0006 */
[----:B------:R-:W3:Y:S01]  /*185c0*/  LDL.LU R4, [R1+0x3e4] ;  /* 0x0003e40001047983 */ /* 0x000ee20000300800 */
[----:B------:R-:W-:-:S03]  /*185d0*/  IMAD.MOV.U32 R14, RZ, RZ, R5 ;  /* 0x000000ffff0e7224 */ /* 0x000fc600078e0005 */
[----:B------:R-:W4:Y:S01]  /*185e0*/  LDL.LU R6, [R1+0x3e0] ;  /* 0x0003e00001067983 */ /* 0x000f220000300800 */
[----:B------:R-:W-:-:S03]  /*185f0*/  IMAD.MOV.U32 R12, RZ, RZ, R7 ;  /* 0x000000ffff0c7224 */ /* 0x000fc600078e0007 */
[----:B------:R-:W5:Y:S04]  /*18600*/  LDL.LU R5, [R1+0x3f0] ;  /* 0x0003f00001057983 */ /* 0x000f680000300800 */
[----:B------:R-:W5:Y:S01]  /*18610*/  LDL.LU R7, [R1+0x3ec] ;  /* 0x0003ec0001077983 */ /* 0x000f620000300800 */
[----:B--2---:R-:W-:-:S15]  /*18620*/  HMMA.16816.F32 R16, R8, R2, R16 ;  /* 0x000000020810723c */ /* 0x004fde0000001810 */
[----:B------:R-:W-:-:S09]  /*18630*/  NOP ;  /* 0x0000000000007918 */ /* 0x000fd20000000000 */
[----:B------:R-:W-:Y:S02]  /*18640*/  IMAD.MOV.U32 R3, RZ, RZ, R18 ;  /* 0x000000ffff037224 */ /* 0x000fe400078e0012 */
[----:B------:R-:W-:Y:S02]  /*18650*/  IMAD.MOV.U32 R2, RZ, RZ, R19 ;  /* 0x000000ffff027224 */ /* 0x000fe400078e0013 */
[----:B------:R-:W-:Y:S02]  /*18660*/  IMAD.MOV.U32 R25, RZ, RZ, R16 ;  /* 0x000000ffff197224 */ /* 0x000fe400078e0010 */
[----:B------:R-:W-:Y:S01]  /*18670*/  IMAD.MOV.U32 R24, RZ, RZ, R17 ;  /* 0x000000ffff187224 */ /* 0x000fe200078e0011 */
[----:B------:R-:W5:Y:S04]  /*18680*/  LDL.LU.64 R18, [R1+0xb20] ;  /* 0x000b200001127983 */ /* 0x000f680000300a00 */
[----:B------:R-:W3:Y:S02]  /*18690*/  LDL.LU.64 R16, [R1+0xb18] ;  /* 0x000b180001107983 */ /* 0x000ee40000300a00 */
[----:B---3--:R-:W-:-:S02]  /*186a0*/  IMAD R4, R4, 0x100, R16 ;  /* 0x0000010004047824 */ /* 0x008fc400078e0210 */
[----:B----4-:R-:W-:Y:S01]  /*186b0*/  IMAD R6, R6, 0x100, R17 ;  /* 0x0000010006067824 */ /* 0x010fe200078e0211 */
[----:B------:R-:W2:Y:S04]  /*186c0*/  LDL.LU R16, [R1+0xb14] ;  /* 0x000b140001107983 */ /* 0x000ea80000300800 */
[----:B------:R-:W2:Y:S01]  /*186d0*/  LDL.LU R17, [R1+0xb10] ;  /* 0x000b100001117983 */ /* 0x000ea20000300800 */
[----:B-----5:R-:W-:Y:S02]  /*186e0*/  IMAD R5, R5, 0x100, R18 ;  /* 0x0000010005057824 */ /* 0x020fe400078e0212 */
[----:B------:R-:W-:Y:S01]  /*186f0*/  IMAD R7, R7, 0x100, R19 ;  /* 0x0000010007077824 */ /* 0x000fe200078e0213 */
[----:B------:R-:W2:Y:S04]  /*18700*/  LDL.LU R18, [R1+0xb0c] ;  /* 0x000b0c0001127983 */ /* 0x000ea80000300800 */
[----:B------:R-:W2:Y:S02]  /*18710*/  LDL.LU R19, [R1+0xb08] ;  /* 0x000b080001137983 */ /* 0x000ea40000300800 */
[----:B--2---:R-:W-:-:S15]  /*18720*/  HMMA.16816.F32 R16, R8, R20, R16 ;  /* 0x000000140810723c */ /* 0x004fde0000001810 */
[----:B------:R-:W-:-:S08]  /*18730*/  NOP ;  /* 0x0000000000007918 */ /* 0x000fd00000000000 */
[----:B------:R0:W-:Y:S04]  /*18740*/  STL.64 [R1+0xa90], R18 ;  /* 0x000a901201007387 */ /* 0x0001e80000100a00 */
[----:B------:R1:W-:Y:S01]  /*18750*/  STL.64 [R1+0xa88], R16 ;  /* 0x000a881001007387 */ /* 0x0003e20000100a00 */
[----:B0-----:R-:W-:Y:S02]  /*18760*/  IMAD R18, R26, 0x100, R27 ;  /* 0x000001001a127824 */ /* 0x001fe400078e021b */
[----:B-1----:R-:W-:Y:S02]  /*18770*/  IMAD.MOV.U32 R17, RZ, RZ, R24 ;  /* 0x000000ffff117224 */ /* 0x002fe400078e0018 */
[----:B------:R-:W-:Y:S02]  /*18780*/  IMAD.MOV.U32 R16, RZ, RZ, R25 ;  /* 0x000000ffff107224 */ /* 0x000fe400078e0019 */
[----:B------:R-:W-:Y:S01]  /*18790*/  IMAD.MOV.U32 R19, RZ, RZ, R2 ;  /* 0x000000ffff137224 */ /* 0x000fe200078e0002 */
[----:B------:R0:W-:Y:S04]  /*187a0*/  STL [R1+0x50], R18 ;  /* 0x0000501201007387 */ /* 0x0001e80000100800 */
[----:B------:R-:W2:Y:S04]  /*187b0*/  LDL.LU R24, [R1+0x414] ;  /* 0x0004140001187983 */ /* 0x000ea80000300800 */
[----:B------:R-:W2:Y:S04]  /*187c0*/  LDL.LU R25, [R1+0x400] ;  /* 0x0004000001197983 */ /* 0x000ea80000300800 */
[----:B------:R-:W3:Y:S04]  /*187d0*/  LDL.LU R26, [R1+0x410] ;  /* 0x00041000011a7983 */ /* 0x000ee80000300800 */
[----:B------:R-:W3:Y:S04]  /*187e0*/  LDL.LU R27, [R1+0x40c] ;  /* 0x00040c00011b7983 */ /* 0x000ee80000300800 */
[----:B------:R-:W4:Y:S01]  /*187f0*/  LDL.LU R2, [R1+0x78] ;  /* 0x0000780001027983 */ /* 0x000f220000300800 */
[----:B0-----:R-:W-:-:S03]  /*18800*/  IMAD.MOV.U32 R18, RZ, RZ, R3 ;  /* 0x000000ffff127224 */ /* 0x001fc600078e0003 */
[----:B------:R-:W5:Y:S04]  /*18810*/  LDL.LU R3, [R1+0x7c] ;  /* 0x00007c0001037983 */ /* 0x000f680000300800 */
[----:B------:R0:W-:Y:S04]  /*18820*/  STL.64 [R1+0xaa0], R18 ;  /* 0x000aa01201007387 */ /* 0x0001e80000100a00 */
[----:B------:R1:W-:Y:S01]  /*18830*/  STL.64 [R1+0xa98], R16 ;  /* 0x000a981001007387 */ /* 0x0003e20000100a00 */
[----:B0-----:R-:W-:Y:S02]  /*18840*/  IMAD.MOV.U32 R18, RZ, RZ, R13 ;  /* 0x000000ffff127224 */ /* 0x001fe400078e000d */
[----:B-1----:R-:W-:-:S02]  /*18850*/  IMAD.MOV.U32 R16, RZ, RZ, R15 ;  /* 0x000000ffff107224 */ /* 0x002fc400078e000f */
[----:B------:R-:W-:Y:S01]  /*18860*/  IMAD.MOV.U32 R19, RZ, RZ, R12 ;  /* 0x000000ffff137224 */ /* 0x000fe200078e000c */
[----:B------:R-:W4:Y:S01]  /*18870*/  LDL.LU R15, [R1+0xb04] ;  /* 0x000b0400010f7983 */ /* 0x000f220000300800 */
[----:B------:R-:W-:-:S03]  /*18880*/  IMAD.MOV.U32 R17, RZ, RZ, R14 ;  /* 0x000000ffff117224 */ /* 0x000fc600078e000e */
[----:B------:R-:W5:Y:S04]  /*18890*/  LDL.LU R14, [R1+0xb00] ;  /* 0x000b0000010e7983 */ /* 0x000f680000300800 */
[----:B------:R-:W4:Y:S04]  /*188a0*/  LDL.LU R13, [R1+0xafc] ;  /* 0x000afc00010d7983 */ /* 0x000f280000300800 */
[----:B------:R-:W4:Y:S04]  /*188b0*/  LDL.LU R12, [R1+0xaf8] ;  /* 0x000af800010c7983 */ /* 0x000f280000300800 */
[----:B------:R-:W-:Y:S04]  /*188c0*/  STL.64 [R1+0xab0], R18 ;  /* 0x000ab01201007387 */ /* 0x000fe80000100a00 */
[----:B------:R0:W-:Y:S04]  /*188d0*/  STL.64 [R1+0xaa8], R16 ;  /* 0x000aa81001007387 */ /* 0x0001e80000100a00 */
[----:B0-----:R-:W5:Y:S04]  /*188e0*/  LDL.LU R16, [R1+0x30] ;  /* 0x0000300001107983 */ /* 0x001f680000300800 */
[----:B------:R-:W5:Y:S04]  /*188f0*/  LDL.LU R17, [R1+0x34] ;  /* 0x0000340001117983 */ /* 0x000f680000300800 */
[----:B------:R-:W4:Y:S01]  /*18900*/  LDL.LU R18, [R1+0x38] ;  /* 0x0000380001127983 */ /* 0x000f220000300800 */
[----:B------:R-:W-:-:S03]  /*18910*/  IMAD.MOV.U32 R19, RZ, RZ, R0 ;  /* 0x000000ffff137224 */ /* 0x000fc600078e0000 */
[----:B------:R-:W5:Y:S04]  /*18920*/  LDL.LU R0, [R1+0x418] ;  /* 0x0004180001007983 */ /* 0x000f680000300800 */
[----:B------:R-:W5:Y:S04]  /*18930*/  LDL.LU R20, [R1+0xb8] ;  /* 0x0000b80001147983 */ /* 0x000f680000300800 */
[----:B------:R-:W5:Y:S01]  /*18940*/  LDL.LU R21, [R1+0xbc] ;  /* 0x0000bc0001157983 */ /* 0x000f620000300800 */
[----:B--2---:R-:W-:Y:S02]  /*18950*/  IMAD R25, R25, 0x100, R24 ;  /* 0x0000010019197824 */ /* 0x004fe400078e0218 */
[----:B---3--:R-:W-:Y:S01]  /*18960*/  IMAD R27, R27, 0x100, R26 ;  /* 0x000001001b1b7824 */ /* 0x008fe200078e021a */
[----:B----4-:R0:W-:Y:S04]  /*18970*/  STL.64 [R1+0xac0], R18 ;  /* 0x000ac01201007387 */ /* 0x0101e80000100a00 */
[----:B-----5:R1:W-:Y:S01]  /*18980*/  STL.64 [R1+0xab8], R16 ;  /* 0x000ab81001007387 */ /* 0x0203e20000100a00 */
[----:B0-----:R-:W-:-:S02]  /*18990*/  IMAD.MOV.U32 R18, RZ, RZ, R14 ;  /* 0x000000ffff127224 */ /* 0x001fc400078e000e */
[----:B-1----:R-:W-:Y:S02]  /*189a0*/  IMAD.MOV.U32 R16, RZ, RZ, R12 ;  /* 0x000000ffff107224 */ /* 0x002fe400078e000c */
[----:B------:R-:W-:Y:S01]  /*189b0*/  IMAD.MOV.U32 R19, RZ, RZ, R15 ;  /* 0x000000ffff137224 */ /* 0x000fe200078e000f */
[----:B------:R-:W2:Y:S01]  /*189c0*/  LDL.LU R12, [R1+0xaf4] ;  /* 0x000af400010c7983 */ /* 0x000ea20000300800 */
[----:B------:R-:W-:-:S03]  /*189d0*/  IMAD.MOV.U32 R17, RZ, RZ, R13 ;  /* 0x000000ffff117224 */ /* 0x000fc600078e000d */
[----:B------:R-:W2:Y:S04]  /*189e0*/  LDL.LU R13, [R1+0xaf0] ;  /* 0x000af000010d7983 */ /* 0x000ea80000300800 */
[----:B------:R-:W2:Y:S04]  /*189f0*/  LDL.LU R14, [R1+0xaec] ;  /* 0x000aec00010e7983 */ /* 0x000ea80000300800 */
[----:B------:R-:W2:Y:S04]  /*18a00*/  LDL.LU R15, [R1+0xae8] ;  /* 0x000ae800010f7983 */ /* 0x000ea80000300800 */
[----:B------:R-:W-:Y:S04]  /*18a10*/  STL.64 [R1+0xad0], R18 ;  /* 0x000ad01201007387 */ /* 0x000fe80000100a00 */
[----:B------:R0:W-:Y:S04]  /*18a20*/  STL.64 [R1+0xac8], R16 ;  /* 0x000ac81001007387 */ /* 0x0001e80000100a00 */
[----:B0-----:R-:W3:Y:S04]  /*18a30*/  LDL.LU R16, [R1+0x10] ;  /* 0x0000100001107983 */ /* 0x001ee80000300800 */
[----:B------:R-:W3:Y:S04]  /*18a40*/  LDL.LU R17, [R1+0x14] ;  /* 0x0000140001117983 */ /* 0x000ee80000300800 */
[----:B------:R-:W3:Y:S04]  /*18a50*/  LDL.LU R18, [R1+0x18] ;  /* 0x0000180001127983 */ /* 0x000ee80000300800 */
[----:B------:R-:W3:Y:S04]  /*18a60*/  LDL.LU R19, [R1+0x1c] ;  /* 0x00001c0001137983 */ /* 0x000ee80000300800 */
[----:B------:R-:W4:Y:S04]  /*18a70*/  LDL.LU R24, [R1+0xae4] ;  /* 0x000ae40001187983 */ /* 0x000f280000300800 */
[----:B------:R0:W-:Y:S04]  /*18a80*/  STL [R1+0x54], R25 ;  /* 0x0000541901007387 */ /* 0x0001e80000100800 */
[----:B0-----:R-:W4:Y:S04]  /*18a90*/  LDL.LU R25, [R1+0xae0] ;  /* 0x000ae00001197983 */ /* 0x001f280000300800 */
[----:B------:R-:W4:Y:S04]  /*18aa0*/  LDL.LU R26, [R1+0xadc] ;  /* 0x000adc00011a7983 */ /* 0x000f280000300800 */
[----:B------:R0:W-:Y:S04]  /*18ab0*/  STL [R1+0x58], R27 ;  /* 0x0000581b01007387 */ /* 0x0001e80000100800 */
[----:B0-----:R-:W4:Y:S01]  /*18ac0*/  LDL.LU R27, [R1+0xad8] ;  /* 0x000ad800011b7983 */ /* 0x001f220000300800 */
[----:B------:R-:W-:-:S02]  /*18ad0*/  F2FP.F16.E4M3.UNPACK_B R2, R2.H1 ;  /* 0x00000002ff02723e */ /* 0x000fc400030006ff */
[----:B------:R-:W-:Y:S02]  /*18ae0*/  F2FP.F16.E4M3.UNPACK_B R3, R3.H1 ;  /* 0x00000003ff03723e */ /* 0x000fe400030006ff */
[----:B------:R-:W-:Y:S02]  /*18af0*/  F2FP.F16.E4M3.UNPACK_B R4, R4 ;  /* 0x00000004ff04723e */ /* 0x000fe400020006ff */
[----:B------:R-:W-:Y:S02]  /*18b00*/  F2FP.F16.E4M3.UNPACK_B R6, R6 ;  /* 0x00000006ff06723e */ /* 0x000fe400020006ff */
[----:B------:R-:W-:Y:S02]  /*18b10*/  F2FP.F16.E4M3.UNPACK_B R5, R5 ;  /* 0x00000005ff05723e */ /* 0x000fe400020006ff */
[----:B------:R-:W-:Y:S01]  /*18b20*/  F2FP.F16.E4M3.UNPACK_B R7, R7 ;  /* 0x00000007ff07723e */ /* 0x000fe200020006ff */
[----:B--2---:R-:W-:Y:S06]  /*18b30*/  HMMA.16816.F32 R12, R8, R28, R12 ;  /* 0x0000001c080c723c */ /* 0x004fec000000180c */
[----:B---3--:R-:W-:Y:S06]  /*18b40*/  HMMA.16816.F32 R16, R4, R2, R16 ;  /* 0x000000020410723c */ /* 0x008fec0000001810 */
[----:B----4-:R-:W-:Y:S01]  /*18b50*/  HMMA.16816.F32 R24, R8, R22, R24 ;  /* 0x000000160818723c */ /* 0x010fe20000001818 */
[----:B------:R-:W2:Y:S04]  /*18b60*/  LDL.LU R22, [R1+0x88] ;  /* 0x0000880001167983 */ /* 0x000ea80000300800 */
[----:B------:R-:W3:Y:S04]  /*18b70*/  LDL.LU R23, [R1+0x8c] ;  /* 0x00008c0001177983 */ /* 0x000ee80000300800 */
[----:B------:R-:W4:Y:S04]  /*18b80*/  LDL.LU R8, [R1+0x8b8] ;  /* 0x0008b80001087983 */ /* 0x000f280000300800 */
[----:B------:R-:W5:Y:S04]  /*18b90*/  LDL.LU R28, [R1+0x98] ;  /* 0x00009800011c7983 */ /* 0x000f680000300800 */
[----:B------:R-:W4:Y:S04]  /*18ba0*/  LDL.LU R29, [R1+0x9c] ;  /* 0x00009c00011d7983 */ /* 0x000f280000300800 */
[----:B------:R-:W4:Y:S04]  /*18bb0*/  LDL.LU R9, [R1+0x50] ;  /* 0x0000500001097983 */ /* 0x000f280000300800 */
[----:B------:R-:W4:Y:S04]  /*18bc0*/  LDL.LU R10, [R1+0x54] ;  /* 0x00005400010a7983 */ /* 0x000f280000300800 */
[----:B------:R-:W4:Y:S04]  /*18bd0*/  LDL.LU R11, [R1+0x58] ;  /* 0x00005800010b7983 */ /* 0x000f280000300800 */
[----:B------:R-:W-:Y:S04]  /*18be0*/  STL.64 [R1+0x1e0], R16 ;  /* 0x0001e01001007387 */ /* 0x000fe80000100a00 */
[----:B------:R0:W-:Y:S04]  /*18bf0*/  STL.64 [R1+0x1e8], R18 ;  /* 0x0001e81201007387 */ /* 0x0001e80000100a00 */
[----:B0-----:R-:W2:Y:S04]  /*18c00*/  LDL.LU.64 R18, [R1+0xad0] ;  /* 0x000ad00001127983 */ /* 0x001ea80000300a00 */
[----:B------:R-:W2:Y:S01]  /*18c10*/  LDL.LU.64 R16, [R1+0xac8] ;  /* 0x000ac80001107983 */ /* 0x000ea20000300a00 */
[----:B------:R-:W-:-:S02]  /*18c20*/  F2FP.F16.E4M3.UNPACK_B R20, R20.H1 ;  /* 0x00000014ff14723e */ /* 0x000fc400030006ff */
[----:B------:R-:W-:-:S07]  /*18c30*/  F2FP.F16.E4M3.UNPACK_B R21, R21.H1 ;  /* 0x00000015ff15723e */ /* 0x000fce00030006ff */
[----:B--2---:R-:W-:-:S15]  /*18c40*/  HMMA.16816.F32 R16, R4, R20, R16 ;  /* 0x000000140410723c */ /* 0x004fde0000001810 */
[----:B------:R-:W-:-:S08]  /*18c50*/  NOP ;  /* 0x0000000000007918 */ /* 0x000fd00000000000 */
[----:B------:R-:W-:Y:S04]  /*18c60*/  STL.64 [R1+0x150], R16 ;  /* 0x0001501001007387 */ /* 0x000fe80000100a00 */
[----:B------:R0:W-:Y:S04]  /*18c70*/  STL.64 [R1+0x158], R18 ;  /* 0x0001581201007387 */ /* 0x0001e80000100a00 */
[----:B0-----:R-:W2:Y:S04]  /*18c80*/  LDL.LU.64 R18, [R1+0xac0] ;  /* 0x000ac00001127983 */ /* 0x001ea80000300a00 */
[----:B------:R-:W2:Y:S01]  /*18c90*/  LDL.LU.64 R16, [R1+0xab8] ;  /* 0x000ab80001107983 */ /* 0x000ea20000300a00 */
[----:B------:R-:W-:-:S02]  /*18ca0*/  F2FP.F16.E4M3.UNPACK_B R22, R22.H1 ;  /* 0x00000016ff16723e */ /* 0x000fc400030006ff */
[----:B---3--:R-:W-:-:S07]  /*18cb0*/  F2FP.F16.E4M3.UNPACK_B R23, R23.H1 ;  /* 0x00000017ff17723e */ /* 0x008fce00030006ff */
[----:B--2---:R-:W-:-:S15]  /*18cc0*/  HMMA.16816.F32 R16, R4, R22, R16 ;  /* 0x000000160410723c */ /* 0x004fde0000001810 */
[----:B------:R-:W-:-:S08]  /*18cd0*/  NOP ;  /* 0x0000000000007918 */ /* 0x000fd00000000000 */
[----:B------:R-:W-:Y:S04]  /*18ce0*/  STL.64 [R1+0x140], R16 ;  /* 0x0001401001007387 */ /* 0x000fe80000100a00 */
[----:B------:R0:W-:Y:S04]  /*18cf0*/  STL.64 [R1+0x148], R18 ;  /* 0x0001481201007387 */ /* 0x0001e80000100a00 */
[----:B0-----:R-:W2:Y:S04]  /*18d00*/  LDL.LU.64 R18, [R1+0xab0] ;  /* 0x000ab00001127983 */ /* 0x001ea80000300a00 */
[----:B------:R-:W2:Y:S01]  /*18d10*/  LDL.LU.64 R16, [R1+0xaa8] ;  /* 0x000aa80001107983 */ /* 0x000ea20000300a00 */
[----:B-----5:R-:W-:-:S02]  /*18d20*/  F2FP.F16.E4M3.UNPACK_B R28, R28.H1 ;  /* 0x0000001cff1c723e */ /* 0x020fc400030006ff */
[----:B----4-:R-:W-:Y:S01]  /*18d30*/  F2FP.F16.E4M3.UNPACK_B R29, R29.H1 ;  /* 0x0000001dff1d723e */ /* 0x010fe200030006ff */
[----:B------:R-:W-:Y:S01]  /*18d40*/  IMAD R0, R0, 0x100, R8 ;  /* 0x0000010000007824 */ /* 0x000fe200078e0208 */
[----:B------:R-:W-:Y:S02]  /*18d50*/  F2FP.F16.E4M3.UNPACK_B R8, R9 ;  /* 0x00000009ff08723e */ /* 0x000fe400020006ff */
[----:B------:R-:W-:-:S03]  /*18d60*/  F2FP.F16.E4M3.UNPACK_B R9, R11 ;  /* 0x0000000bff09723e */ /* 0x000fc600020006ff */
[----:B--2---:R-:W-:Y:S01]  /*18d70*/  HMMA.16816.F32 R4, R4, R28, R16 ;  /* 0x0000001c0404723c */ /* 0x004fe20000001810 */
[----:B------:R-:W2:Y:S04]  /*18d80*/  LDL.LU.64 R18, [R1+0xaa0] ;  /* 0x000aa00001127983 */ /* 0x000ea80000300a00 */
[----:B------:R-:W2:Y:S01]  /*18d90*/  LDL.LU.64 R16, [R1+0xa98] ;  /* 0x000a980001107983 */ /* 0x000ea20000300a00 */
[----:B------:R-:W-:Y:S02]  /*18da0*/  F2FP.F16.E4M3.UNPACK_B R10, R10 ;  /* 0x0000000aff0a723e */ /* 0x000fe400020006ff */
[----:B------:R-:W-:Y:S02]  /*18db0*/  F2FP.F16.E4M3.UNPACK_B R11, R0 ;  /* 0x00000000ff0b723e */ /* 0x000fe400020006ff */
[----:B------:R-:W0:-:S13]  /*18dc0*/  LDC R0, c[0x0][0x230] ;  /* 0x00008c00ff007b82 */ /* 0x000e1a0000000800 */
[----:B------:R1:W-:Y:S04]  /*18dd0*/  STL.64 [R1+0x130], R4 ;  /* 0x0001300401007387 */ /* 0x0003e80000100a00 */
[----:B------:R3:W-:Y:S04]  /*18de0*/  STL.64 [R1+0x138], R6 ;  /* 0x0001380601007387 */ /* 0x0007e80000100a00 */
[----:B-1----:R-:W4:Y:S04]  /*18df0*/  LDL.LU R4, [R1+0x454] ;  /* 0x0004540001047983 */ /* 0x002f280000300800 */
[----:B------:R-:W5:Y:S04]  /*18e00*/  LDL.LU R5, [R1+0x814] ;  /* 0x0008140001057983 */ /* 0x000f680000300800 */
[----:B---3--:R-:W3:Y:S04]  /*18e10*/  LDL.LU R6, [R1+0x450] ;  /* 0x0004500001067983 */ /* 0x008ee80000300800 */
[----:B------:R-:W3:Y:S01]  /*18e20*/  LDL.LU R7, [R1+0x7f0] ;  /* 0x0007f00001077983 */ /* 0x000ee20000300800 */
[----:B--2---:R-:W-:-:S15]  /*18e30*/  HMMA.16816.F32 R16, R8, R2, R16 ;  /* 0x000000020810723c */ /* 0x004fde0000001810 */
[----:B------:R-:W-:-:S08]  /*18e40*/  NOP ;  /* 0x0000000000007918 */ /* 0x000fd00000000000 */
[----:B------:R-:W-:Y:S04]  /*18e50*/  STL.64 [R1+0x110], R16 ;  /* 0x0001101001007387 */ /* 0x000fe80000100a00 */
[----:B------:R1:W-:Y:S04]  /*18e60*/  STL.64 [R1+0x118], R18 ;  /* 0x0001181201007387 */ /* 0x0003e80000100a00 */
[----:B-1----:R-:W2:Y:S04]  /*18e70*/  LDL.LU.64 R18, [R1+0xa90] ;  /* 0x000a900001127983 */ /* 0x002ea80000300a00 */
[----:B------:R-:W2:Y:S01]  /*18e80*/  LDL.LU.64 R16, [R1+0xa88] ;  /* 0x000a880001107983 */ /* 0x000ea20000300a00 */
[C---:B------:R-:W-:Y:S03]  /*18e90*/  HMMA.16816.F32 R24, R8.reuse, R22, R24 ;  /* 0x000000160818723c */ /* 0x040fe60000001818 */
[----:B------:R-:W4:Y:S03]  /*18ea0*/  LDL.LU R3, [R1+0x800] ;  /* 0x0008000001037983 */ /* 0x000f260000300800 */
[----:B--2---:R-:W-:Y:S01]  /*18eb0*/  HMMA.16816.F32 R16, R8, R20, R16 ;  /* 0x000000140810723c */ /* 0x004fe20000001810 */
[----:B------:R-:W2:Y:S04]  /*18ec0*/  LDL.LU R20, [R1+0x818] ;  /* 0x0008180001147983 */ /* 0x000ea80000300800 */
[----:B------:R-:W5:-:S15]  /*18ed0*/  LDL.LU R21, [R1+0xa1c] ;  /* 0x000a1c0001157983 */ /* 0x000f5e0000300800 */
[----:B------:R-:W-:-:S03]  /*18ee0*/  NOP ;  /* 0x0000000000007918 */ /* 0x000fc60000000000 */
[----:B------:R1:W-:Y:S04]  /*18ef0*/  STL.64 [R1+0x120], R16 ;  /* 0x0001201001007387 */ /* 0x0003e80000100a00 */
[----:B------:R0:W-:Y:S04]  /*18f00*/  STL.64 [R1+0x128], R18 ;  /* 0x0001281201007387 */ /* 0x0001e80000100a00 */
[----:B-1----:R-:W3:Y:S04]  /*18f10*/  LDL.LU R16, [R1+0x810] ;  /* 0x0008100001107983 */ /* 0x002ee80000300800 */
[----:B------:R-:W4:Y:S04]  /*18f20*/  LDL.LU R17, [R1+0x808] ;  /* 0x0008080001117983 */ /* 0x000f280000300800 */
[----:B0-----:R-:W4:Y:S04]  /*18f30*/  LDL.LU R18, [R1+0x45c] ;  /* 0x00045c0001127983 */ /* 0x001f280000300800 */
[----:B------:R-:W4:Y:S04]  /*18f40*/  LDL.LU R19, [R1+0xa18] ;  /* 0x000a180001137983 */ /* 0x000f280000300800 */
[----:B------:R-:W-:Y:S04]  /*18f50*/  STL.64 [R1+0x1d0], R24 ;  /* 0x0001d01801007387 */ /* 0x000fe80000100a00 */
[----:B------:R0:W-:Y:S04]  /*18f60*/  STL.64 [R1+0x1d8], R26 ;  /* 0x0001d81a01007387 */ /* 0x0001e80000100a00 */
[----:B0-----:R-:W4:Y:S01]  /*18f70*/  LDL.LU R27, [R1+0x458] ;  /* 0x00045800011b7983 */ /* 0x001f220000300800 */
[----:B------:R-:W-:Y:S01]  /*18f80*/  HMMA.16816.F32 R8, R8, R28, R12 ;  /* 0x0000001c0808723c */ /* 0x000fe2000000180c */
[----:B------:R-:W-:Y:S01]  /*18f90*/  USHF.L.U32 UR12, UR11, 0x7, URZ ;  /* 0x000000070b0c7899 */ /* 0x000fe2000800063f */
[----:B------:R-:W-:Y:S01]  /*18fa0*/  VIADD R0, R0, 0x7f ;  /* 0x0000007f00007836 */ /* 0x000fe20000000000 */
[----:B------:R-:W-:-:S02]  /*18fb0*/  USHF.L.U32 UR6, UR14, 0x7, URZ ;  /* 0x000000070e067899 */ /* 0x000fc4000800063f */
[----:B------:R-:W-:Y:S02]  /*18fc0*/  USHF.L.U32 UR7, UR14, 0x7, URZ ;  /* 0x000000070e077899 */ /* 0x000fe4000800063f */
[----:B------:R-:W-:Y:S01]  /*18fd0*/  USHF.L.U32 UR5, UR11, 0x7, URZ ;  /* 0x000000070b057899 */ /* 0x000fe2000800063f */
[----:B------:R-:W-:Y:S01]  /*18fe0*/  SHF.R.S32.HI R2, RZ, 0x1f, R0 ;  /* 0x0000001fff027819 */ /* 0x000fe20000011400 */
[----:B------:R-:W-:Y:S02]  /*18ff0*/  USHF.R.S32.HI UR6, URZ, 0x1f, UR6 ;  /* 0x0000001f3f067899 */ /* 0x000fe40008011406 */
[----:B------:R-:W-:Y:S01]  /*19000*/  USHF.R.S32.HI UR5, URZ, 0x1f, UR5 ;  /* 0x0000001f3f057899 */ /* 0x000fe20008011405 */
[----:B------:R-:W-:Y:S01]  /*19010*/  LEA.HI R0, R2, R0, RZ, 0x7 ;  /* 0x0000000002007211 */ /* 0x000fe200078f38ff */
[----:B------:R-:W-:-:S03]  /*19020*/  UIADD3 UR4, UR4, 0x1, URZ ;  /* 0x0000000104047890 */ /* 0x000fc6000fffe03f */
[----:B------:R-:W-:-:S07]  /*19030*/  SHF.R.S32.HI R0, RZ, 0x7, R0 ;  /* 0x00000007ff007819 */ /* 0x000fce0000011400 */
[----:B------:R-:W-:Y:S04]  /*19040*/  STL.64 [R1+0x160], R8 ;  /* 0x0001600801007387 */ /* 0x000fe80000100a00 */
[----:B------:R-:W-:Y:S01]  /*19050*/  STL.64 [R1+0x168], R10 ;  /* 0x0001680a01007387 */ /* 0x000fe20000100a00 */
[----:B------:R-:W-:Y:S02]  /*19060*/  ISETP.NE.U32.AND P0, PT, R0, UR4, PT ;  /* 0x0000000400007c0c */ /* 0x000fe4000bf05070 */
[----:B--2---:R-:W-:Y:S02]  /*19070*/  IADD3 R20, P5, R20, UR12, RZ ;  /* 0x0000000c14147c10 */ /* 0x004fe4000ffbe0ff */
[----:B-----5:R-:W-:Y:S02]  /*19080*/  IADD3 R21, P1, R21, UR7, RZ ;  /* 0x0000000715157c10 */ /* 0x020fe4000ff3e0ff */
[----:B---3--:R-:W-:-:S02]  /*19090*/  IADD3 R16, P2, R16, UR12, RZ ;  /* 0x0000000c10107c10 */ /* 0x008fc4000ff5e0ff */
[----:B----4-:R-:W-:Y:S02]  /*190a0*/  IADD3 R17, P3, R17, UR12, RZ ;  /* 0x0000000c11117c10 */ /* 0x010fe4000ff7e0ff */
[----:B------:R-:W-:Y:S02]  /*190b0*/  IADD3 R18, P4, R18, UR12, RZ ;  /* 0x0000000c12127c10 */ /* 0x000fe4000ff9e0ff */
[----:B------:R-:W-:Y:S02]  /*190c0*/  IADD3.X R19, R19, UR6, RZ, P1, !PT ;  /* 0x0000000613137c10 */ /* 0x000fe40008ffe4ff */
[----:B------:R-:W-:Y:S02]  /*190d0*/  IADD3 R3, P1, R3, UR12, RZ ;  /* 0x0000000c03037c10 */ /* 0x000fe4000ff3e0ff */
[----:B------:R-:W-:-:S05]  /*190e0*/  IADD3 R27, P6, R27, UR12, RZ ;  /* 0x0000000c1b1b7c10 */ /* 0x000fca000ffde0ff */
[----:B------:R-:W-:Y:S04]  /*190f0*/  STL [R1+0x458], R27 ;  /* 0x0004581b01007387 */ /* 0x000fe80000100800 */
[----:B------:R-:W-:Y:S04]  /*19100*/  STL [R1+0x818], R20 ;  /* 0x0008181401007387 */ /* 0x000fe80000100800 */
[----:B------:R-:W-:Y:S04]  /*19110*/  STL [R1+0xa1c], R21 ;  /* 0x000a1c1501007387 */ /* 0x000fe80000100800 */
[----:B------:R-:W-:Y:S01]  /*19120*/  STL [R1+0x810], R16 ;  /* 0x0008101001007387 */ /* 0x000fe20000100800 */
[----:B------:R-:W-:-:S03]  /*19130*/  IADD3.X R4, R4, UR5, RZ, P6, !PT ;  /* 0x0000000504047c10 */ /* 0x000fc6000b7fe4ff */
[----:B------:R-:W-:Y:S04]  /*19140*/  STL [R1+0x808], R17 ;  /* 0x0008081101007387 */ /* 0x000fe80000100800 */
[----:B------:R-:W-:Y:S04]  /*19150*/  STL [R1+0x45c], R18 ;  /* 0x00045c1201007387 */ /* 0x000fe80000100800 */
[----:B------:R-:W-:Y:S04]  /*19160*/  STL [R1+0xa18], R19 ;  /* 0x000a181301007387 */ /* 0x000fe80000100800 */
[----:B------:R-:W-:Y:S04]  /*19170*/  STL [R1+0x800], R3 ;  /* 0x0008000301007387 */ /* 0x000fe80000100800 */
[----:B------:R-:W-:Y:S04]  /*19180*/  STL [R1+0x454], R4 ;  /* 0x0004540401007387 */ /* 0x000fe80000100800 */
[----:B------:R-:W2:Y:S01]  /*19190*/  LDL.LU R0, [R1+0x448] ;  /* 0x0004480001007983 */ /* 0x000ea20000300800 */
[----:B------:R-:W-:-:S02]  /*191a0*/  IADD3 R5, P6, R5, UR12, RZ ;  /* 0x0000000c05057c10 */ /* 0x000fc4000ffde0ff */
[----:B------:R-:W-:-:S03]  /*191b0*/  IADD3.X R6, R6, UR5, RZ, P4, !PT ;  /* 0x0000000506067c10 */ /* 0x000fc6000a7fe4ff */
[----:B------:R-:W-:Y:S04]  /*191c0*/  STL [R1+0x814], R5 ;  /* 0x0008140501007387 */ /* 0x000fe80000100800 */
[----:B--2---:R0:W-:Y:S04]  /*191d0*/  STL [R1+0xa80], R0 ;  /* 0x000a800001007387 */ /* 0x0041e80000100800 */
[----:B------:R-:W-:Y:S04]  /*191e0*/  STL [R1+0x450], R6 ;  /* 0x0004500601007387 */ /* 0x000fe80000100800 */
[----:B0-----:R-:W2:Y:S01]  /*191f0*/  LDL.LU R0, [R1+0x80c] ;  /* 0x00080c0001007983 */ /* 0x001ea20000300800 */
[----:B------:R-:W-:-:S05]  /*19200*/  IADD3 R7, P4, R7, UR12, RZ ;  /* 0x0000000c07077c10 */ /* 0x000fca000ff9e0ff */
[----:B------:R-:W-:Y:S04]  /*19210*/  STL [R1+0x7f0], R7 ;  /* 0x0007f00701007387 */ /* 0x000fe80000100800 */
[----:B--2---:R0:W-:Y:S04]  /*19220*/  STL [R1+0xa84], R0 ;  /* 0x000a840001007387 */ /* 0x0041e80000100800 */
[----:B0-----:R-:W2:Y:S04]  /*19230*/  LDL.LU R0, [R1+0x44c] ;  /* 0x00044c0001007983 */ /* 0x001ea80000300800 */
[----:B------:R-:W3:Y:S04]  /*19240*/  LDL.LU R8, [R1+0x7e0] ;  /* 0x0007e00001087983 */ /* 0x000ee80000300800 */
[----:B------:R-:W4:Y:S04]  /*19250*/  LDL.LU R9, [R1+0x444] ;  /* 0x0004440001097983 */ /* 0x000f280000300800 */
[----:B------:R-:W5:Y:S04]  /*19260*/  LDL.LU R10, [R1+0x804] ;  /* 0x00080400010a7983 */ /* 0x000f680000300800 */
[----:B------:R-:W3:Y:S04]  /*19270*/  LDL.LU R11, [R1+0x440] ;  /* 0x00044000010b7983 */ /* 0x000ee80000300800 */
        /* <DEDUP_REMOVED lines=23> */
[----:B------:R-:W3:Y:S01]  /*193f0*/  LDL.LU R7, [R1+0x7b4] ;  /* 0x0007b40001077983 */ /* 0x000ee20000300800 */
[----:B--2---:R-:W-:-:S05]  /*19400*/  IADD3.X R0, R0, UR5, RZ, P5, !PT ;  /* 0x0000000500007c10 */ /* 0x004fca000affe4ff */
[----:B------:R0:W-:Y:S04]  /*19410*/  STL [R1+0x44c], R0 ;  /* 0x00044c0001007387 */ /* 0x0001e80000100800 */
[----:B0-----:R-:W2:Y:S02]  /*19420*/  LDL.LU R0, [R1+0xa84] ;  /* 0x000a840001007983 */ /* 0x001ea40000300800 */
[----:B--2---:R-:W-:-:S05]  /*19430*/  IADD3 R0, P5, R0, UR12, RZ ;  /* 0x0000000c00007c10 */ /* 0x004fca000ffbe0ff */
[----:B------:R0:W-:Y:S04]  /*19440*/  STL [R1+0x80c], R0 ;  /* 0x00080c0001007387 */ /* 0x0001e80000100800 */
[----:B0-----:R-:W2:Y:S01]  /*19450*/  LDL.LU R0, [R1+0xa80] ;  /* 0x000a800001007983 */ /* 0x001ea20000300800 */
[----:B----4-:R-:W-:Y:S02]  /*19460*/  IADD3.X R9, R9, UR5, RZ, P2, !PT ;  /* 0x0000000509097c10 */ /* 0x010fe400097fe4ff */
[----:B-----5:R-:W-:Y:S02]  /*19470*/  IADD3 R10, P2, R10, UR12, RZ ;  /* 0x0000000c0a0a7c10 */ /* 0x020fe4000ff5e0ff */
[----:B---3--:R-:W-:Y:S02]  /*19480*/  IADD3.X R11, R11, UR5, RZ, P5, !PT ;  /* 0x000000050b0b7c10 */ /* 0x008fe4000affe4ff */
[----:B------:R-:W-:-:S02]  /*19490*/  IADD3 R28, P5, R28, UR12, RZ ;  /* 0x0000000c1c1c7c10 */ /* 0x000fc4000ffbe0ff */
[----:B------:R-:W-:Y:S02]  /*194a0*/  IADD3.X R29, R29, UR5, RZ, P3, !PT ;  /* 0x000000051d1d7c10 */ /* 0x000fe40009ffe4ff */
[----:B------:R-:W-:Y:S02]  /*194b0*/  IADD3 R12, P3, R12, UR12, RZ ;  /* 0x0000000c0c0c7c10 */ /* 0x000fe4000ff7e0ff */
[----:B------:R-:W-:Y:S02]  /*194c0*/  IADD3.X R13, R13, UR5, RZ, P2, !PT ;  /* 0x000000050d0d7c10 */ /* 0x000fe400097fe4ff */
[----:B------:R-:W-:Y:S02]  /*194d0*/  IADD3 R14, P2, R14, UR12, RZ ;  /* 0x0000000c0e0e7c10 */ /* 0x000fe4000ff5e0ff */
[----:B------:R-:W-:Y:S02]  /*194e0*/  IADD3.X R15, R15, UR5, RZ, P1, !PT ;  /* 0x000000050f0f7c10 */ /* 0x000fe40008ffe4ff */
        /* <DEDUP_REMOVED lines=11> */
[----:B--2---:R-:W-:Y:S02]  /*195a0*/  IADD3.X R0, R0, UR5, RZ, P6, !PT ;  /* 0x0000000500007c10 */ /* 0x004fe4000b7fe4ff */
[----:B------:R-:W-:-:S03]  /*195b0*/  IADD3 R8, P6, R8, UR12, RZ ;  /* 0x0000000c08087c10 */ /* 0x000fc6000ffde0ff */
[----:B------:R0:W-:Y:S04]  /*195c0*/  STL [R1+0x448], R0 ;  /* 0x0004480001007387 */ /* 0x0001e80000100800 */
        /* <DEDUP_REMOVED lines=13> */
[----:B------:R-:W-:-:S03]  /*196a0*/  IADD3.X R20, R20, UR5, RZ, P6, !PT ;  /* 0x0000000514147c10 */ /* 0x000fc6000b7fe4ff */
[----:B------:R-:W-:Y:S01]  /*196b0*/  STL [R1+0x7ec], R24 ;  /* 0x0007ec1801007387 */ /* 0x000fe20000100800 */
[----:B------:R-:W-:-:S03]  /*196c0*/  IADD3 R21, P6, R21, UR12, RZ ;  /* 0x0000000c15157c10 */ /* 0x000fc6000ffde0ff */
        /* <DEDUP_REMOVED lines=12> */
[----:B------:R-:W-:Y:S04]  /*19790*/  STL [R1+0x780], R4 ;  /* 0x0007800401007387 */ /* 0x000fe80000100800 */
[----:B0-----:R-:W2:Y:S01]  /*197a0*/  LDL.LU R0, [R1+0x798] ;  /* 0x0007980001007983 */ /* 0x001ea20000300800 */
[----:B------:R-:W-:-:S02]  /*197b0*/  IADD3.X R5, R5, UR5, RZ, P2, !PT ;  /* 0x0000000505057c10 */ /* 0x000fc400097fe4ff */
[----:B------:R-:W-:-:S03]  /*197c0*/  IADD3 R6, P2, R6, UR12, RZ ;  /* 0x0000000c06067c10 */ /* 0x000fc6000ff5e0ff */
[----:B------:R-:W-:Y:S04]  /*197d0*/  STL [R1+0x7bc], R5 ;  /* 0x0007bc0501007387 */ /* 0x000fe80000100800 */
[----:B--2---:R0:W-:Y:S04]  /*197e0*/  STL [R1+0xa78], R0 ;  /* 0x000a780001007387 */ /* 0x0041e80000100800 */
[----:B------:R-:W-:Y:S04]  /*197f0*/  STL [R1+0x7a8], R6 ;  /* 0x0007a80601007387 */ /* 0x000fe80000100800 */
[----:B0-----:R-:W2:Y:S01]  /*19800*/  LDL.LU R0, [R1+0x7ac] ;  /* 0x0007ac0001007983 */ /* 0x001ea20000300800 */
[----:B------:R-:W-:-:S05]  /*19810*/  IADD3.X R7, R7, UR5, RZ, P5, !PT ;  /* 0x0000000507077c10 */ /* 0x000fca000affe4ff */
[----:B------:R-:W-:Y:S04]  /*19820*/  STL [R1+0x7b4], R7 ;  /* 0x0007b40701007387 */ /* 0x000fe80000100800 */
        /* <DEDUP_REMOVED lines=30> */
[----:B--2---:R-:W-:-:S05]  /*19a10*/  IADD3 R0, P5, R0, UR12, RZ ;  /* 0x0000000c00007c10 */ /* 0x004fca000ffbe0ff */
[----:B------:R0:W-:Y:S04]  /*19a20*/  STL [R1+0x770], R0 ;  /* 0x0007700001007387 */ /* 0x0001e80000100800 */
[----:B0-----:R-:W2:Y:S02]  /*19a30*/  LDL.LU R0, [R1+0xa7c] ;  /* 0x000a7c0001007983 */ /* 0x001ea40000300800 */
[----:B--2---:R-:W-:-:S05]  /*19a40*/  IADD3.X R0, R0, UR5, RZ, P3, !PT ;  /* 0x0000000500007c10 */ /* 0x004fca0009ffe4ff */
[----:B------:R0:W-:Y:S04]  /*19a50*/  STL [R1+0x7ac], R0 ;  /* 0x0007ac0001007387 */ /* 0x0001e80000100800 */
[----:B0-----:R-:W2:Y:S01]  /*19a60*/  LDL.LU R0, [R1+0xa78] ;  /* 0x000a780001007983 */ /* 0x001ea20000300800 */
[----:B---3--:R-:W-:Y:S02]  /*19a70*/  IADD3.X R8, R8, UR5, RZ, P2, !PT ;  /* 0x0000000508087c10 */ /* 0x008fe400097fe4ff */
[----:B----4-:R-:W-:Y:S02]  /*19a80*/  IADD3 R9, P2, R9, UR12, RZ ;  /* 0x0000000c09097c10 */ /* 0x010fe4000ff5e0ff */
[----:B-----5:R-:W-:Y:S02]  /*19a90*/  IADD3.X R10, R10, UR5, RZ, P1, !PT ;  /* 0x000000050a0a7c10 */ /* 0x020fe40008ffe4ff */
        /* <DEDUP_REMOVED lines=18> */
[----:B--2---:R-:W-:-:S04]  /*19bc0*/  IADD3 R0, P3, R0, UR12, RZ ;  /* 0x0000000c00007c10 */ /* 0x004fc8000ff7e0ff */
[----:B------:R-:W-:Y:S01]  /*19bd0*/  IADD3.X R28, R28, UR5, RZ, P3, !PT ;  /* 0x000000051c1c7c10 */ /* 0x000fe20009ffe4ff */
[----:B------:R0:W-:Y:S04]  /*19be0*/  STL [R1+0x798], R0 ;  /* 0x0007980001007387 */ /* 0x0001e80000100800 */
[----:B------:R-:W-:Y:S01]  /*19bf0*/  STL [R1+0x7a4], R8 ;  /* 0x0007a40801007387 */ /* 0x000fe20000100800 */
[----:B------:R-:W-:-:S03]  /*19c00*/  IADD3 R29, P3, R29, UR12, RZ ;  /* 0x0000000c1d1d7c10 */ /* 0x000fc6000ff7e0ff */
        /* <DEDUP_REMOVED lines=26> */
[----:B0-----:R-:W2:Y:S01]  /*19db0*/  LDL.LU R0, [R1+0x72c] ;  /* 0x00072c0001007983 */ /* 0x001ea20000300800 */
        /* <DEDUP_REMOVED lines=162> */
[----:B--2---:R-:W-:-:S05]  /*1a7e0*/  IADD3 R0, P4, R0, UR12, RZ ;  /* 0x0000000c00007c10 */ /* 0x004fca000ff9e0ff */
        /* <DEDUP_REMOVED lines=383> */
[----:B------:R-:W-:Y:S02]  /*1bfe0*/  IADD3.X R16, R16, UR5, RZ, P1, !PT ;  /* 0x0000000510107c10 */ /* 0x000fe40008ffe4ff */
[----:B------:R-:W-:Y:S02]  /*1bff0*/  IADD3 R17, P1, R17, UR12, RZ ;  /* 0x0000000c11117c10 */ /* 0x000fe4000ff3e0ff */
[----:B------:R-:W-:Y:S02]  /*1c000*/  IADD3.X R18, R18, UR5, RZ, P4, !PT ;  /* 0x0000000512127c10 */ /* 0x000fe4000a7fe4ff */
[----:B------:R-:W-:Y:S02]  /*1c010*/  IADD3 R19, P2, R19, UR7, RZ ;  /* 0x0000000713137c10 */ /* 0x000fe4000ff5e0ff */
[----:B------:R-:W-:-:S02]  /*1c020*/  IADD3 R4, P4, R4, UR7, RZ ;  /* 0x0000000704047c10 */ /* 0x000fc4000ff9e0ff */
        /* <DEDUP_REMOVED lines=94> */
[----:B--2---:R-:W-:-:S05]  /*1c610*/  IADD3 R0, P2, R0, UR7, RZ ;  /* 0x0000000700007c10 */ /* 0x004fca000ff5e0ff */
[----:B------:R0:W-:Y:S04]  /*1c620*/  STL [R1+0x8a0], R0 ;  /* 0x0008a00001007387 */ /* 0x0001e80000100800 */
        /* <DEDUP_REMOVED lines=94> */
[----:B--2---:R-:W-:Y:S02]  /*1cc10*/  IADD3.X R0, R0, UR6, RZ, P2, !PT ;  /* 0x0000000600007c10 */ /* 0x004fe400097fe4ff */
[----:B------:R-:W-:-:S03]  /*1cc20*/  IADD3 R8, P2, R8, UR7, RZ ;  /* 0x0000000708087c10 */ /* 0x000fc6000ff5e0ff */
[----:B------:R0:W-:Y:S04]  /*1cc30*/  STL [R1+0x850], R0 ;  /* 0x0008500001007387 */ /* 0x0001e80000100800 */
        /* <DEDUP_REMOVED lines=189> */
[----:B------:R-:W-:Y:S02]  /*1d810*/  IADD3 R18, P6, R18, UR7, RZ ;  /* 0x0000000712127c10 */ /* 0x000fe4000ffde0ff */
[----:B------:R-:W-:Y:S02]  /*1d820*/  IADD3.X R19, R19, UR5, RZ, P1, !PT ;  /* 0x0000000513137c10 */ /* 0x000fe40008ffe4ff */
[----:B------:R-:W-:Y:S02]  /*1d830*/  IADD3.X R3, R3, UR6, RZ, P5, !PT ;  /* 0x0000000603037c10 */ /* 0x000fe4000affe4ff */
[----:B------:R-:W-:Y:S02]  /*1d840*/  IADD3.X R5, R5, UR6, RZ, P2, !PT ;  /* 0x0000000605057c10 */ /* 0x000fe400097fe4ff */
[----:B------:R-:W-:Y:S02]  /*1d850*/  IADD3.X R7, R7, UR6, RZ, P6, !PT ;  /* 0x0000000607077c10 */ /* 0x000fe4000b7fe4ff */
[----:B------:R-:W-:-:S02]  /*1d860*/  IADD3.X R6, R6, UR6, RZ, P4, !PT ;  /* 0x0000000606067c10 */ /* 0x000fc4000a7fe4ff */
[----:B--2---:R-:W-:Y:S02]  /*1d870*/  IADD3.X R0, R0, UR6, RZ, P3, !PT ;  /* 0x0000000600007c10 */ /* 0x004fe40009ffe4ff */
[----:B------:R-:W-:-:S03]  /*1d880*/  IADD3 R8, P3, R8, UR7, RZ ;  /* 0x0000000708087c10 */ /* 0x000fc6000ff7e0ff */
[----:B------:R1:W-:Y:S04]  /*1d890*/  STL [R1+0x988], R0 ;  /* 0x0009880001007387 */ /* 0x0003e80000100800 */
[----:B------:R1:W-:Y:S04]  /*1d8a0*/  STL [R1+0x9cc], R8 ;  /* 0x0009cc0801007387 */ /* 0x0003e80000100800 */
[----:B------:R1:W-:Y:S04]  /*1d8b0*/  STL [R1+0x990], R9 ;  /* 0x0009900901007387 */ /* 0x0003e80000100800 */
[----:B------:R1:W-:Y:S01]  /*1d8c0*/  STL [R1+0x9d4], R10 ;  /* 0x0009d40a01007387 */ /* 0x0003e20000100800 */
[----:B------:R-:W-:-:S03]  /*1d8d0*/  IADD3.X R13, R13, UR6, RZ, P3, !PT ;  /* 0x000000060d0d7c10 */ /* 0x000fc60009ffe4ff */
[----:B------:R1:W-:Y:S01]  /*1d8e0*/  STL [R1+0x998], R11 ;  /* 0x0009980b01007387 */ /* 0x0003e20000100800 */
[----:B------:R-:W-:-:S03]  /*1d8f0*/  IADD3 R14, P3, R14, UR7, RZ ;  /* 0x000000070e0e7c10 */ /* 0x000fc6000ff7e0ff */
[----:B------:R1:W-:Y:S04]  /*1d900*/  STL [R1+0x9dc], R28 ;  /* 0x0009dc1c01007387 */ /* 0x0003e80000100800 */
[----:B------:R1:W-:Y:S04]  /*1d910*/  STL [R1+0x9a0], R29 ;  /* 0x0009a01d01007387 */ /* 0x0003e80000100800 */
[----:B------:R1:W-:Y:S04]  /*1d920*/  STL [R1+0x9e4], R12 ;  /* 0x0009e40c01007387 */ /* 0x0003e80000100800 */
        /* <DEDUP_REMOVED lines=24> */
[----:B------:R-:W-:Y:S05]  /*1dab0*/  @P0 BRA `(.L_x_2) ;  /* 0xfffffecc00240947 */ /* 0x000fea000383ffff */
.L_x_1:
[----:B-1----:R-:W3:Y:S01]  /*1dac0*/  LDL.LU R3, [R1+0x1e4] ;  /* 0x0001e40001037983 */ /* 0x002ee20000300800 */
[----:B------:R-:W1:Y:S01]  /*1dad0*/  S2UR UR5, SR_CgaCtaId ;  /* 0x00000000000579c3 */ /* 0x000e620000008800 */
[----:B------:R-:W-:Y:S01]  /*1dae0*/  UMOV UR4, 0x400 ;  /* 0x0000040000047882 */ /* 0x000fe20000000000 */
[----:B------:R-:W-:Y:S01]  /*1daf0*/  ULDC.64 UR6, c[0x0][0x220] ;  /* 0x0000880000067ab9 */ /* 0x000fe20000000a00 */
[----:B--2---:R-:W2:Y:S01]  /*1db00*/  LDL.LU R0, [R1+0x1ec] ;  /* 0x0001ec0001007983 */ /* 0x004ea20000300800 */
[----:B------:R-:W-:-:S04]  /*1db10*/  ULDC.64 UR12, c[0x0][0x228] ;  /* 0x00008a00000c7ab9 */ /* 0x000fc80000000a00 */
[----:B------:R-:W-:Y:S06]  /*1db20*/  BAR.SYNC.DEFER_BLOCKING 0x0 ;  /* 0x0000000000007b1d */ /* 0x000fec0000010000 */
[----:B--2---:R2:W-:Y:S04]  /*1db30*/  STL [R1+0xa34], R0 ;  /* 0x000a340001007387 */ /* 0x0045e80000100800 */
[----:B--2---:R-:W3:Y:S04]  /*1db40*/  LDL.LU R0, [R1+0x1e0] ;  /* 0x0001e00001007983 */ /* 0x004ee80000300800 */
[----:B------:R-:W2:Y:S04]  /*1db50*/  LDL.LU R2, [R1+0x154] ;  /* 0x0001540001027983 */ /* 0x000ea80000300800 */
[----:B--2---:R2:W-:Y:S04]  /*1db60*/  STL [R1+0xa30], R2 ;  /* 0x000a300201007387 */ /* 0x0045e80000100800 */
[----:B--2---:R-:W2:Y:S04]  /*1db70*/  LDL.LU R2, [R1+0x1e8] ;  /* 0x0001e80001027983 */ /* 0x004ea80000300800 */
[----:B------:R4:W-:Y:S04]  /*1db80*/  STL [R1+0xa28], R18 ;  /* 0x000a281201007387 */ /* 0x0009e80000100800 */
[----:B----4-:R-:W4:Y:S01]  /*1db90*/  LDL.LU R18, [R1+0x158] ;  /* 0x0001580001127983 */ /* 0x010f220000300800 */
[----:B---3--:R-:W-:-:S03]  /*1dba0*/  F2FP.SATFINITE.E4M3.F32.PACK_AB_MERGE_C R3, R3, R0, RZ ;  /* 0x000000000303723e */ /* 0x008fc600048070ff */
[----:B----4-:R3:W-:Y:S04]  /*1dbb0*/  STL [R1+0xa2c], R18 ;  /* 0x000a2c1201007387 */ /* 0x0107e80000100800 */
[----:B---3--:R-:W3:Y:S04]  /*1dbc0*/  LDL.LU R18, [R1+0x150] ;  /* 0x0001500001127983 */ /* 0x008ee80000300800 */
[----:B------:R-:W4:Y:S04]  /*1dbd0*/  LDL.LU R4, [R1+0x15c] ;  /* 0x00015c0001047983 */ /* 0x000f280000300800 */
[----:B------:R-:W5:Y:S04]  /*1dbe0*/  LDL.LU R26, [R1+0x140] ;  /* 0x00014000011a7983 */ /* 0x000f680000300800 */
[----:B------:R-:W5:Y:S04]  /*1dbf0*/  LDL.LU R5, [R1+0x144] ;  /* 0x0001440001057983 */ /* 0x000f680000300800 */
[----:B------:R-:W4:Y:S04]  /*1dc00*/  LDL.LU R29, [R1+0x148] ;  /* 0x00014800011d7983 */ /* 0x000f280000300800 */
[----:B------:R-:W4:Y:S04]  /*1dc10*/  LDL.LU R6, [R1+0x14c] ;  /* 0x00014c0001067983 */ /* 0x000f280000300800 */
[----:B------:R-:W4:Y:S04]  /*1dc20*/  LDL.LU R28, [R1+0x130] ;  /* 0x00013000011c7983 */ /* 0x000f280000300800 */
[----:B------:R-:W4:Y:S04]  /*1dc30*/  LDL.LU R7, [R1+0x134] ;  /* 0x0001340001077983 */ /* 0x000f280000300800 */
[----:B0-----:R-:W5:Y:S04]  /*1dc40*/  LDL.LU R27, [R1+0x138] ;  /* 0x00013800011b7983 */ /* 0x001f680000300800 */
[----:B------:R-:W5:Y:S04]  /*1dc50*/  LDL.LU R8, [R1+0x13c] ;  /* 0x00013c0001087983 */ /* 0x000f680000300800 */
[----:B------:R-:W4:Y:S04]  /*1dc60*/  LDL.LU R25, [R1+0x110] ;  /* 0x0001100001197983 */ /* 0x000f280000300800 */
        /* <DEDUP_REMOVED lines=15> */
[----:B------:R-:W2:Y:S02]  /*1dd60*/  LDL.LU R0, [R1+0xa34] ;  /* 0x000a340001007983 */ /* 0x000ea40000300800 */
[----:B--2---:R-:W-:-:S02]  /*1dd70*/  F2FP.SATFINITE.E4M3.F32.PACK_AB_MERGE_C R0, R0, R2, RZ ;  /* 0x000000020000723e */ /* 0x004fc400048070ff */
[----:B------:R-:W3:Y:S02]  /*1dd80*/  LDL.LU R2, [R1+0xa30] ;  /* 0x000a300001027983 */ /* 0x000ee40000300800 */
[----:B---3--:R-:W-:Y:S02]  /*1dd90*/  F2FP.SATFINITE.E4M3.F32.PACK_AB_MERGE_C R2, R2, R18, RZ ;  /* 0x000000120202723e */ /* 0x008fe400048070ff */
[----:B------:R-:W4:Y:S01]  /*1dda0*/  LDL.LU R18, [R1+0xa2c] ;  /* 0x000a2c0001127983 */ /* 0x000f220000300800 */
[----:B-----5:R-:W-:Y:S02]  /*1ddb0*/  F2FP.SATFINITE.E4M3.F32.PACK_AB_MERGE_C R8, R8, R27, RZ ;  /* 0x0000001b0808723e */ /* 0x020fe400048070ff */
[----:B------:R-:W-:Y:S02]  /*1ddc0*/  F2FP.SATFINITE.E4M3.F32.PACK_AB_MERGE_C R5, R5, R26, RZ ;  /* 0x0000001a0505723e */ /* 0x000fe400048070ff */
[----:B----4-:R-:W-:Y:S02]  /*1ddd0*/  F2FP.SATFINITE.E4M3.F32.PACK_AB_MERGE_C R4, R4, R18, RZ ;  /* 0x000000120404723e */ /* 0x010fe400048070ff */
[----:B------:R-:W2:Y:S01]  /*1dde0*/  LDL.LU R18, [R1+0xa28] ;  /* 0x000a280001127983 */ /* 0x000ea20000300800 */
[----:B------:R-:W-:-:S02]  /*1ddf0*/  LOP3.LUT R3, R3, 0xffff, RZ, 0xc0, !PT ;  /* 0x0000ffff03037812 */ /* 0x000fc400078ec0ff */
[----:B------:R-:W-:Y:S01]  /*1de00*/  F2FP.SATFINITE.E4M3.F32.PACK_AB_MERGE_C R9, R9, R25, RZ ;  /* 0x000000190909723e */ /* 0x000fe200048070ff */
[----:B------:R-:W3:Y:S01]  /*1de10*/  LDL.LU R27, [R1+0xa24] ;  /* 0x000a2400011b7983 */ /* 0x000ee20000300800 */
[----:B------:R-:W-:Y:S02]  /*1de20*/  LOP3.LUT R5, R5, 0xffff, RZ, 0xc0, !PT ;  /* 0x0000ffff05057812 */ /* 0x000fe400078ec0ff */
[----:B------:R-:W-:Y:S01]  /*1de30*/  LOP3.LUT R2, R2, 0xffff, RZ, 0xc0, !PT ;  /* 0x0000ffff02027812 */ /* 0x000fe200078ec0ff */
[----:B------:R-:W0:Y:S01]  /*1de40*/  S2R R26, SR_TID.X ;  /* 0x00000000001a7919 */ /* 0x000e220000002100 */
[----:B------:R-:W-:Y:S02]  /*1de50*/  F2FP.SATFINITE.E4M3.F32.PACK_AB_MERGE_C R11, R11, R23, RZ ;  /* 0x000000170b0b723e */ /* 0x000fe400048070ff */
[----:B------:R-:W-:Y:S02]  /*1de60*/  F2FP.SATFINITE.E4M3.F32.PACK_AB_MERGE_C R12, R12, R17, RZ ;  /* 0x000000110c0c723e */ /* 0x000fe400048070ff */
[----:B------:R-:W-:-:S02]  /*1de70*/  F2FP.SATFINITE.E4M3.F32.PACK_AB_MERGE_C R13, R13, R16, RZ ;  /* 0x000000100d0d723e */ /* 0x000fc400048070ff */
[----:B------:R-:W-:Y:S02]  /*1de80*/  F2FP.SATFINITE.E4M3.F32.PACK_AB_MERGE_C R14, R14, R15, RZ ;  /* 0x0000000f0e0e723e */ /* 0x000fe400048070ff */
[----:B------:R-:W-:Y:S02]  /*1de90*/  LOP3.LUT R9, R9, 0xffff, RZ, 0xc0, !PT ;  /* 0x0000ffff09097812 */ /* 0x000fe400078ec0ff */
[----:B------:R-:W-:Y:S02]  /*1dea0*/  LOP3.LUT R11, R11, 0xffff, RZ, 0xc0, !PT ;  /* 0x0000ffff0b0b7812 */ /* 0x000fe400078ec0ff */
[----:B------:R-:W-:Y:S02]  /*1deb0*/  LOP3.LUT R13, R13, 0xffff, RZ, 0xc0, !PT ;  /* 0x0000ffff0d0d7812 */ /* 0x000fe400078ec0ff */
[----:B------:R-:W-:Y:S02]  /*1dec0*/  PRMT R23, R9, 0x3340, R11 ;  /* 0x0000334009177816 */ /* 0x000fe4000000000b */
[----:B------:R-:W-:Y:S01]  /*1ded0*/  F2FP.SATFINITE.E4M3.F32.PACK_AB_MERGE_C R7, R7, R28, RZ ;  /* 0x0000001c0707723e */ /* 0x000fe200048070ff */
[----:B-1----:R-:W-:Y:S01]  /*1dee0*/  ULEA UR4, UR5, UR4, 0x18 ;  /* 0x0000000405047291 */ /* 0x002fe2000f8ec03f */
[----:B------:R-:W-:-:S02]  /*1def0*/  F2FP.SATFINITE.E4M3.F32.PACK_AB_MERGE_C R10, R10, R24, RZ ;  /* 0x000000180a0a723e */ /* 0x000fc400048070ff */
[----:B------:R-:W-:Y:S01]  /*1df00*/  F2FP.SATFINITE.E4M3.F32.PACK_AB_MERGE_C R6, R6, R29, RZ ;  /* 0x0000001d0606723e */ /* 0x000fe200048070ff */
[----:B------:R-:W-:Y:S01]  /*1df10*/  ULDC UR5, c[0x0][0x244] ;  /* 0x0000910000057ab9 */ /* 0x000fe20000000800 */
[----:B------:R-:W-:Y:S02]  /*1df20*/  LOP3.LUT R10, R10, 0xffff, RZ, 0xc0, !PT ;  /* 0x0000ffff0a0a7812 */ /* 0x000fe400078ec0ff */
[----:B------:R-:W-:Y:S01]  /*1df30*/  LOP3.LUT R12, R12, 0xffff, RZ, 0xc0, !PT ;  /* 0x0000ffff0c0c7812 */ /* 0x000fe200078ec0ff */
[C---:B0-----:R-:W-:Y:S02]  /*1df40*/  IMAD.SHL.U32 R15, R26.reuse, 0x40, RZ ;  /* 0x000000401a0f7824 */ /* 0x041fe400078e00ff */
[----:B------:R-:W-:Y:S01]  /*1df50*/  IMAD.SHL.U32 R16, R26, 0x8, RZ ;  /* 0x000000081a107824 */ /* 0x000fe200078e00ff */
[----:B------:R-:W-:Y:S02]  /*1df60*/  LOP3.LUT R0, R0, 0xffff, RZ, 0xc0, !PT ;  /* 0x0000ffff00007812 */ /* 0x000fe400078ec0ff */
[----:B------:R-:W-:-:S02]  /*1df70*/  LOP3.LUT R15, R15, 0x200, RZ, 0xc0, !PT ;  /* 0x000002000f0f7812 */ /* 0x000fc400078ec0ff */
[----:B------:R-:W-:Y:S02]  /*1df80*/  LOP3.LUT R16, R16, 0x80, RZ, 0xc0, !PT ;  /* 0x0000008010107812 */ /* 0x000fe400078ec0ff */
[----:B------:R-:W-:Y:S02]  /*1df90*/  LOP3.LUT R4, R4, 0xffff, RZ, 0xc0, !PT ;  /* 0x0000ffff04047812 */ /* 0x000fe400078ec0ff */
[----:B--2---:R-:W-:Y:S02]  /*1dfa0*/  PRMT R17, R5, 0x3340, R18 ;  /* 0x0000334005117816 */ /* 0x004fe40000000012 */
[----:B------:R-:W-:-:S04]  /*1dfb0*/  PRMT R18, R3, 0x3340, R2 ;  /* 0x0000334003127816 */ /* 0x000fc80000000002 */
[----:B------:R-:W-:Y:S02]  /*1dfc0*/  PRMT R17, R18, 0x5410, R17 ;  /* 0x0000541012117816 */ /* 0x000fe40000000011 */
[----:B------:R-:W-:Y:S02]  /*1dfd0*/  LOP3.LUT R18, R14, 0xffff, RZ, 0xc0, !PT ;  /* 0x0000ffff0e127812 */ /* 0x000fe400078ec0ff */
[----:B------:R-:W-:-:S04]  /*1dfe0*/  PRMT R14, R13, 0x3340, R1 ;  /* 0x000033400d0e7816 */ /* 0x000fc80000000001 */
[----:B------:R-:W-:Y:S02]  /*1dff0*/  PRMT R14, R23, 0x5410, R14 ;  /* 0x00005410170e7816 */ /* 0x000fe4000000000e */
[----:B------:R-:W2:Y:S04]  /*1e000*/  LDL.LU R23, [R1+0xa20] ;  /* 0x000a200001177983 */ /* 0x000ea80000300800 */
[----:B------:R-:W4:Y:S01]  /*1e010*/  LDL.LU R28, [R1+0x2dc] ;  /* 0x0002dc00011c7983 */ /* 0x000f220000300800 */
[----:B------:R-:W-:Y:S02]  /*1e020*/  LOP3.LUT R6, R6, 0xffff, RZ, 0xc0, !PT ;  /* 0x0000ffff06067812 */ /* 0x000fe400078ec0ff */
[----:B------:R-:W-:Y:S02]  /*1e030*/  F2FP.SATFINITE.E4M3.F32.PACK_AB_MERGE_C R19, R19, R22, RZ ;  /* 0x000000161313723e */ /* 0x000fe400048070ff */
[----:B------:R-:W-:-:S02]  /*1e040*/  IADD3 R15, R16, UR4, R15 ;  /* 0x00000004100f7c10 */ /* 0x000fc4000fffe00f */
[----:B------:R-:W-:Y:S02]  /*1e050*/  PRMT R16, R18, 0x3340, R1 ;  /* 0x0000334012107816 */ /* 0x000fe40000000001 */
[----:B------:R-:W-:Y:S02]  /*1e060*/  PRMT R22, R10, 0x3340, R12 ;  /* 0x000033400a167816 */ /* 0x000fe4000000000c */
[----:B------:R-:W-:Y:S02]  /*1e070*/  F2FP.SATFINITE.E4M3.F32.PACK_AB_MERGE_C R20, R20, R21, RZ ;  /* 0x000000151414723e */ /* 0x000fe400048070ff */
[----:B------:R-:W-:Y:S02]  /*1e080*/  PRMT R24, R0, 0x3340, R4 ;  /* 0x0000334000187816 */ /* 0x000fe40000000004 */
[----:B------:R-:W-:Y:S02]  /*1e090*/  SHF.R.U32.HI R5, RZ, 0x8, R5 ;  /* 0x00000008ff057819 */ /* 0x000fe40000011605 */
[----:B------:R-:W-:-:S02]  /*1e0a0*/  PRMT R21, R6, 0x3340, R1 ;  /* 0x0000334006157816 */ /* 0x000fc40000000001 */
[----:B------:R-:W-:Y:S02]  /*1e0b0*/  SHF.R.U32.HI R0, RZ, 0x8, R0 ;  /* 0x00000008ff007819 */ /* 0x000fe40000011600 */
[----:B------:R-:W-:Y:S02]  /*1e0c0*/  SHF.R.U32.HI R4, RZ, 0x8, R4 ;  /* 0x00000008ff047819 */ /* 0x000fe40000011604 */
[----:B------:R-:W-:Y:S02]  /*1e0d0*/  SHF.R.U32.HI R6, RZ, 0x8, R6 ;  /* 0x00000008ff067819 */ /* 0x000fe40000011606 */
[----:B------:R-:W-:Y:S02]  /*1e0e0*/  PRMT R16, R22, 0x5410, R16 ;  /* 0x0000541016107816 */ /* 0x000fe40000000010 */
[----:B------:R-:W-:Y:S02]  /*1e0f0*/  SHF.R.U32.HI R3, RZ, 0x8, R3 ;  /* 0x00000008ff037819 */ /* 0x000fe40000011603 */
[----:B------:R-:W-:-:S02]  /*1e100*/  SHF.R.U32.HI R2, RZ, 0x8, R2 ;  /* 0x00000008ff027819 */ /* 0x000fc40000011602 */
[----:B------:R-:W-:Y:S02]  /*1e110*/  LOP3.LUT R22, R5, 0xffff, RZ, 0xc0, !PT ;  /* 0x0000ffff05167812 */ /* 0x000fe400078ec0ff */
[----:B------:R-:W-:Y:S02]  /*1e120*/  LOP3.LUT R4, R4, 0xffff, RZ, 0xc0, !PT ;  /* 0x0000ffff04047812 */ /* 0x000fe400078ec0ff */
[----:B------:R-:W-:Y:S02]  /*1e130*/  LOP3.LUT R5, R0, 0xffff, RZ, 0xc0, !PT ;  /* 0x0000ffff00057812 */ /* 0x000fe400078ec0ff */
[----:B------:R-:W-:Y:S02]  /*1e140*/  LOP3.LUT R6, R6, 0xffff, RZ, 0xc0, !PT ;  /* 0x0000ffff06067812 */ /* 0x000fe400078ec0ff */
[----:B------:R-:W-:Y:S02]  /*1e150*/  LOP3.LUT R2, R2, 0xffff, RZ, 0xc0, !PT ;  /* 0x0000ffff02027812 */ /* 0x000fe400078ec0ff */
[----:B------:R-:W-:-:S02]  /*1e160*/  LOP3.LUT R3, R3, 0xffff, RZ, 0xc0, !PT ;  /* 0x0000ffff03037812 */ /* 0x000fc400078ec0ff */
[----:B------:R-:W-:Y:S02]  /*1e170*/  SHF.R.U32.HI R13, RZ, 0x8, R13 ;  /* 0x00000008ff0d7819 */ /* 0x000fe4000001160d */
[----:B------:R-:W-:Y:S02]  /*1e180*/  PRMT R4, R5, 0x3340, R4 ;  /* 0x0000334005047816 */ /* 0x000fe40000000004 */
[----:B------:R-:W-:Y:S02]  /*1e190*/  PRMT R5, R6, 0x3340, R1 ;  /* 0x0000334006057816 */ /* 0x000fe40000000001 */
[----:B------:R-:W-:Y:S02]  /*1e1a0*/  SHF.R.U32.HI R9, RZ, 0x8, R9 ;  /* 0x00000008ff097819 */ /* 0x000fe40000011609 */
[----:B------:R-:W-:Y:S02]  /*1e1b0*/  SHF.R.U32.HI R11, RZ, 0x8, R11 ;  /* 0x00000008ff0b7819 */ /* 0x000fe4000001160b */
[----:B------:R-:W-:Y:S01]  /*1e1c0*/  SHF.R.U32.HI R10, RZ, 0x8, R10 ;  /* 0x00000008ff0a7819 */ /* 0x000fe2000001160a */
[----:B------:R-:W-:Y:S01]  /*1e1d0*/  IMAD.SHL.U32 R25, R26, 0x10, RZ ;  /* 0x000000101a197824 */ /* 0x000fe200078e00ff */
[----:B------:R-:W-:-:S02]  /*1e1e0*/  PRMT R2, R3, 0x3340, R2 ;  /* 0x0000334003027816 */ /* 0x000fc40000000002 */
[----:B------:R-:W-:Y:S02]  /*1e1f0*/  SHF.R.U32.HI R12, RZ, 0x8, R12 ;  /* 0x00000008ff0c7819 */ /* 0x000fe4000001160c */
[----:B------:R-:W-:Y:S02]  /*1e200*/  SHF.R.U32.HI R18, RZ, 0x8, R18 ;  /* 0x00000008ff127819 */ /* 0x000fe40000011612 */
[----:B------:R-:W-:Y:S02]  /*1e210*/  LOP3.LUT R6, R13, 0xffff, RZ, 0xc0, !PT ;  /* 0x0000ffff0d067812 */ /* 0x000fe400078ec0ff */
[----:B------:R-:W-:Y:S02]  /*1e220*/  PRMT R3, R22, 0x3340, R1 ;  /* 0x0000334016037816 */ /* 0x000fe40000000001 */
[----:B------:R-:W-:Y:S02]  /*1e230*/  LOP3.LUT R11, R11, 0xffff, RZ, 0xc0, !PT ;  /* 0x0000ffff0b0b7812 */ /* 0x000fe400078ec0ff */
[----:B------:R-:W-:-:S02]  /*1e240*/  LOP3.LUT R0, R9, 0xffff, RZ, 0xc0, !PT ;  /* 0x0000ffff09007812 */ /* 0x000fc400078ec0ff */
[----:B------:R-:W-:Y:S02]  /*1e250*/  LOP3.LUT R13, R10, 0xffff, RZ, 0xc0, !PT ;  /* 0x0000ffff0a0d7812 */ /* 0x000fe400078ec0ff */
[----:B------:R-:W-:Y:S02]  /*1e260*/  LOP3.LUT R12, R12, 0xffff, RZ, 0xc0, !PT ;  /* 0x0000ffff0c0c7812 */ /* 0x000fe400078ec0ff */
[----:B------:R-:W-:Y:S02]  /*1e270*/  LOP3.LUT R18, R18, 0xffff, RZ, 0xc0, !PT ;  /* 0x0000ffff12127812 */ /* 0x000fe400078ec0ff */
[----:B------:R-:W-:Y:S02]  /*1e280*/  PRMT R10, R6, 0x3340, R1 ;  /* 0x00003340060a7816 */ /* 0x000fe40000000001 */
[----:B------:R-:W-:Y:S02]  /*1e290*/  LOP3.LUT R6, R7, 0xffff, RZ, 0xc0, !PT ;  /* 0x0000ffff07067812 */ /* 0x000fe400078ec0ff */
[----:B------:R-:W-:-:S02]  /*1e2a0*/  PRMT R3, R2, 0x5410, R3 ;  /* 0x0000541002037816 */ /* 0x000fc40000000003 */
[----:B------:R-:W-:Y:S02]  /*1e2b0*/  LOP3.LUT R25, R25, 0x70, RZ, 0xc0, !PT ;  /* 0x0000007019197812 */ /* 0x000fe400078ec0ff */
[----:B------:R-:W-:Y:S02]  /*1e2c0*/  PRMT R21, R24, 0x5410, R21 ;  /* 0x0000541018157816 */ /* 0x000fe40000000015 */
[----:B------:R-:W-:Y:S02]  /*1e2d0*/  LOP3.LUT R8, R8, 0xffff, RZ, 0xc0, !PT ;  /* 0x0000ffff08087812 */ /* 0x000fe400078ec0ff */
[----:B------:R-:W-:Y:S02]  /*1e2e0*/  PRMT R7, R4, 0x5410, R5 ;  /* 0x0000541004077816 */ /* 0x000fe40000000005 */
[----:B------:R-:W-:Y:S02]  /*1e2f0*/  PRMT R9, R0, 0x3340, R11 ;  /* 0x0000334000097816 */ /* 0x000fe4000000000b */
[----:B------:R-:W-:-:S02]  /*1e300*/  PRMT R0, R13, 0x3340, R12 ;  /* 0x000033400d007816 */ /* 0x000fc4000000000c */
[----:B------:R-:W-:Y:S02]  /*1e310*/  PRMT R11, R18, 0x3340, R1 ;  /* 0x00003340120b7816 */ /* 0x000fe40000000001 */
[--C-:B------:R-:W-:Y:S02]  /*1e320*/  PRMT R4, R17, 0x4210, R6.reuse ;  /* 0x0000421011047816 */ /* 0x100fe40000000006 */
[----:B------:R-:W-:Y:S02]  /*1e330*/  PRMT R5, R3, 0x5210, R6 ;  /* 0x0000521003057816 */ /* 0x000fe40000000006 */
[----:B---3--:R-:W-:Y:S02]  /*1e340*/  IADD3 R15, R25, R15, R27 ;  /* 0x0000000f190f7210 */ /* 0x008fe40007ffe01b */
[--C-:B------:R-:W-:Y:S02]  /*1e350*/  PRMT R6, R21, 0x4210, R8.reuse ;  /* 0x0000421015067816 */ /* 0x100fe40000000008 */
[----:B------:R-:W-:-:S02]  /*1e360*/  PRMT R7, R7, 0x5210, R8 ;  /* 0x0000521007077816 */ /* 0x000fc40000000008 */
[----:B------:R-:W-:Y:S02]  /*1e370*/  PRMT R10, R9, 0x5410, R10 ;  /* 0x00005410090a7816 */ /* 0x000fe4000000000a */
[----:B------:R-:W-:Y:S02]  /*1e380*/  LOP3.LUT R19, R19, 0xffff, RZ, 0xc0, !PT ;  /* 0x0000ffff13137812 */ /* 0x000fe400078ec0ff */
[----:B------:R-:W-:Y:S02]  /*1e390*/  PRMT R0, R0, 0x5410, R11 ;  /* 0x0000541000007816 */ /* 0x000fe4000000000b */
[----:B------:R-:W-:Y:S01]  /*1e3a0*/  LOP3.LUT R3, R20, 0xffff, RZ, 0xc0, !PT ;  /* 0x0000ffff14037812 */ /* 0x000fe200078ec0ff */
[----:B------:R0:W-:Y:S02]  /*1e3b0*/  STSM.16.M88.4 [R15], R4 ;  /* 0x000000040f007844 */ /* 0x0001e40000000200 */
[--C-:B0-----:R-:W-:Y:S02]  /*1e3c0*/  PRMT R4, R14, 0x4210, R19.reuse ;  /* 0x000042100e047816 */ /* 0x101fe40000000013 */
[----:B------:R-:W-:-:S02]  /*1e3d0*/  PRMT R5, R10, 0x5210, R19 ;  /* 0x000052100a057816 */ /* 0x000fc40000000013 */
[--C-:B------:R-:W-:Y:S02]  /*1e3e0*/  PRMT R6, R16, 0x4210, R3.reuse ;  /* 0x0000421010067816 */ /* 0x100fe40000000003 */
[----:B------:R-:W-:-:S05]  /*1e3f0*/  PRMT R7, R0, 0x5210, R3 ;  /* 0x0000521000077816 */ /* 0x000fca0000000003 */
[----:B------:R-:W-:Y:S01]  /*1e400*/  STSM.16.M88.4 [R15+0x100], R4 ;  /* 0x000100040f007844 */ /* 0x000fe20000000200 */
[----:B------:R-:W-:Y:S02]  /*1e410*/  LOP3.LUT R12, R26, 0x3f, RZ, 0xc0, !PT ;  /* 0x0000003f1a0c7812 */ /* 0x000fe400078ec0ff */
[----:B------:R-:W-:Y:S02]  /*1e420*/  SHF.R.U32.HI R27, RZ, 0x5, R26 ;  /* 0x00000005ff1b7819 */ /* 0x000fe4000001161a */
[----:B------:R-:W-:Y:S01]  /*1e430*/  LEA R12, R12, UR4, 0x4 ;  /* 0x000000040c0c7c11 */ /* 0x000fe2000f8e20ff */
[----:B------:R-:W-:Y:S01]  /*1e440*/  BAR.SYNC.DEFER_BLOCKING 0x0 ;  /* 0x0000000000007b1d */ /* 0x000fe20000010000 */
[----:B------:R-:W-:-:S05]  /*1e450*/  SGXT.U32 R27, R27, 0x1 ;  /* 0x000000011b1b781a */ /* 0x000fca0000000000 */
[----:B------:R-:W-:Y:S01]  /*1e460*/  ULDC UR4, c[0x0][0x248] ;  /* 0x0000920000047ab9 */ /* 0x000fe20000000800 */
[----:B------:R-:W0:Y:S04]  /*1e470*/  LDS.128 R8, [R12] ;  /* 0x000000000c087984 */ /* 0x000e280000000c00 */
[----:B------:R-:W1:Y:S01]  /*1e480*/  LDS.128 R12, [R12+0x400] ;  /* 0x000400000c0c7984 */ /* 0x000e620000000c00 */
[----:B0-----:R-:W-:Y:S02]  /*1e490*/  PRMT R29, R8, 0x7770, RZ ;  /* 0x00007770081d7816 */ /* 0x001fe400000000ff */
[C-C-:B----4-:R-:W-:Y:S02]  /*1e4a0*/  LOP3.LUT R4, R28.reuse, 0x3e, R27.reuse, 0xfe, !PT ;  /* 0x0000003e1c047812 */ /* 0x150fe400078efe1b */
[----:B------:R-:W-:-:S02]  /*1e4b0*/  LOP3.LUT R3, R28, 0x3c, R27, 0xfe, !PT ;  /* 0x0000003c1c037812 */ /* 0x000fc400078efe1b */
[C-C-:B------:R-:W-:Y:S01]  /*1e4c0*/  LOP3.LUT R5, R28.reuse, 0x3a, R27.reuse, 0xfe, !PT ;  /* 0x0000003a1c057812 */ /* 0x140fe200078efe1b */
[----:B------:R0:W-:Y:S04]  /*1e4d0*/  STL [R1+0x40], R4 ;  /* 0x0000400401007387 */ /* 0x0001e80000100800 */
[----:B------:R3:W-:Y:S01]  /*1e4e0*/  STL [R1+0x3c], R3 ;  /* 0x00003c0301007387 */ /* 0x0007e20000100800 */
[----:B0-----:R-:W-:-:S03]  /*1e4f0*/  LOP3.LUT R4, R28, 0x38, R27, 0xfe, !PT ;  /* 0x000000381c047812 */ /* 0x001fc600078efe1b */
[----:B------:R0:W-:Y:S01]  /*1e500*/  STL [R1+0x38], R5 ;  /* 0x0000380501007387 */ /* 0x0001e20000100800 */
[----:B---3--:R-:W-:-:S03]  /*1e510*/  LOP3.LUT R3, R28, 0x36, R27, 0xfe, !PT ;  /* 0x000000361c037812 */ /* 0x008fc600078efe1b */
[----:B------:R3:W-:Y:S04]  /*1e520*/  STL [R1+0x34], R4 ;  /* 0x0000340401007387 */ /* 0x0007e80000100800 */
[----:B------:R4:W-:Y:S01]  /*1e530*/  STL [R1+0x30], R3 ;  /* 0x0000300301007387 */ /* 0x0009e20000100800 */
[C-C-:B0-----:R-:W-:Y:S02]  /*1e540*/  LOP3.LUT R5, R28.reuse, 0x34, R27.reuse, 0xfe, !PT ;  /* 0x000000341c057812 */ /* 0x141fe400078efe1b */
[----:B---3--:R-:W-:-:S03]  /*1e550*/  LOP3.LUT R4, R28, 0x32, R27, 0xfe, !PT ;  /* 0x000000321c047812 */ /* 0x008fc600078efe1b */
[----:B------:R0:W-:Y:S01]  /*1e560*/  STL [R1+0x2c], R5 ;  /* 0x00002c0501007387 */ /* 0x0001e20000100800 */
[C-C-:B----4-:R-:W-:Y:S01]  /*1e570*/  LOP3.LUT R3, R28.reuse, 0x30, R27.reuse, 0xfe, !PT ;  /* 0x000000301c037812 */ /* 0x150fe200078efe1b */
[----:B--2---:R-:W-:Y:S02]  /*1e580*/  IMAD R2, R23, UR5, RZ ;  /* 0x0000000517027c24 */ /* 0x004fe4000f8e02ff */
[----:B------:R2:W-:Y:S04]  /*1e590*/  STL [R1+0x28], R4 ;  /* 0x0000280401007387 */ /* 0x0005e80000100800 */
[----:B------:R3:W-:Y:S01]  /*1e5a0*/  STL [R1+0x24], R3 ;  /* 0x0000240301007387 */ /* 0x0007e20000100800 */
[C-C-:B0-----:R-:W-:Y:S02]  /*1e5b0*/  LOP3.LUT R5, R28.reuse, 0x2e, R27.reuse, 0xfe, !PT ;  /* 0x0000002e1c057812 */ /* 0x141fe400078efe1b */
[----:B--2---:R-:W-:-:S03]  /*1e5c0*/  LOP3.LUT R4, R28, 0x2c, R27, 0xfe, !PT ;  /* 0x0000002c1c047812 */ /* 0x004fc600078efe1b */
[----:B------:R0:W-:Y:S01]  /*1e5d0*/  STL [R1+0x20], R5 ;  /* 0x0000200501007387 */ /* 0x0001e20000100800 */
[----:B---3--:R-:W-:-:S03]  /*1e5e0*/  LOP3.LUT R3, R28, 0x2a, R27, 0xfe, !PT ;  /* 0x0000002a1c037812 */ /* 0x008fc600078efe1b */
[----:B------:R2:W-:Y:S01]  /*1e5f0*/  STL [R1+0x1c], R4 ;  /* 0x00001c0401007387 */ /* 0x0005e20000100800 */
[----:B------:R-:W-:Y:S02]  /*1e600*/  IADD3 R0, P1, R2, UR6, RZ ;  /* 0x0000000602007c10 */ /* 0x000fe4000ff3e0ff */
[----:B------:R-:W-:Y:S01]  /*1e610*/  ISETP.GE.AND P0, PT, R23, UR12, PT ;  /* 0x0000000c17007c0c */ /* 0x000fe2000bf06270 */
[----:B------:R3:W-:Y:S01]  /*1e620*/  STL [R1+0x18], R3 ;  /* 0x0000180301007387 */ /* 0x0007e20000100800 */
[C---:B------:R-:W-:Y:S02]  /*1e630*/  LOP3.LUT R17, R28.reuse, R27, RZ, 0xfc, !PT ;  /* 0x0000001b1c117212 */ /* 0x040fe400078efcff */
[C-C-:B0-----:R-:W-:Y:S02]  /*1e640*/  LOP3.LUT R5, R28.reuse, 0x28, R27.reuse, 0xfe, !PT ;  /* 0x000000281c057812 */ /* 0x141fe400078efe1b */
[----:B--2---:R-:W-:Y:S02]  /*1e650*/  LOP3.LUT R4, R28, 0x26, R27, 0xfe, !PT ;  /* 0x000000261c047812 */ /* 0x004fe400078efe1b */
[----:B------:R-:W-:-:S02]  /*1e660*/  LEA.HI.X.SX32 R2, R2, UR7, 0x1, P1 ;  /* 0x0000000702027c11 */ /* 0x000fc400088f0eff */
[C-C-:B---3--:R-:W-:Y:S01]  /*1e670*/  LOP3.LUT R3, R28.reuse, 0x24, R27.reuse, 0xfe, !PT ;  /* 0x000000241c037812 */ /* 0x148fe200078efe1b */
[----:B------:R0:W-:Y:S01]  /*1e680*/  STL [R1+0x14], R5 ;  /* 0x0000140501007387 */ /* 0x0001e20000100800 */
[C-C-:B------:R-:W-:Y:S02]  /*1e690*/  LOP3.LUT R19, R28.reuse, 0x2, R27.reuse, 0xfe, !PT ;  /* 0x000000021c137812 */ /* 0x140fe400078efe1b */
[C---:B------:R-:W-:Y:S01]  /*1e6a0*/  ISETP.LT.AND P1, PT, R17.reuse, UR13, !P0 ;  /* 0x0000000d11007c0c */ /* 0x040fe2000c721270 */
[----:B------:R-:W-:Y:S01]  /*1e6b0*/  IMAD R17, R17, UR4, RZ ;  /* 0x0000000411117c24 */ /* 0x000fe2000f8e02ff */
[----:B------:R2:W-:Y:S01]  /*1e6c0*/  STL [R1+0x10], R4 ;  /* 0x0000100401007387 */ /* 0x0005e20000100800 */
[C---:B------:R-:W-:Y:S01]  /*1e6d0*/  ISETP.LT.AND P4, PT, R19.reuse, UR13, !P0 ;  /* 0x0000000d13007c0c */ /* 0x040fe2000c781270 */
[----:B------:R-:W-:Y:S02]  /*1e6e0*/  IMAD R19, R19, UR4, RZ ;  /* 0x0000000413137c24 */ /* 0x000fe4000f8e02ff */
[----:B------:R3:W-:Y:S01]  /*1e6f0*/  STL [R1+0xc], R3 ;  /* 0x00000c0301007387 */ /* 0x0007e20000100800 */
[----:B0-----:R-:W-:-:S02]  /*1e700*/  LOP3.LUT R5, R28, 0x22, R27, 0xfe, !PT ;  /* 0x000000221c057812 */ /* 0x001fc400078efe1b */
[----:B------:R-:W-:Y:S02]  /*1e710*/  IADD3 R16, P2, R17, R0, RZ ;  /* 0x0000000011107210 */ /* 0x000fe40007f5e0ff */
[C-C-:B--2---:R-:W-:Y:S01]  /*1e720*/  LOP3.LUT R4, R28.reuse, 0x20, R27.reuse, 0xfe, !PT ;  /* 0x000000201c047812 */ /* 0x144fe200078efe1b */
[----:B------:R0:W-:Y:S01]  /*1e730*/  STL [R1+0x8], R5 ;  /* 0x0000080501007387 */ /* 0x0001e20000100800 */
[----:B---3--:R-:W-:-:S03]  /*1e740*/  LOP3.LUT R3, R28, 0x1e, R27, 0xfe, !PT ;  /* 0x0000001e1c037812 */ /* 0x008fc600078efe1b */
[----:B------:R2:W-:Y:S01]  /*1e750*/  STL [R1+0x4], R4 ;  /* 0x0000040401007387 */ /* 0x0005e20000100800 */
[C-C-:B------:R-:W-:Y:S02]  /*1e760*/  LOP3.LUT R26, R28.reuse, 0x1c, R27.reuse, 0xfe, !PT ;  /* 0x0000001c1c1a7812 */ /* 0x140fe400078efe1b */
[C-C-:B------:R-:W-:Y:S01]  /*1e770*/  LOP3.LUT R24, R28.reuse, 0x1a, R27.reuse, 0xfe, !PT ;  /* 0x0000001a1c187812 */ /* 0x140fe200078efe1b */
[----:B------:R3:W-:Y:S01]  /*1e780*/  STL [R1], R3 ;  /* 0x0000000301007387 */ /* 0x0007e20000100800 */
[C-C-:B------:R-:W-:Y:S02]  /*1e790*/  LOP3.LUT R6, R28.reuse, 0x12, R27.reuse, 0xfe, !PT ;  /* 0x000000121c067812 */ /* 0x140fe400078efe1b */
[C-C-:B0-----:R-:W-:Y:S02]  /*1e7a0*/  LOP3.LUT R5, R28.reuse, 0x14, R27.reuse, 0xfe, !PT ;  /* 0x000000141c057812 */ /* 0x141fe400078efe1b */
[C-C-:B------:R-:W-:Y:S02]  /*1e7b0*/  LOP3.LUT R7, R28.reuse, 0x10, R27.reuse, 0xfe, !PT ;  /* 0x000000101c077812 */ /* 0x140fe400078efe1b */
[----:B--2---:R-:W-:-:S02]  /*1e7c0*/  LOP3.LUT R4, R28, 0x16, R27, 0xfe, !PT ;  /* 0x000000161c047812 */ /* 0x004fc400078efe1b */
[C-C-:B------:R-:W-:Y:S02]  /*1e7d0*/  LOP3.LUT R22, R28.reuse, 0xe, R27.reuse, 0xfe, !PT ;  /* 0x0000000e1c167812 */ /* 0x140fe400078efe1b */
[C-C-:B---3--:R-:W-:Y:S02]  /*1e7e0*/  LOP3.LUT R3, R28.reuse, 0x18, R27.reuse, 0xfe, !PT ;  /* 0x000000181c037812 */ /* 0x148fe400078efe1b */
[C-C-:B------:R-:W-:Y:S02]  /*1e7f0*/  LOP3.LUT R23, R28.reuse, 0xc, R27.reuse, 0xfe, !PT ;  /* 0x0000000c1c177812 */ /* 0x140fe400078efe1b */
[C-C-:B------:R-:W-:Y:S02]  /*1e800*/  LOP3.LUT R25, R28.reuse, 0xa, R27.reuse, 0xfe, !PT ;  /* 0x0000000a1c197812 */ /* 0x140fe400078efe1b */
[----:B------:R-:W-:Y:S02]  /*1e810*/  LOP3.LUT R21, R28, 0x8, R27, 0xfe, !PT ;  /* 0x000000081c157812 */ /* 0x000fe400078efe1b */
[----:B------:R-:W-:-:S02]  /*1e820*/  IADD3 R18, P3, R19, R0, RZ ;  /* 0x0000000013127210 */ /* 0x000fc40007f7e0ff */
[-C--:B------:R-:W-:Y:S02]  /*1e830*/  LEA.HI.X.SX32 R17, R17, R2.reuse, 0x1, P2 ;  /* 0x0000000211117211 */ /* 0x080fe400010f0eff */
[C-C-:B------:R-:W-:Y:S02]  /*1e840*/  LOP3.LUT R20, R28.reuse, 0x6, R27.reuse, 0xfe, !PT ;  /* 0x000000061c147812 */ /* 0x140fe400078efe1b */
[----:B------:R-:W-:Y:S01]  /*1e850*/  LOP3.LUT R27, R28, 0x4, R27, 0xfe, !PT ;  /* 0x000000041c1b7812 */ /* 0x000fe200078efe1b */
[----:B------:R0:W-:Y:S01]  /*1e860*/  @P1 STG.E.U8 desc[UR8][R16.64], R29 ;  /* 0x0000001d10001986 */ /* 0x0001e2000c101108 */
[----:B------:R-:W-:Y:S02]  /*1e870*/  LEA.HI.X.SX32 R19, R19, R2, 0x1, P3 ;  /* 0x0000000213137211 */ /* 0x000fe400018f0eff */
[----:B------:R-:W-:Y:S02]  /*1e880*/  PRMT R28, R9, 0x7770, RZ ;  /* 0x00007770091c7816 */ /* 0x000fe400000000ff */
[----:B------:R-:W-:-:S03]  /*1e890*/  ISETP.LT.AND P2, PT, R27, UR13, !P0 ;  /* 0x0000000d1b007c0c */ /* 0x000fc6000c741270 */
[----:B------:R2:W-:Y:S01]  /*1e8a0*/  @P4 STG.E.U8 desc[UR8][R18.64], R28 ;  /* 0x0000001c12004986 */ /* 0x0005e2000c101108 */
[----:B0-----:R-:W-:Y:S01]  /*1e8b0*/  IMAD R16, R27, UR4, RZ ;  /* 0x000000041b107c24 */ /* 0x001fe2000f8e02ff */
[C---:B------:R-:W-:Y:S01]  /*1e8c0*/  ISETP.LT.AND P4, PT, R20.reuse, UR13, !P0 ;  /* 0x0000000d14007c0c */ /* 0x040fe2000c781270 */
[C---:B------:R-:W-:Y:S01]  /*1e8d0*/  IMAD R17, R21.reuse, UR4, RZ ;  /* 0x0000000415117c24 */ /* 0x040fe2000f8e02ff */
[----:B------:R-:W-:Y:S01]  /*1e8e0*/  ISETP.LT.AND P3, PT, R21, UR13, !P0 ;  /* 0x0000000d15007c0c */ /* 0x000fe2000c761270 */
[----:B------:R-:W3:Y:S01]  /*1e8f0*/  LDL.LU R29, [R1+0x14] ;  /* 0x00001400011d7983 */ /* 0x000ee20000300800 */
[----:B--2---:R-:W-:Y:S01]  /*1e900*/  IMAD R19, R20, UR4, RZ ;  /* 0x0000000414137c24 */ /* 0x004fe2000f8e02ff */
[----:B------:R-:W-:Y:S02]  /*1e910*/  IADD3 R20, P6, R16, R0, RZ ;  /* 0x0000000010147210 */ /* 0x000fe40007fde0ff */
[----:B------:R-:W2:Y:S01]  /*1e920*/  LDL.LU R28, [R1+0x8] ;  /* 0x00000800011c7983 */ /* 0x000ea20000300800 */
[----:B------:R-:W-:-:S02]  /*1e930*/  PRMT R27, R10, 0x7770, RZ ;  /* 0x000077700a1b7816 */ /* 0x000fc400000000ff */
[----:B------:R-:W-:Y:S02]  /*1e940*/  LEA.HI.X.SX32 R21, R16, R2, 0x1, P6 ;  /* 0x0000000210157211 */ /* 0x000fe400030f0eff */
[C---:B------:R-:W-:Y:S01]  /*1e950*/  ISETP.LT.AND P1, PT, R25.reuse, UR13, !P0 ;  /* 0x0000000d19007c0c */ /* 0x040fe2000c721270 */
[----:B------:R-:W-:Y:S01]  /*1e960*/  IMAD R25, R25, UR4, RZ ;  /* 0x0000000419197c24 */ /* 0x000fe2000f8e02ff */
[C---:B------:R-:W-:Y:S01]  /*1e970*/  IADD3 R18, P5, R19.reuse, R0, RZ ;  /* 0x0000000013127210 */ /* 0x040fe20007fbe0ff */
[----:B------:R0:W-:Y:S03]  /*1e980*/  @P2 STG.E.U8 desc[UR8][R20.64], R27 ;  /* 0x0000001b14002986 */ /* 0x0001e6000c101108 */
[----:B------:R-:W-:Y:S02]  /*1e990*/  LEA.HI.X.SX32 R19, R19, R2, 0x1, P5 ;  /* 0x0000000213137211 */ /* 0x000fe400028f0eff */
[----:B0-----:R-:W-:-:S02]  /*1e9a0*/  PRMT R21, R11, 0x7770, RZ ;  /* 0x000077700b157816 */ /* 0x001fc400000000ff */
[----:B------:R-:W-:-:S03]  /*1e9b0*/  IADD3 R20, P2, R25, R0, RZ ;  /* 0x0000000019147210 */ /* 0x000fc60007f5e0ff */
[----:B------:R0:W-:Y:S02]  /*1e9c0*/  @P4 STG.E.U8 desc[UR8][R18.64], R21 ;  /* 0x0000001512004986 */ /* 0x0001e4000c101108 */
[----:B0-----:R-:W-:Y:S02]  /*1e9d0*/  LEA.HI.X.SX32 R21, R25, R2, 0x1, P2 ;  /* 0x0000000219157211 */ /* 0x001fe400010f0eff */
[----:B------:R-:W4:Y:S01]  /*1e9e0*/  LDL.LU R25, [R1] ;  /* 0x0000000001197983 */ /* 0x000f220000300800 */
[C---:B------:R-:W-:Y:S02]  /*1e9f0*/  IADD3 R16, P6, R17.reuse, R0, RZ ;  /* 0x0000000011107210 */ /* 0x040fe40007fde0ff */
[----:B-1----:R-:W-:Y:S02]  /*1ea00*/  PRMT R27, R12, 0x7770, RZ ;  /* 0x000077700c1b7816 */ /* 0x002fe400000000ff */
[----:B------:R-:W-:Y:S02]  /*1ea10*/  LEA.HI.X.SX32 R17, R17, R2, 0x1, P6 ;  /* 0x0000000211117211 */ /* 0x000fe400030f0eff */
[C---:B------:R-:W-:Y:S01]  /*1ea20*/  ISETP.LT.AND P2, PT, R23.reuse, UR13, !P0 ;  /* 0x0000000d17007c0c */ /* 0x040fe2000c741270 */
[----:B------:R-:W-:Y:S01]  /*1ea30*/  IMAD R23, R23, UR4, RZ ;  /* 0x0000000417177c24 */ /* 0x000fe2000f8e02ff */
[----:B------:R-:W-:-:S02]  /*1ea40*/  PRMT R18, R13, 0x7770, RZ ;  /* 0x000077700d127816 */ /* 0x000fc400000000ff */
[C---:B------:R-:W-:Y:S01]  /*1ea50*/  ISETP.LT.AND P4, PT, R22.reuse, UR13, !P0 ;  /* 0x0000000d16007c0c */ /* 0x040fe2000c781270 */
[----:B------:R-:W-:Y:S01]  /*1ea60*/  IMAD R22, R22, UR4, RZ ;  /* 0x0000000416167c24 */ /* 0x000fe2000f8e02ff */
[----:B------:R0:W-:Y:S04]  /*1ea70*/  @P3 STG.E.U8 desc[UR8][R16.64], R27 ;  /* 0x0000001b10003986 */ /* 0x0001e8000c101108 */
[----:B------:R1:W-:Y:S01]  /*1ea80*/  @P1 STG.E.U8 desc[UR8][R20.64], R18 ;  /* 0x0000001214001986 */ /* 0x0003e2000c101108 */
[----:B0-----:R-:W-:-:S03]  /*1ea90*/  IADD3 R16, P6, R23, R0, RZ ;  /* 0x0000000017107210 */ /* 0x001fc60007fde0ff */
[----:B------:R-:W5:Y:S01]  /*1eaa0*/  LDL.LU R27, [R1+0x10] ;  /* 0x00001000011b7983 */ /* 0x000f620000300800 */
[C---:B-1----:R-:W-:Y:S02]  /*1eab0*/  IADD3 R18, P5, R22.reuse, R0, RZ ;  /* 0x0000000016127210 */ /* 0x042fe40007fbe0ff */
[-C--:B------:R-:W-:Y:S02]  /*1eac0*/  LEA.HI.X.SX32 R17, R23, R2.reuse, 0x1, P6 ;  /* 0x0000000217117211 */ /* 0x080fe400030f0eff */
[----:B------:R-:W3:Y:S01]  /*1ead0*/  LDL.LU R23, [R1+0xc] ;  /* 0x00000c0001177983 */ /* 0x000ee20000300800 */
[----:B------:R-:W-:-:S03]  /*1eae0*/  LEA.HI.X.SX32 R19, R22, R2, 0x1, P5 ;  /* 0x0000000216137211 */ /* 0x000fc600028f0eff */
[----:B------:R-:W5:Y:S01]  /*1eaf0*/  LDL.LU R22, [R1+0x4] ;  /* 0x0000040001167983 */ /* 0x000f620000300800 */
[----:B------:R-:W-:Y:S01]  /*1eb00*/  PRMT R21, R14, 0x7770, RZ ;  /* 0x000077700e157816 */ /* 0x000fe200000000ff */
[C---:B------:R-:W-:Y:S01]  /*1eb10*/  IMAD R20, R6.reuse, UR4, RZ ;  /* 0x0000000406147c24 */ /* 0x040fe2000f8e02ff */
[C---:B------:R-:W-:Y:S01]  /*1eb20*/  ISETP.LT.AND P3, PT, R7.reuse, UR13, !P0 ;  /* 0x0000000d07007c0c */ /* 0x040fe2000c761270 */
[----:B------:R-:W-:Y:S02]  /*1eb30*/  IMAD R7, R7, UR4, RZ ;  /* 0x0000000407077c24 */ /* 0x000fe4000f8e02ff */
[----:B------:R0:W-:Y:S01]  /*1eb40*/  @P2 STG.E.U8 desc[UR8][R16.64], R21 ;  /* 0x0000001510002986 */ /* 0x0001e2000c101108 */
[----:B------:R-:W-:Y:S02]  /*1eb50*/  ISETP.LT.AND P1, PT, R6, UR13, !P0 ;  /* 0x0000000d06007c0c */ /* 0x000fe4000c721270 */
[----:B------:R-:W-:Y:S02]  /*1eb60*/  IADD3 R6, P6, R7, R0, RZ ;  /* 0x0000000007067210 */ /* 0x000fe40007fde0ff */
[----:B0-----:R-:W-:-:S02]  /*1eb70*/  PRMT R17, R15, 0x7770, RZ ;  /* 0x000077700f117816 */ /* 0x001fc400000000ff */
[----:B------:R-:W-:Y:S02]  /*1eb80*/  IADD3 R16, P2, R20, R0, RZ ;  /* 0x0000000014107210 */ /* 0x000fe40007f5e0ff */
[----:B------:R-:W-:Y:S01]  /*1eb90*/  LEA.HI.X.SX32 R7, R7, R2, 0x1, P6 ;  /* 0x0000000207077211 */ /* 0x000fe200030f0eff */
[----:B------:R0:W-:Y:S01]  /*1eba0*/  @P4 STG.E.U8 desc[UR8][R18.64], R17 ;  /* 0x0000001112004986 */ /* 0x0001e2000c101108 */
[----:B------:R-:W-:Y:S02]  /*1ebb0*/  PRMT R21, R8, 0x7771, RZ ;  /* 0x0000777108157816 */ /* 0x000fe400000000ff */
[----:B------:R-:W-:-:S03]  /*1ebc0*/  ISETP.LT.AND P4, PT, R4, UR13, !P0 ;  /* 0x0000000d04007c0c */ /* 0x000fc6000c781270 */
[----:B------:R1:W-:Y:S01]  /*1ebd0*/  @P3 STG.E.U8 desc[UR8][R6.64], R21 ;  /* 0x0000001506003986 */ /* 0x0003e2000c101108 */
[----:B0-----:R-:W-:Y:S02]  /*1ebe0*/  LEA.HI.X.SX32 R17, R20, R2, 0x1, P2 ;  /* 0x0000000214117211 */ /* 0x001fe400010f0eff */
[C---:B------:R-:W-:Y:S01]  /*1ebf0*/  ISETP.LT.AND P2, PT, R5.reuse, UR13, !P0 ;  /* 0x0000000d05007c0c */ /* 0x040fe2000c741270 */
[----:B------:R-:W-:Y:S01]  /*1ec00*/  IMAD R5, R5, UR4, RZ ;  /* 0x0000000405057c24 */ /* 0x000fe2000f8e02ff */
[----:B------:R-:W-:Y:S01]  /*1ec10*/  PRMT R18, R9, 0x7771, RZ ;  /* 0x0000777109127816 */ /* 0x000fe200000000ff */
[----:B-1----:R-:W-:-:S03]  /*1ec20*/  IMAD R7, R4, UR4, RZ ;  /* 0x0000000404077c24 */ /* 0x002fc6000f8e02ff */
[C---:B------:R-:W-:Y:S01]  /*1ec30*/  IADD3 R4, P6, R5.reuse, R0, RZ ;  /* 0x0000000005047210 */ /* 0x040fe20007fde0ff */
[----:B------:R0:W-:Y:S03]  /*1ec40*/  @P1 STG.E.U8 desc[UR8][R16.64], R18 ;  /* 0x0000001210001986 */ /* 0x0001e6000c101108 */
[----:B------:R-:W-:Y:S02]  /*1ec50*/  LEA.HI.X.SX32 R5, R5, R2, 0x1, P6 ;  /* 0x0000000205057211 */ /* 0x000fe400030f0eff */
[----:B------:R-:W-:Y:S02]  /*1ec60*/  IADD3 R6, P5, R7, R0, RZ ;  /* 0x0000000007067210 */ /* 0x000fe40007fbe0ff */
[C---:B------:R-:W-:Y:S02]  /*1ec70*/  ISETP.LT.AND P3, PT, R3.reuse, UR13, !P0 ;  /* 0x0000000d03007c0c */ /* 0x040fe4000c761270 */
[----:B0-----:R-:W-:Y:S01]  /*1ec80*/  PRMT R17, R10, 0x7771, RZ ;  /* 0x000077710a117816 */ /* 0x001fe200000000ff */
[----:B------:R-:W-:Y:S01]  /*1ec90*/  IMAD R3, R3, UR4, RZ ;  /* 0x0000000403037c24 */ /* 0x000fe2000f8e02ff */
[C---:B------:R-:W-:Y:S01]  /*1eca0*/  ISETP.LT.AND P1, PT, R24.reuse, UR13, !P0 ;  /* 0x0000000d18007c0c */ /* 0x040fe2000c721270 */
[----:B------:R-:W-:Y:S01]  /*1ecb0*/  IMAD R24, R24, UR4, RZ ;  /* 0x0000000418187c24 */ /* 0x000fe2000f8e02ff */
[----:B------:R-:W-:Y:S01]  /*1ecc0*/  LEA.HI.X.SX32 R7, R7, R2, 0x1, P5 ;  /* 0x0000000207077211 */ /* 0x000fe200028f0eff */
[----:B------:R0:W-:Y:S01]  /*1ecd0*/  @P2 STG.E.U8 desc[UR8][R4.64], R17 ;  /* 0x0000001104002986 */ /* 0x0001e2000c101108 */
[----:B------:R-:W-:-:S02]  /*1ece0*/  IADD3 R16, P6, R3, R0, RZ ;  /* 0x0000000003107210 */ /* 0x000fc40007fde0ff */
[----:B0-----:R-:W-:Y:S02]  /*1ecf0*/  PRMT R5, R11, 0x7771, RZ ;  /* 0x000077710b057816 */ /* 0x001fe400000000ff */
[----:B------:R-:W-:-:S03]  /*1ed00*/  IADD3 R4, P2, R24, R0, RZ ;  /* 0x0000000018047210 */ /* 0x000fc60007f5e0ff */
[----:B------:R0:W-:Y:S01]  /*1ed10*/  @P4 STG.E.U8 desc[UR8][R6.64], R5 ;  /* 0x0000000506004986 */ /* 0x0001e2000c101108 */
[----:B------:R-:W-:Y:S02]  /*1ed20*/  LEA.HI.X.SX32 R17, R3, R2, 0x1, P6 ;  /* 0x0000000203117211 */ /* 0x000fe400030f0eff */
[----:B------:R-:W-:-:S05]  /*1ed30*/  PRMT R3, R12, 0x7771, RZ ;  /* 0x000077710c037816 */ /* 0x000fca00000000ff */
[----:B------:R1:W-:Y:S01]  /*1ed40*/  @P3 STG.E.U8 desc[UR8][R16.64], R3 ;  /* 0x0000000310003986 */ /* 0x0003e2000c101108 */
[----:B0-----:R-:W-:Y:S02]  /*1ed50*/  LEA.HI.X.SX32 R5, R24, R2, 0x1, P2 ;  /* 0x0000000218057211 */ /* 0x001fe400010f0eff */
[----:B------:R-:W-:-:S05]  /*1ed60*/  PRMT R6, R13, 0x7771, RZ ;  /* 0x000077710d067816 */ /* 0x000fca00000000ff */
[----:B------:R0:W-:Y:S01]  /*1ed70*/  @P1 STG.E.U8 desc[UR8][R4.64], R6 ;  /* 0x0000000604001986 */ /* 0x0001e2000c101108 */
[C---:B--2---:R-:W-:Y:S01]  /*1ed80*/  ISETP.LT.AND P1, PT, R28.reuse, UR13, !P0 ;  /* 0x0000000d1c007c0c */ /* 0x044fe2000c721270 */
[----:B------:R-:W-:Y:S01]  /*1ed90*/  IMAD R18, R28, UR4, RZ ;  /* 0x000000041c127c24 */ /* 0x000fe2000f8e02ff */
[C---:B----4-:R-:W-:Y:S01]  /*1eda0*/  ISETP.LT.AND P4, PT, R25.reuse, UR13, !P0 ;  /* 0x0000000d19007c0c */ /* 0x050fe2000c781270 */
[----:B------:R-:W-:Y:S02]  /*1edb0*/  IMAD R7, R25, UR4, RZ ;  /* 0x0000000419077c24 */ /* 0x000fe4000f8e02ff */
[----:B------:R-:W2:Y:S04]  /*1edc0*/  LDL.LU R25, [R1+0x18] ;  /* 0x0000180001197983 */ /* 0x000ea80000300800 */
[----:B------:R-:W4:Y:S01]  /*1edd0*/  LDL.LU R28, [R1+0x1c] ;  /* 0x00001c00011c7983 */ /* 0x000f220000300800 */
[C---:B------:R-:W-:Y:S01]  /*1ede0*/  ISETP.LT.AND P2, PT, R26.reuse, UR13, !P0 ;  /* 0x0000000d1a007c0c */ /* 0x040fe2000c741270 */
[----:B------:R-:W-:Y:S01]  /*1edf0*/  IMAD R26, R26, UR4, RZ ;  /* 0x000000041a1a7c24 */ /* 0x000fe2000f8e02ff */
[----:B-1----:R-:W-:-:S04]  /*1ee00*/  PRMT R17, R14, 0x7771, RZ ;  /* 0x000077710e117816 */ /* 0x002fc800000000ff */
[CC--:B0-----:R-:W-:Y:S02]  /*1ee10*/  IADD3 R4, P6, R26.reuse, R0.reuse, RZ ;  /* 0x000000001a047210 */ /* 0x0c1fe40007fde0ff */
[C---:B------:R-:W-:Y:S02]  /*1ee20*/  IADD3 R6, P5, R7.reuse, R0, RZ ;  /* 0x0000000007067210 */ /* 0x040fe40007fbe0ff */
[-C--:B------:R-:W-:Y:S02]  /*1ee30*/  LEA.HI.X.SX32 R5, R26, R2.reuse, 0x1, P6 ;  /* 0x000000021a057211 */ /* 0x080fe400030f0eff */
[----:B------:R-:W-:-:S03]  /*1ee40*/  LEA.HI.X.SX32 R7, R7, R2, 0x1, P5 ;  /* 0x0000000207077211 */ /* 0x000fc600028f0eff */
[----:B------:R0:W-:Y:S01]  /*1ee50*/  @P2 STG.E.U8 desc[UR8][R4.64], R17 ;  /* 0x0000001104002986 */ /* 0x0001e2000c101108 */
[C---:B-----5:R-:W-:Y:S01]  /*1ee60*/  IMAD R3, R22.reuse, UR4, RZ ;  /* 0x0000000416037c24 */ /* 0x060fe2000f8e02ff */
[----:B------:R-:W-:-:S04]  /*1ee70*/  ISETP.LT.AND P3, PT, R22, UR13, !P0 ;  /* 0x0000000d16007c0c */ /* 0x000fc8000c761270 */
[----:B------:R-:W-:Y:S02]  /*1ee80*/  IADD3 R16, P6, R3, R0, RZ ;  /* 0x0000000003107210 */ /* 0x000fe40007fde0ff */
[----:B0-----:R-:W-:Y:S02]  /*1ee90*/  PRMT R5, R15, 0x7771, RZ ;  /* 0x000077710f057816 */ /* 0x001fe400000000ff */
[----:B------:R-:W-:Y:S02]  /*1eea0*/  LEA.HI.X.SX32 R17, R3, R2, 0x1, P6 ;  /* 0x0000000203117211 */ /* 0x000fe400030f0eff */
[----:B------:R-:W-:Y:S02]  /*1eeb0*/  PRMT R3, R8, 0x7772, RZ ;  /* 0x0000777208037816 */ /* 0x000fe400000000ff */
[----:B------:R-:W-:Y:S01]  /*1eec0*/  IADD3 R4, P2, R18, R0, RZ ;  /* 0x0000000012047210 */ /* 0x000fe20007f5e0ff */
[----:B------:R0:W-:Y:S01]  /*1eed0*/  @P4 STG.E.U8 desc[UR8][R6.64], R5 ;  /* 0x0000000506004986 */ /* 0x0001e2000c101108 */
[----:B------:R-:W-:-:S03]  /*1eee0*/  ISETP.LT.AND P4, PT, R27, UR13, !P0 ;  /* 0x0000000d1b007c0c */ /* 0x000fc6000c781270 */
[----:B------:R1:W-:Y:S01]  /*1eef0*/  @P3 STG.E.U8 desc[UR8][R16.64], R3 ;  /* 0x0000000310003986 */ /* 0x0003e2000c101108 */
[----:B0-----:R-:W-:Y:S02]  /*1ef00*/  LEA.HI.X.SX32 R5, R18, R2, 0x1, P2 ;  /* 0x0000000212057211 */ /* 0x001fe400010f0eff */
[----:B------:R-:W-:Y:S01]  /*1ef10*/  PRMT R6, R9, 0x7772, RZ ;  /* 0x0000777209067816 */ /* 0x000fe200000000ff */
[----:B------:R-:W-:Y:S01]  /*1ef20*/  IMAD R7, R27, UR4, RZ ;  /* 0x000000041b077c24 */ /* 0x000fe2000f8e02ff */
[C---:B---3--:R-:W-:Y:S01]  /*1ef30*/  ISETP.LT.AND P2, PT, R23.reuse, UR13, !P0 ;  /* 0x0000000d17007c0c */ /* 0x048fe2000c741270 */
[----:B-1----:R-:W-:Y:S01]  /*1ef40*/  IMAD R3, R23, UR4, RZ ;  /* 0x0000000417037c24 */ /* 0x002fe2000f8e02ff */
[----:B------:R-:W-:Y:S01]  /*1ef50*/  PRMT R18, R10, 0x7772, RZ ;  /* 0x000077720a127816 */ /* 0x000fe200000000ff */
[----:B------:R0:W-:Y:S01]  /*1ef60*/  @P1 STG.E.U8 desc[UR8][R4.64], R6 ;  /* 0x0000000604001986 */ /* 0x0001e2000c101108 */
[----:B------:R-:W-:Y:S01]  /*1ef70*/  PRMT R19, R11, 0x7772, RZ ;  /* 0x000077720b137816 */ /* 0x000fe200000000ff */
[C---:B------:R-:W-:Y:S01]  /*1ef80*/  IMAD R17, R29.reuse, UR4, RZ ;  /* 0x000000041d117c24 */ /* 0x040fe2000f8e02ff */
[----:B------:R-:W-:Y:S01]  /*1ef90*/  ISETP.LT.AND P3, PT, R29, UR13, !P0 ;  /* 0x0000000d1d007c0c */ /* 0x000fe2000c761270 */
[----:B------:R-:W3:Y:S04]  /*1efa0*/  LDL.LU R27, [R1+0x24] ;  /* 0x00002400011b7983 */ /* 0x000ee80000300800 */
[----:B------:R-:W5:Y:S01]  /*1efb0*/  LDL.LU R29, [R1+0x28] ;  /* 0x00002800011d7983 */ /* 0x000f620000300800 */
[----:B0-----:R-:W-:-:S03]  /*1efc0*/  IADD3 R4, P6, R3, R0, RZ ;  /* 0x0000000003047210 */ /* 0x001fc60007fde0ff */
[----:B------:R-:W5:Y:S01]  /*1efd0*/  LDL.LU R26, [R1+0x30] ;  /* 0x00003000011a7983 */ /* 0x000f620000300800 */
[----:B------:R-:W-:Y:S02]  /*1efe0*/  IADD3 R6, P5, R7, R0, RZ ;  /* 0x0000000007067210 */ /* 0x000fe40007fbe0ff */
[-C--:B------:R-:W-:Y:S02]  /*1eff0*/  LEA.HI.X.SX32 R5, R3, R2.reuse, 0x1, P6 ;  /* 0x0000000203057211 */ /* 0x080fe400030f0eff */
[----:B------:R-:W-:-:S03]  /*1f000*/  LEA.HI.X.SX32 R7, R7, R2, 0x1, P5 ;  /* 0x0000000207077211 */ /* 0x000fc600028f0eff */
[----:B------:R0:W-:Y:S04]  /*1f010*/  @P2 STG.E.U8 desc[UR8][R4.64], R18 ;  /* 0x0000001204002986 */ /* 0x0001e8000c101108 */
[----:B------:R1:W-:Y:S04]  /*1f020*/  @P4 STG.E.U8 desc[UR8][R6.64], R19 ;  /* 0x0000001306004986 */ /* 0x0003e8000c101108 */
[----:B0-----:R-:W5:Y:S04]  /*1f030*/  LDL.LU R18, [R1+0x2c] ;  /* 0x00002c0001127983 */ /* 0x001f680000300800 */
[----:B-1----:R-:W5:Y:S04]  /*1f040*/  LDL.LU R7, [R1+0x20] ;  /* 0x0000200001077983 */ /* 0x002f680000300800 */
[----:B------:R-:W5:Y:S04]  /*1f050*/  LDL.LU R24, [R1+0x34] ;  /* 0x0000340001187983 */ /* 0x000f680000300800 */
[----:B------:R-:W5:Y:S04]  /*1f060*/  LDL.LU R20, [R1+0x38] ;  /* 0x0000380001147983 */ /* 0x000f680000300800 */
[----:B------:R-:W5:Y:S01]  /*1f070*/  LDL.LU R22, [R1+0x3c] ;  /* 0x00003c0001167983 */ /* 0x000f620000300800 */
[----:B--2---:R-:W-:-:S05]  /*1f080*/  IMAD R3, R25, UR4, RZ ;  /* 0x0000000419037c24 */ /* 0x004fca000f8e02ff */
[----:B------:R-:W-:Y:S01]  /*1f090*/  IADD3 R4, P2, R3, R0, RZ ;  /* 0x0000000003047210 */ /* 0x000fe20007f5e0ff */
[----:B----4-:R-:W-:-:S03]  /*1f0a0*/  IMAD R23, R28, UR4, RZ ;  /* 0x000000041c177c24 */ /* 0x010fc6000f8e02ff */
[----:B------:R-:W-:Y:S02]  /*1f0b0*/  LEA.HI.X.SX32 R5, R3, R2, 0x1, P2 ;  /* 0x0000000203057211 */ /* 0x000fe400010f0eff */
[----:B------:R-:W-:Y:S02]  /*1f0c0*/  ISETP.LT.AND P2, PT, R28, UR13, !P0 ;  /* 0x0000000d1c007c0c */ /* 0x000fe4000c741270 */
[----:B------:R-:W2:Y:S01]  /*1f0d0*/  LDL.LU R28, [R1+0x40] ;  /* 0x00004000011c7983 */ /* 0x000ea20000300800 */
[----:B------:R-:W-:Y:S02]  /*1f0e0*/  ISETP.LT.AND P1, PT, R25, UR13, !P0 ;  /* 0x0000000d19007c0c */ /* 0x000fe4000c721270 */
[C---:B------:R-:W-:Y:S02]  /*1f0f0*/  IADD3 R16, P6, R17.reuse, R0, RZ ;  /* 0x0000000011107210 */ /* 0x040fe40007fde0ff */
[----:B------:R-:W-:Y:S02]  /*1f100*/  PRMT R21, R12, 0x7772, RZ ;  /* 0x000077720c157816 */ /* 0x000fe400000000ff */
[----:B------:R-:W-:-:S02]  /*1f110*/  LEA.HI.X.SX32 R17, R17, R2, 0x1, P6 ;  /* 0x0000000211117211 */ /* 0x000fc400030f0eff */
[----:B------:R-:W-:-:S03]  /*1f120*/  PRMT R25, R13, 0x7772, RZ ;  /* 0x000077720d197816 */ /* 0x000fc600000000ff */
[----:B------:R-:W-:Y:S04]  /*1f130*/  @P3 STG.E.U8 desc[UR8][R16.64], R21 ;  /* 0x0000001510003986 */ /* 0x000fe8000c101108 */
[----:B------:R0:W-:Y:S02]  /*1f140*/  @P1 STG.E.U8 desc[UR8][R4.64], R25 ;  /* 0x0000001904001986 */ /* 0x0001e4000c101108 */
[----:B0-----:R-:W-:-:S04]  /*1f150*/  IADD3 R4, P5, R23, R0, RZ ;  /* 0x0000000017047210 */ /* 0x001fc80007fbe0ff */
[----:B------:R-:W-:Y:S02]  /*1f160*/  LEA.HI.X.SX32 R5, R23, R2, 0x1, P5 ;  /* 0x0000000217057211 */ /* 0x000fe400028f0eff */
[----:B------:R-:W-:-:S05]  /*1f170*/  PRMT R23, R14, 0x7772, RZ ;  /* 0x000077720e177816 */ /* 0x000fca00000000ff */
[----:B------:R0:W-:Y:S01]  /*1f180*/  @P2 STG.E.U8 desc[UR8][R4.64], R23 ;  /* 0x0000001704002986 */ /* 0x0001e2000c101108 */
[----:B------:R-:W-:Y:S01]  /*1f190*/  PRMT R25, R8, 0x7773, RZ ;  /* 0x0000777308197816 */ /* 0x000fe200000000ff */
[C---:B---3--:R-:W-:Y:S01]  /*1f1a0*/  IMAD R19, R27.reuse, UR4, RZ ;  /* 0x000000041b137c24 */ /* 0x048fe2000f8e02ff */
[----:B------:R-:W-:Y:S01]  /*1f1b0*/  ISETP.LT.AND P3, PT, R27, UR13, !P0 ;  /* 0x0000000d1b007c0c */ /* 0x000fe2000c761270 */
[C---:B-----5:R-:W-:Y:S01]  /*1f1c0*/  IMAD R21, R29.reuse, UR4, RZ ;  /* 0x000000041d157c24 */ /* 0x060fe2000f8e02ff */
[----:B------:R-:W-:Y:S02]  /*1f1d0*/  ISETP.LT.AND P4, PT, R29, UR13, !P0 ;  /* 0x0000000d1d007c0c */ /* 0x000fe4000c781270 */
[-C--:B------:R-:W-:Y:S02]  /*1f1e0*/  IADD3 R16, P5, R19, R0.reuse, RZ ;  /* 0x0000000013107210 */ /* 0x080fe40007fbe0ff */
[----:B0-----:R-:W-:Y:S02]  /*1f1f0*/  IADD3 R4, P2, R21, R0, RZ ;  /* 0x0000000015047210 */ /* 0x001fe40007f5e0ff */
[----:B------:R-:W-:-:S02]  /*1f200*/  PRMT R29, R15, 0x7772, RZ ;  /* 0x000077720f1d7816 */ /* 0x000fc400000000ff */
[-C--:B------:R-:W-:Y:S02]  /*1f210*/  LEA.HI.X.SX32 R17, R19, R2.reuse, 0x1, P5 ;  /* 0x0000000213117211 */ /* 0x080fe400028f0eff */
[----:B------:R-:W-:Y:S02]  /*1f220*/  LEA.HI.X.SX32 R5, R21, R2, 0x1, P2 ;  /* 0x0000000215057211 */ /* 0x000fe400010f0eff */
[----:B------:R-:W-:Y:S01]  /*1f230*/  PRMT R27, R9, 0x7773, RZ ;  /* 0x00007773091b7816 */ /* 0x000fe200000000ff */
[----:B------:R-:W-:Y:S02]  /*1f240*/  IMAD R9, R26, UR4, RZ ;  /* 0x000000041a097c24 */ /* 0x000fe4000f8e02ff */
[C---:B------:R-:W-:Y:S01]  /*1f250*/  IMAD R3, R7.reuse, UR4, RZ ;  /* 0x0000000407037c24 */ /* 0x040fe2000f8e02ff */
[----:B------:R-:W-:-:S04]  /*1f260*/  ISETP.LT.AND P1, PT, R7, UR13, !P0 ;  /* 0x0000000d07007c0c */ /* 0x000fc8000c721270 */
[----:B------:R-:W-:-:S04]  /*1f270*/  IADD3 R6, P6, R3, R0, RZ ;  /* 0x0000000003067210 */ /* 0x000fc80007fde0ff */
[----:B------:R-:W-:Y:S01]  /*1f280*/  LEA.HI.X.SX32 R7, R3, R2, 0x1, P6 ;  /* 0x0000000203077211 */ /* 0x000fe200030f0eff */
[----:B------:R-:W-:Y:S02]  /*1f290*/  IMAD R3, R18, UR4, RZ ;  /* 0x0000000412037c24 */ /* 0x000fe4000f8e02ff */
[----:B------:R-:W-:Y:S02]  /*1f2a0*/  IMAD R19, R24, UR4, RZ ;  /* 0x0000000418137c24 */ /* 0x000fe4000f8e02ff */
[----:B------:R0:W-:Y:S01]  /*1f2b0*/  @P1 STG.E.U8 desc[UR8][R6.64], R29 ;  /* 0x0000001d06001986 */ /* 0x0001e2000c101108 */
[----:B------:R-:W-:-:S03]  /*1f2c0*/  IMAD R23, R22, UR4, RZ ;  /* 0x0000000416177c24 */ /* 0x000fc6000f8e02ff */
[----:B------:R-:W-:Y:S01]  /*1f2d0*/  @P3 STG.E.U8 desc[UR8][R16.64], R25 ;  /* 0x0000001910003986 */ /* 0x000fe2000c101108 */
[----:B------:R-:W-:-:S03]  /*1f2e0*/  IMAD R21, R20, UR4, RZ ;  /* 0x0000000414157c24 */ /* 0x000fc6000f8e02ff */
[----:B------:R1:W-:Y:S01]  /*1f2f0*/  @P4 STG.E.U8 desc[UR8][R4.64], R27 ;  /* 0x0000001b04004986 */ /* 0x0003e2000c101108 */
[----:B------:R-:W-:Y:S02]  /*1f300*/  ISETP.LT.AND P5, PT, R18, UR13, !P0 ;  /* 0x0000000d12007c0c */ /* 0x000fe4000c7a1270 */
[-C--:B0-----:R-:W-:Y:S02]  /*1f310*/  IADD3 R6, P6, R3, R0.reuse, RZ ;  /* 0x0000000003067210 */ /* 0x081fe40007fde0ff */
[-C--:B------:R-:W-:Y:S02]  /*1f320*/  IADD3 R8, P2, R19, R0.reuse, RZ ;  /* 0x0000000013087210 */ /* 0x080fe40007f5e0ff */
[----:B-1----:R-:W-:Y:S02]  /*1f330*/  IADD3 R4, P1, R9, R0, RZ ;  /* 0x0000000009047210 */ /* 0x002fe40007f3e0ff */
[-C--:B------:R-:W-:Y:S02]  /*1f340*/  LEA.HI.X.SX32 R7, R3, R2.reuse, 0x1, P6 ;  /* 0x0000000203077211 */ /* 0x080fe400030f0eff */
[----:B------:R-:W-:-:S02]  /*1f350*/  LEA.HI.X.SX32 R5, R9, R2, 0x1, P1 ;  /* 0x0000000209057211 */ /* 0x000fc400008f0eff */
[-C--:B------:R-:W-:Y:S02]  /*1f360*/  IADD3 R18, P1, R23, R0.reuse, RZ ;  /* 0x0000000017127210 */ /* 0x080fe40007f3e0ff */
[----:B------:R-:W-:Y:S02]  /*1f370*/  IADD3 R16, P6, R21, R0, RZ ;  /* 0x0000000015107210 */ /* 0x000fe40007fde0ff */
[----:B------:R-:W-:Y:S02]  /*1f380*/  ISETP.LT.AND P4, PT, R26, UR13, !P0 ;  /* 0x0000000d1a007c0c */ /* 0x000fe4000c781270 */
[----:B------:R-:W-:Y:S02]  /*1f390*/  ISETP.LT.AND P3, PT, R24, UR13, !P0 ;  /* 0x0000000d18007c0c */ /* 0x000fe4000c761270 */
[----:B------:R-:W-:Y:S02]  /*1f3a0*/  LEA.HI.X.SX32 R9, R19, R2, 0x1, P2 ;  /* 0x0000000213097211 */ /* 0x000fe400010f0eff */
[----:B------:R-:W-:-:S02]  /*1f3b0*/  ISETP.LT.AND P2, PT, R20, UR13, !P0 ;  /* 0x0000000d14007c0c */ /* 0x000fc4000c741270 */
[-C--:B------:R-:W-:Y:S02]  /*1f3c0*/  LEA.HI.X.SX32 R19, R23, R2.reuse, 0x1, P1 ;  /* 0x0000000217137211 */ /* 0x080fe400008f0eff */
[----:B------:R-:W-:Y:S02]  /*1f3d0*/  LEA.HI.X.SX32 R17, R21, R2, 0x1, P6 ;  /* 0x0000000215117211 */ /* 0x000fe400030f0eff */
[----:B------:R-:W-:Y:S02]  /*1f3e0*/  ISETP.LT.AND P1, PT, R22, UR13, !P0 ;  /* 0x0000000d16007c0c */ /* 0x000fe4000c721270 */
[----:B------:R-:W-:Y:S02]  /*1f3f0*/  PRMT R3, R10, 0x7773, RZ ;  /* 0x000077730a037816 */ /* 0x000fe400000000ff */
[----:B------:R-:W-:Y:S02]  /*1f400*/  PRMT R11, R11, 0x7773, RZ ;  /* 0x000077730b0b7816 */ /* 0x000fe400000000ff */
[----:B------:R-:W-:Y:S01]  /*1f410*/  PRMT R23, R13, 0x7773, RZ ;  /* 0x000077730d177816 */ /* 0x000fe200000000ff */
[----:B------:R0:W-:Y:S01]  /*1f420*/  @P5 STG.E.U8 desc[UR8][R6.64], R3 ;  /* 0x0000000306005986 */ /* 0x0001e2000c101108 */
[----:B------:R-:W-:-:S03]  /*1f430*/  PRMT R13, R14, 0x7773, RZ ;  /* 0x000077730e0d7816 */ /* 0x000fc600000000ff */
[----:B------:R0:W-:Y:S01]  /*1f440*/  @P4 STG.E.U8 desc[UR8][R4.64], R11 ;  /* 0x0000000b04004986 */ /* 0x0001e2000c101108 */
[----:B------:R-:W-:Y:S01]  /*1f450*/  PRMT R15, R15, 0x7773, RZ ;  /* 0x000077730f0f7816 */ /* 0x000fe200000000ff */
[C---:B--2---:R-:W-:Y:S01]  /*1f460*/  IMAD R25, R28.reuse, UR4, RZ ;  /* 0x000000041c197c24 */ /* 0x044fe2000f8e02ff */
[----:B------:R-:W-:-:S04]  /*1f470*/  ISETP.LT.AND P0, PT, R28, UR13, !P0 ;  /* 0x0000000d1c007c0c */ /* 0x000fc8000c701270 */
[----:B------:R-:W-:-:S04]  /*1f480*/  IADD3 R20, P6, R25, R0, RZ ;  /* 0x0000000019147210 */ /* 0x000fc80007fde0ff */
[----:B------:R-:W-:Y:S02]  /*1f490*/  LEA.HI.X.SX32 R21, R25, R2, 0x1, P6 ;  /* 0x0000000219157211 */ /* 0x000fe400030f0eff */
[----:B------:R-:W-:-:S05]  /*1f4a0*/  PRMT R25, R12, 0x7773, RZ ;  /* 0x000077730c197816 */ /* 0x000fca00000000ff */
[----:B------:R0:W-:Y:S04]  /*1f4b0*/  @P3 STG.E.U8 desc[UR8][R8.64], R25 ;  /* 0x0000001908003986 */ /* 0x0001e8000c101108 */
[----:B------:R0:W-:Y:S04]  /*1f4c0*/  @P2 STG.E.U8 desc[UR8][R16.64], R23 ;  /* 0x0000001710002986 */ /* 0x0001e8000c101108 */
[----:B------:R0:W-:Y:S01]  /*1f4d0*/  @P1 STG.E.U8 desc[UR8][R18.64], R13 ;  /* 0x0000000d12001986 */ /* 0x0001e2000c101108 */
[----:B------:R-:W-:Y:S05]  /*1f4e0*/  @!P0 EXIT ;  /* 0x000000000000894d */ /* 0x000fea0003800000 */
[----:B------:R-:W-:Y:S01]  /*1f4f0*/  STG.E.U8 desc[UR8][R20.64], R15 ;  /* 0x0000000f14007986 */ /* 0x000fe2000c101108 */
[----:B------:R-:W-:Y:S05]  /*1f500*/  EXIT ;  /* 0x000000000000794d */ /* 0x000fea0003800000 */
.L_x_3:
[----:B------:R-:W-:-:S00]  /*1f510*/  BRA `(.L_x_3) ;  /* 0xfffffffc00fc7947 */ /* 0x000fc0000383ffff */
[----:B------:R-:W-:-:S00]  /*1f520*/  NOP ;  /* 0x0000000000007918 */ /* 0x000fc00000000000 */
        /* <DEDUP_REMOVED lines=13> */
.L_x_4:


//--------------------- .nv.shared.matmul_kernel  --------------------------
	.section	.nv.shared.matmul_kernel,"aw",@nobits
	.sectionflags	@""
	.align	16
	.zero		1024


//--------------------- .nv.shared.reserved.0     --------------------------
	.section	.nv.shared.reserved.0,"aw",@nobits
	.weak		__nv_reservedSMEM_offset_0_alias
	.size		__nv_reservedSMEM_offset_0_alias, 0, 0
	.other		__nv_reservedSMEM_offset_0_alias,@"STO_CUDA_RESERVED_SHARED STV_DEFAULT"
__nv_reservedSMEM_offset_0_alias:
	.zero		0


//--------------------- .nv.constant0.matmul_kernel --------------------------
	.section	.nv.constant0.matmul_kernel,"a",@progbits
	.sectionflags	@""
	.align	4
.nv.constant0.matmul_kernel:
	.zero		608


//--------------------- SYMBOLS --------------------------

	.type		.nv.reservedSmem.offset0,@object
	.size		.nv.reservedSmem.offset0,0x4
